//
// Generated by NVIDIA NVVM Compiler
//
// Compiler Build ID: CL-36424714
// Cuda compilation tools, release 13.0, V13.0.88
// Based on NVVM 20.0.0
//

.version 9.0
.target sm_100
.address_size 64

	// .globl	_Z13jacobi_solverPdS_
.func  (.param .align 16 .b8 func_retval0[16]) __internal_trig_reduction_slowpathd
(
	.param .b64 __internal_trig_reduction_slowpathd_param_0
)
;
.const .align 4 .u32 _nx;
.const .align 4 .u32 _ny;
.const .align 8 .f64 _Lx;
.const .align 8 .f64 _Ly;
.const .align 8 .f64 _dx;
.const .align 8 .f64 _dy;
.const .align 8 .f64 _dt;
.const .align 8 .f64 _D;
.const .align 8 .f64 _pref;
// _ZZ13jacobi_solverPdS_E3s_u has been demoted
// _ZZN3cub18CUB_300001_SM_10006detail6reduce28DeviceReduceSingleTileKernelINS2_10policy_hubIdjN4cuda3std3__44plusIdEEE10Policy1000EN6thrust24THRUST_300001_SM_1000_NS10device_ptrIdEEPdjS9_ddNS7_10__identityEEEvT0_T1_T2_T3_T4_T6_E12temp_storage has been demoted
// _ZZN3cub18CUB_300001_SM_10006detail6reduce18DeviceReduceKernelINS2_10policy_hubIdjN4cuda3std3__44plusIdEEE10Policy1000EN6thrust24THRUST_300001_SM_1000_NS10device_ptrIdEEjS9_dNS7_10__identityEEEvT0_PT3_T1_NS0_13GridEvenShareISK_EET2_T4_E12temp_storage has been demoted
// _ZZN3cub18CUB_300001_SM_10006detail6reduce28DeviceReduceSingleTileKernelINS2_10policy_hubIdjN4cuda3std3__44plusIdEEE10Policy1000EPdSC_iS9_ddNS7_10__identityEEEvT0_T1_T2_T3_T4_T6_E12temp_storage has been demoted
// _ZZN3cub18CUB_300001_SM_10006detail6reduce28DeviceReduceSingleTileKernelINS2_10policy_hubIdyN4cuda3std3__44plusIdEEE10Policy1000EN6thrust24THRUST_300001_SM_1000_NS10device_ptrIdEEPdyS9_ddNS7_10__identityEEEvT0_T1_T2_T3_T4_T6_E12temp_storage has been demoted
// _ZZN3cub18CUB_300001_SM_10006detail6reduce18DeviceReduceKernelINS2_10policy_hubIdyN4cuda3std3__44plusIdEEE10Policy1000EN6thrust24THRUST_300001_SM_1000_NS10device_ptrIdEEyS9_dNS7_10__identityEEEvT0_PT3_T1_NS0_13GridEvenShareISK_EET2_T4_E12temp_storage has been demoted
// _ZZN3cub18CUB_300001_SM_10006detail6reduce28DeviceReduceSingleTileKernelINS2_10policy_hubIdyN4cuda3std3__44plusIdEEE10Policy1000EPdSC_iS9_ddNS7_10__identityEEEvT0_T1_T2_T3_T4_T6_E12temp_storage has been demoted
.global .align 1 .b8 _ZN34_INTERNAL_ad9006d6_4_k_cu_8f76b7444cuda3std3__45__cpo5beginE[1];
.global .align 1 .b8 _ZN34_INTERNAL_ad9006d6_4_k_cu_8f76b7444cuda3std3__45__cpo3endE[1];
.global .align 1 .b8 _ZN34_INTERNAL_ad9006d6_4_k_cu_8f76b7444cuda3std3__45__cpo6cbeginE[1];
.global .align 1 .b8 _ZN34_INTERNAL_ad9006d6_4_k_cu_8f76b7444cuda3std3__45__cpo4cendE[1];
.global .align 1 .b8 _ZN34_INTERNAL_ad9006d6_4_k_cu_8f76b7444cuda3std3__45__cpo6rbeginE[1];
.global .align 1 .b8 _ZN34_INTERNAL_ad9006d6_4_k_cu_8f76b7444cuda3std3__45__cpo4rendE[1];
.global .align 1 .b8 _ZN34_INTERNAL_ad9006d6_4_k_cu_8f76b7444cuda3std3__45__cpo7crbeginE[1];
.global .align 1 .b8 _ZN34_INTERNAL_ad9006d6_4_k_cu_8f76b7444cuda3std3__45__cpo5crendE[1];
.global .align 1 .b8 _ZN34_INTERNAL_ad9006d6_4_k_cu_8f76b7444cuda3std3__436_GLOBAL__N__ad9006d6_4_k_cu_8f76b7446ignoreE[1];
.global .align 1 .b8 _ZN34_INTERNAL_ad9006d6_4_k_cu_8f76b7444cuda3std3__419piecewise_constructE[1];
.global .align 1 .b8 _ZN34_INTERNAL_ad9006d6_4_k_cu_8f76b7444cuda3std3__48in_placeE[1];
.global .align 1 .b8 _ZN34_INTERNAL_ad9006d6_4_k_cu_8f76b7444cuda3std3__420unreachable_sentinelE[1];
.global .align 1 .b8 _ZN34_INTERNAL_ad9006d6_4_k_cu_8f76b7444cuda3std3__47nulloptE[1];
.global .align 1 .b8 _ZN34_INTERNAL_ad9006d6_4_k_cu_8f76b7444cuda3std3__48unexpectE[1];
.global .align 1 .b8 _ZN34_INTERNAL_ad9006d6_4_k_cu_8f76b7444cuda3std6ranges3__45__cpo4swapE[1];
.global .align 1 .b8 _ZN34_INTERNAL_ad9006d6_4_k_cu_8f76b7444cuda3std6ranges3__45__cpo9iter_moveE[1];
.global .align 1 .b8 _ZN34_INTERNAL_ad9006d6_4_k_cu_8f76b7444cuda3std6ranges3__45__cpo5beginE[1];
.global .align 1 .b8 _ZN34_INTERNAL_ad9006d6_4_k_cu_8f76b7444cuda3std6ranges3__45__cpo3endE[1];
.global .align 1 .b8 _ZN34_INTERNAL_ad9006d6_4_k_cu_8f76b7444cuda3std6ranges3__45__cpo6cbeginE[1];
.global .align 1 .b8 _ZN34_INTERNAL_ad9006d6_4_k_cu_8f76b7444cuda3std6ranges3__45__cpo4cendE[1];
.global .align 1 .b8 _ZN34_INTERNAL_ad9006d6_4_k_cu_8f76b7444cuda3std6ranges3__45__cpo7advanceE[1];
.global .align 1 .b8 _ZN34_INTERNAL_ad9006d6_4_k_cu_8f76b7444cuda3std6ranges3__45__cpo9iter_swapE[1];
.global .align 1 .b8 _ZN34_INTERNAL_ad9006d6_4_k_cu_8f76b7444cuda3std6ranges3__45__cpo4nextE[1];
.global .align 1 .b8 _ZN34_INTERNAL_ad9006d6_4_k_cu_8f76b7444cuda3std6ranges3__45__cpo4prevE[1];
.global .align 1 .b8 _ZN34_INTERNAL_ad9006d6_4_k_cu_8f76b7444cuda3std6ranges3__45__cpo4dataE[1];
.global .align 1 .b8 _ZN34_INTERNAL_ad9006d6_4_k_cu_8f76b7444cuda3std6ranges3__45__cpo5cdataE[1];
.global .align 1 .b8 _ZN34_INTERNAL_ad9006d6_4_k_cu_8f76b7444cuda3std6ranges3__45__cpo4sizeE[1];
.global .align 1 .b8 _ZN34_INTERNAL_ad9006d6_4_k_cu_8f76b7444cuda3std6ranges3__45__cpo5ssizeE[1];
.global .align 1 .b8 _ZN34_INTERNAL_ad9006d6_4_k_cu_8f76b7444cuda3std6ranges3__45__cpo8distanceE[1];
.global .align 1 .b8 _ZN34_INTERNAL_ad9006d6_4_k_cu_8f76b7446thrust24THRUST_300001_SM_1000_NS8cuda_cub3parE[1];
.global .align 1 .b8 _ZN34_INTERNAL_ad9006d6_4_k_cu_8f76b7446thrust24THRUST_300001_SM_1000_NS8cuda_cub10par_nosyncE[1];
.global .align 1 .b8 _ZN34_INTERNAL_ad9006d6_4_k_cu_8f76b7446thrust24THRUST_300001_SM_1000_NS6system6detail10sequential3seqE[1];
.global .align 1 .b8 _ZN34_INTERNAL_ad9006d6_4_k_cu_8f76b7446thrust24THRUST_300001_SM_1000_NS12placeholders2_1E[1];
.global .align 1 .b8 _ZN34_INTERNAL_ad9006d6_4_k_cu_8f76b7446thrust24THRUST_300001_SM_1000_NS12placeholders2_2E[1];
.global .align 1 .b8 _ZN34_INTERNAL_ad9006d6_4_k_cu_8f76b7446thrust24THRUST_300001_SM_1000_NS12placeholders2_3E[1];
.global .align 1 .b8 _ZN34_INTERNAL_ad9006d6_4_k_cu_8f76b7446thrust24THRUST_300001_SM_1000_NS12placeholders2_4E[1];
.global .align 1 .b8 _ZN34_INTERNAL_ad9006d6_4_k_cu_8f76b7446thrust24THRUST_300001_SM_1000_NS12placeholders2_5E[1];
.global .align 1 .b8 _ZN34_INTERNAL_ad9006d6_4_k_cu_8f76b7446thrust24THRUST_300001_SM_1000_NS12placeholders2_6E[1];
.global .align 1 .b8 _ZN34_INTERNAL_ad9006d6_4_k_cu_8f76b7446thrust24THRUST_300001_SM_1000_NS12placeholders2_7E[1];
.global .align 1 .b8 _ZN34_INTERNAL_ad9006d6_4_k_cu_8f76b7446thrust24THRUST_300001_SM_1000_NS12placeholders2_8E[1];
.global .align 1 .b8 _ZN34_INTERNAL_ad9006d6_4_k_cu_8f76b7446thrust24THRUST_300001_SM_1000_NS12placeholders2_9E[1];
.global .align 1 .b8 _ZN34_INTERNAL_ad9006d6_4_k_cu_8f76b7446thrust24THRUST_300001_SM_1000_NS12placeholders3_10E[1];
.global .align 1 .b8 _ZN34_INTERNAL_ad9006d6_4_k_cu_8f76b7446thrust24THRUST_300001_SM_1000_NS3seqE[1];
.global .align 8 .b8 __cudart_i2opi_d[144] = {8, 93, 141, 31, 177, 95, 251, 107, 234, 146, 82, 138, 247, 57, 7, 61, 123, 241, 229, 235, 199, 186, 39, 117, 45, 234, 95, 158, 102, 63, 70, 79, 183, 9, 203, 39, 207, 126, 54, 109, 31, 109, 10, 90, 139, 17, 47, 239, 15, 152, 5, 222, 255, 151, 248, 31, 59, 40, 249, 189, 139, 95, 132, 156, 244, 57, 83, 131, 57, 214, 145, 57, 65, 126, 95, 180, 38, 112, 156, 233, 132, 68, 187, 46, 245, 53, 130, 232, 62, 167, 41, 177, 28, 235, 29, 254, 28, 146, 209, 9, 234, 46, 73, 6, 224, 210, 77, 66, 58, 110, 36, 183, 97, 197, 187, 222, 171, 99, 81, 254, 65, 144, 67, 60, 153, 149, 98, 219, 192, 221, 52, 245, 209, 87, 39, 252, 41, 21, 68, 78, 110, 131, 249, 162};
.global .align 16 .b8 __cudart_sin_cos_coeffs[128] = {70, 210, 176, 44, 241, 229, 90, 190, 146, 227, 172, 105, 227, 29, 199, 62, 161, 98, 219, 25, 160, 1, 42, 191, 24, 8, 17, 17, 17, 17, 129, 63, 84, 85, 85, 85, 85, 85, 197, 191, 0, 0, 0, 0, 0, 0, 0, 0, 0, 0, 0, 0, 0, 0, 0, 0, 100, 129, 253, 32, 131, 255, 168, 189, 40, 133, 239, 193, 167, 238, 33, 62, 217, 230, 6, 142, 79, 126, 146, 190, 233, 188, 221, 25, 160, 1, 250, 62, 71, 93, 193, 22, 108, 193, 86, 191, 81, 85, 85, 85, 85, 85, 165, 63, 0, 0, 0, 0, 0, 0, 224, 191, 0, 0, 0, 0, 0, 0, 240, 63};

.visible .entry _Z13jacobi_solverPdS_(
	.param .u64 .ptr .align 1 _Z13jacobi_solverPdS__param_0,
	.param .u64 .ptr .align 1 _Z13jacobi_solverPdS__param_1
)
{
	.reg .pred 	%p<16>;
	.reg .b32 	%r<37>;
	.reg .b64 	%rd<9>;
	.reg .b64 	%fd<13>;
	// demoted variable
	.shared .align 8 .b8 _ZZ13jacobi_solverPdS_E3s_u[2592];
	ld.param.u64 	%rd1, [_Z13jacobi_solverPdS__param_0];
	ld.param.u64 	%rd2, [_Z13jacobi_solverPdS__param_1];
	mov.u32 	%r1, %tid.x;
	mov.u32 	%r2, %tid.y;
	mov.u32 	%r11, %ctaid.x;
	mov.u32 	%r3, %ntid.x;
	add.s32 	%r12, %r3, -2;
	mad.lo.s32 	%r4, %r12, %r11, %r1;
	mov.u32 	%r13, %ctaid.y;
	mov.u32 	%r5, %ntid.y;
	add.s32 	%r14, %r5, -2;
	mad.lo.s32 	%r15, %r14, %r13, %r2;
	ld.const.u32 	%r7, [_nx];
	setp.ge.s32 	%p1, %r4, %r7;
	ld.const.u32 	%r16, [_ny];
	setp.ge.s32 	%p2, %r15, %r16;
	mul.lo.s32 	%r9, %r2, %r3;
	add.s32 	%r17, %r9, %r1;
	shl.b32 	%r18, %r17, 3;
	mov.u32 	%r19, _ZZ13jacobi_solverPdS_E3s_u;
	add.s32 	%r10, %r19, %r18;
	or.pred  	%p3, %p1, %p2;
	@%p3 bra 	$L__BB0_2;
	cvta.to.global.u64 	%rd3, %rd1;
	mad.lo.s32 	%r20, %r7, %r15, %r4;
	mul.wide.s32 	%rd4, %r20, 8;
	add.s64 	%rd5, %rd3, %rd4;
	ld.global.f64 	%fd1, [%rd5];
	st.shared.f64 	[%r10], %fd1;
$L__BB0_2:
	bar.sync 	0;
	setp.lt.s32 	%p4, %r4, 1;
	add.s32 	%r21, %r7, -1;
	setp.ge.s32 	%p5, %r4, %r21;
	or.pred  	%p6, %p4, %p5;
	@%p6 bra 	$L__BB0_7;
	setp.lt.s32 	%p7, %r15, 1;
	add.s32 	%r22, %r16, -1;
	setp.ge.s32 	%p8, %r15, %r22;
	or.pred  	%p9, %p7, %p8;
	@%p9 bra 	$L__BB0_7;
	setp.eq.s32 	%p10, %r1, 0;
	add.s32 	%r24, %r3, -1;
	setp.ge.u32 	%p11, %r1, %r24;
	or.pred  	%p12, %p10, %p11;
	@%p12 bra 	$L__BB0_7;
	setp.eq.s32 	%p13, %r2, 0;
	add.s32 	%r26, %r5, -1;
	setp.ge.u32 	%p14, %r2, %r26;
	or.pred  	%p15, %p13, %p14;
	@%p15 bra 	$L__BB0_7;
	ld.shared.f64 	%fd2, [%r10];
	ld.const.f64 	%fd3, [_pref];
	ld.shared.f64 	%fd4, [%r10+8];
	ld.shared.f64 	%fd5, [%r10+-8];
	add.f64 	%fd6, %fd4, %fd5;
	add.s32 	%r27, %r9, %r3;
	shl.b32 	%r28, %r3, 3;
	add.s32 	%r29, %r10, %r28;
	ld.shared.f64 	%fd7, [%r29];
	add.f64 	%fd8, %fd6, %fd7;
	shl.b32 	%r30, %r3, 1;
	sub.s32 	%r31, %r27, %r30;
	add.s32 	%r32, %r31, %r1;
	shl.b32 	%r33, %r32, 3;
	add.s32 	%r35, %r19, %r33;
	ld.shared.f64 	%fd9, [%r35];
	add.f64 	%fd10, %fd8, %fd9;
	fma.rn.f64 	%fd11, %fd2, 0dC010000000000000, %fd10;
	fma.rn.f64 	%fd12, %fd3, %fd11, %fd2;
	mad.lo.s32 	%r36, %r7, %r15, %r4;
	cvta.to.global.u64 	%rd6, %rd2;
	mul.wide.s32 	%rd7, %r36, 8;
	add.s64 	%rd8, %rd6, %rd7;
	st.global.f64 	[%rd8], %fd12;
$L__BB0_7:
	ret;

}
	// .globl	_Z11check_errorPdS_d
.visible .entry _Z11check_errorPdS_d(
	.param .u64 .ptr .align 1 _Z11check_errorPdS_d_param_0,
	.param .u64 .ptr .align 1 _Z11check_errorPdS_d_param_1,
	.param .f64 _Z11check_errorPdS_d_param_2
)
{
	.reg .pred 	%p<24>;
	.reg .b32 	%r<56>;
	.reg .b32 	%f<3>;
	.reg .b64 	%rd<17>;
	.reg .b64 	%fd<104>;

	ld.param.u64 	%rd1, [_Z11check_errorPdS_d_param_0];
	ld.param.u64 	%rd2, [_Z11check_errorPdS_d_param_1];
	ld.param.f64 	%fd21, [_Z11check_errorPdS_d_param_2];
	mov.u32 	%r18, %ctaid.x;
	mov.u32 	%r1, %ntid.x;
	add.s32 	%r19, %r1, -2;
	mov.u32 	%r2, %tid.x;
	mad.lo.s32 	%r20, %r19, %r18, %r2;
	mov.u32 	%r21, %ctaid.y;
	mov.u32 	%r4, %ntid.y;
	add.s32 	%r22, %r4, -2;
	mov.u32 	%r5, %tid.y;
	mad.lo.s32 	%r6, %r22, %r21, %r5;
	setp.lt.s32 	%p1, %r20, 1;
	ld.const.u32 	%r23, [_nx];
	add.s32 	%r24, %r23, -1;
	setp.ge.s32 	%p2, %r20, %r24;
	or.pred  	%p3, %p1, %p2;
	@%p3 bra 	$L__BB1_16;
	setp.lt.s32 	%p4, %r6, 1;
	ld.const.u32 	%r25, [_ny];
	add.s32 	%r27, %r25, -1;
	setp.ge.s32 	%p5, %r6, %r27;
	or.pred  	%p6, %p4, %p5;
	@%p6 bra 	$L__BB1_16;
	setp.eq.s32 	%p7, %r2, 0;
	add.s32 	%r29, %r1, -1;
	setp.ge.u32 	%p8, %r2, %r29;
	or.pred  	%p9, %p7, %p8;
	@%p9 bra 	$L__BB1_16;
	setp.eq.s32 	%p10, %r5, 0;
	add.s32 	%r31, %r4, -1;
	setp.ge.u32 	%p11, %r5, %r31;
	or.pred  	%p12, %p10, %p11;
	@%p12 bra 	$L__BB1_16;
	mad.lo.s32 	%r8, %r23, %r6, %r20;
	cvta.to.global.u64 	%rd3, %rd1;
	mul.wide.s32 	%rd4, %r8, 8;
	add.s64 	%rd5, %rd3, %rd4;
	ld.global.f64 	%fd1, [%rd5];
	cvt.rn.f64.u32 	%fd22, %r20;
	ld.const.f64 	%fd23, [_dx];
	mul.f64 	%fd2, %fd23, %fd22;
	abs.f64 	%fd3, %fd2;
	setp.neu.f64 	%p13, %fd3, 0d7FF0000000000000;
	@%p13 bra 	$L__BB1_6;
	mov.f64 	%fd29, 0d0000000000000000;
	mul.rn.f64 	%fd101, %fd2, %fd29;
	mov.b32 	%r54, 0;
	bra.uni 	$L__BB1_8;
$L__BB1_6:
	mul.f64 	%fd24, %fd2, 0d3FE45F306DC9C883;
	cvt.rni.s32.f64 	%r54, %fd24;
	cvt.rn.f64.s32 	%fd25, %r54;
	fma.rn.f64 	%fd26, %fd25, 0dBFF921FB54442D18, %fd2;
	fma.rn.f64 	%fd27, %fd25, 0dBC91A62633145C00, %fd26;
	fma.rn.f64 	%fd101, %fd25, 0dB97B839A252049C0, %fd27;
	setp.ltu.f64 	%p14, %fd3, 0d41E0000000000000;
	@%p14 bra 	$L__BB1_8;
	{ // callseq 0, 0
	.param .b64 param0;
	st.param.f64 	[param0], %fd2;
	.param .align 16 .b8 retval0[16];
	call.uni (retval0), 
	__internal_trig_reduction_slowpathd, 
	(
	param0
	);
	ld.param.f64 	%fd101, [retval0];
	ld.param.b32 	%r54, [retval0+8];
	} // callseq 0
$L__BB1_8:
	shl.b32 	%r34, %r54, 6;
	cvt.u64.u32 	%rd6, %r34;
	and.b64  	%rd7, %rd6, 64;
	mov.u64 	%rd8, __cudart_sin_cos_coeffs;
	add.s64 	%rd9, %rd8, %rd7;
	mul.rn.f64 	%fd30, %fd101, %fd101;
	and.b32  	%r35, %r54, 1;
	setp.eq.b32 	%p15, %r35, 1;
	selp.f64 	%fd31, 0dBDA8FF8320FD8164, 0d3DE5DB65F9785EBA, %p15;
	ld.global.nc.v2.f64 	{%fd32, %fd33}, [%rd9];
	fma.rn.f64 	%fd34, %fd31, %fd30, %fd32;
	fma.rn.f64 	%fd35, %fd34, %fd30, %fd33;
	ld.global.nc.v2.f64 	{%fd36, %fd37}, [%rd9+16];
	fma.rn.f64 	%fd38, %fd35, %fd30, %fd36;
	fma.rn.f64 	%fd39, %fd38, %fd30, %fd37;
	ld.global.nc.v2.f64 	{%fd40, %fd41}, [%rd9+32];
	fma.rn.f64 	%fd42, %fd39, %fd30, %fd40;
	fma.rn.f64 	%fd43, %fd42, %fd30, %fd41;
	fma.rn.f64 	%fd44, %fd43, %fd101, %fd101;
	fma.rn.f64 	%fd45, %fd43, %fd30, 0d3FF0000000000000;
	selp.f64 	%fd46, %fd45, %fd44, %p15;
	and.b32  	%r36, %r54, 2;
	setp.eq.s32 	%p16, %r36, 0;
	mov.f64 	%fd47, 0d0000000000000000;
	sub.f64 	%fd48, %fd47, %fd46;
	selp.f64 	%fd8, %fd46, %fd48, %p16;
	cvt.rn.f64.u32 	%fd49, %r6;
	ld.const.f64 	%fd50, [_dy];
	mul.f64 	%fd9, %fd50, %fd49;
	abs.f64 	%fd10, %fd9;
	setp.neu.f64 	%p17, %fd10, 0d7FF0000000000000;
	@%p17 bra 	$L__BB1_10;
	mov.f64 	%fd56, 0d0000000000000000;
	mul.rn.f64 	%fd102, %fd9, %fd56;
	mov.b32 	%r55, 0;
	bra.uni 	$L__BB1_12;
$L__BB1_10:
	mul.f64 	%fd51, %fd9, 0d3FE45F306DC9C883;
	cvt.rni.s32.f64 	%r55, %fd51;
	cvt.rn.f64.s32 	%fd52, %r55;
	fma.rn.f64 	%fd53, %fd52, 0dBFF921FB54442D18, %fd9;
	fma.rn.f64 	%fd54, %fd52, 0dBC91A62633145C00, %fd53;
	fma.rn.f64 	%fd102, %fd52, 0dB97B839A252049C0, %fd54;
	setp.ltu.f64 	%p18, %fd10, 0d41E0000000000000;
	@%p18 bra 	$L__BB1_12;
	{ // callseq 1, 0
	.param .b64 param0;
	st.param.f64 	[param0], %fd9;
	.param .align 16 .b8 retval0[16];
	call.uni (retval0), 
	__internal_trig_reduction_slowpathd, 
	(
	param0
	);
	ld.param.f64 	%fd102, [retval0];
	ld.param.b32 	%r55, [retval0+8];
	} // callseq 1
$L__BB1_12:
	shl.b32 	%r39, %r55, 6;
	cvt.u64.u32 	%rd10, %r39;
	and.b64  	%rd11, %rd10, 64;
	add.s64 	%rd13, %rd8, %rd11;
	mul.rn.f64 	%fd57, %fd102, %fd102;
	and.b32  	%r40, %r55, 1;
	setp.eq.b32 	%p19, %r40, 1;
	selp.f64 	%fd58, 0dBDA8FF8320FD8164, 0d3DE5DB65F9785EBA, %p19;
	ld.global.nc.v2.f64 	{%fd59, %fd60}, [%rd13];
	fma.rn.f64 	%fd61, %fd58, %fd57, %fd59;
	fma.rn.f64 	%fd62, %fd61, %fd57, %fd60;
	ld.global.nc.v2.f64 	{%fd63, %fd64}, [%rd13+16];
	fma.rn.f64 	%fd65, %fd62, %fd57, %fd63;
	fma.rn.f64 	%fd66, %fd65, %fd57, %fd64;
	ld.global.nc.v2.f64 	{%fd67, %fd68}, [%rd13+32];
	fma.rn.f64 	%fd69, %fd66, %fd57, %fd67;
	fma.rn.f64 	%fd70, %fd69, %fd57, %fd68;
	fma.rn.f64 	%fd71, %fd70, %fd102, %fd102;
	fma.rn.f64 	%fd72, %fd70, %fd57, 0d3FF0000000000000;
	selp.f64 	%fd73, %fd72, %fd71, %p19;
	and.b32  	%r41, %r55, 2;
	setp.eq.s32 	%p20, %r41, 0;
	mov.f64 	%fd74, 0d0000000000000000;
	sub.f64 	%fd75, %fd74, %fd73;
	selp.f64 	%fd76, %fd73, %fd75, %p20;
	mul.f64 	%fd15, %fd8, %fd76;
	ld.const.f64 	%fd77, [_D];
	mul.f64 	%fd78, %fd77, 0dC000000000000000;
	mul.f64 	%fd16, %fd21, %fd78;
	fma.rn.f64 	%fd79, %fd16, 0d3FF71547652B82FE, 0d4338000000000000;
	{
	.reg .b32 %temp; 
	mov.b64 	{%r15, %temp}, %fd79;
	}
	mov.f64 	%fd80, 0dC338000000000000;
	add.rn.f64 	%fd81, %fd79, %fd80;
	fma.rn.f64 	%fd82, %fd81, 0dBFE62E42FEFA39EF, %fd16;
	fma.rn.f64 	%fd83, %fd81, 0dBC7ABC9E3B39803F, %fd82;
	fma.rn.f64 	%fd84, %fd83, 0d3E5ADE1569CE2BDF, 0d3E928AF3FCA213EA;
	fma.rn.f64 	%fd85, %fd84, %fd83, 0d3EC71DEE62401315;
	fma.rn.f64 	%fd86, %fd85, %fd83, 0d3EFA01997C89EB71;
	fma.rn.f64 	%fd87, %fd86, %fd83, 0d3F2A01A014761F65;
	fma.rn.f64 	%fd88, %fd87, %fd83, 0d3F56C16C1852B7AF;
	fma.rn.f64 	%fd89, %fd88, %fd83, 0d3F81111111122322;
	fma.rn.f64 	%fd90, %fd89, %fd83, 0d3FA55555555502A1;
	fma.rn.f64 	%fd91, %fd90, %fd83, 0d3FC5555555555511;
	fma.rn.f64 	%fd92, %fd91, %fd83, 0d3FE000000000000B;
	fma.rn.f64 	%fd93, %fd92, %fd83, 0d3FF0000000000000;
	fma.rn.f64 	%fd94, %fd93, %fd83, 0d3FF0000000000000;
	{
	.reg .b32 %temp; 
	mov.b64 	{%r16, %temp}, %fd94;
	}
	{
	.reg .b32 %temp; 
	mov.b64 	{%temp, %r17}, %fd94;
	}
	shl.b32 	%r42, %r15, 20;
	add.s32 	%r43, %r42, %r17;
	mov.b64 	%fd103, {%r16, %r43};
	{
	.reg .b32 %temp; 
	mov.b64 	{%temp, %r44}, %fd16;
	}
	mov.b32 	%f2, %r44;
	abs.f32 	%f1, %f2;
	setp.lt.f32 	%p21, %f1, 0f4086232B;
	@%p21 bra 	$L__BB1_15;
	setp.lt.f64 	%p22, %fd16, 0d0000000000000000;
	add.f64 	%fd95, %fd16, 0d7FF0000000000000;
	selp.f64 	%fd103, 0d0000000000000000, %fd95, %p22;
	setp.geu.f32 	%p23, %f1, 0f40874800;
	@%p23 bra 	$L__BB1_15;
	shr.u32 	%r45, %r15, 31;
	add.s32 	%r46, %r15, %r45;
	shr.s32 	%r47, %r46, 1;
	shl.b32 	%r48, %r47, 20;
	add.s32 	%r49, %r17, %r48;
	mov.b64 	%fd96, {%r16, %r49};
	sub.s32 	%r50, %r15, %r47;
	shl.b32 	%r51, %r50, 20;
	add.s32 	%r52, %r51, 1072693248;
	mov.b32 	%r53, 0;
	mov.b64 	%fd97, {%r53, %r52};
	mul.f64 	%fd103, %fd97, %fd96;
$L__BB1_15:
	mul.f64 	%fd98, %fd15, %fd103;
	div.rn.f64 	%fd99, %fd1, %fd98;
	add.f64 	%fd100, %fd99, 0dBFF0000000000000;
	cvta.to.global.u64 	%rd14, %rd2;
	add.s64 	%rd16, %rd14, %rd4;
	st.global.f64 	[%rd16], %fd100;
$L__BB1_16:
	ret;

}
	// .globl	_ZN3cub18CUB_300001_SM_10006detail11EmptyKernelIvEEvv
.visible .entry _ZN3cub18CUB_300001_SM_10006detail11EmptyKernelIvEEvv()
{


	ret;

}
	// .globl	_ZN3cub18CUB_300001_SM_10006detail6reduce28DeviceReduceSingleTileKernelINS2_10policy_hubIdjN4cuda3std3__44plusIdEEE10Policy1000EN6thrust24THRUST_300001_SM_1000_NS10device_ptrIdEEPdjS9_ddNS7_10__identityEEEvT0_T1_T2_T3_T4_T6_
.visible .entry _ZN3cub18CUB_300001_SM_10006detail6reduce28DeviceReduceSingleTileKernelINS2_10policy_hubIdjN4cuda3std3__44plusIdEEE10Policy1000EN6thrust24THRUST_300001_SM_1000_NS10device_ptrIdEEPdjS9_ddNS7_10__identityEEEvT0_T1_T2_T3_T4_T6_(
	.param .align 8 .b8 _ZN3cub18CUB_300001_SM_10006detail6reduce28DeviceReduceSingleTileKernelINS2_10policy_hubIdjN4cuda3std3__44plusIdEEE10Policy1000EN6thrust24THRUST_300001_SM_1000_NS10device_ptrIdEEPdjS9_ddNS7_10__identityEEEvT0_T1_T2_T3_T4_T6__param_0[8],
	.param .u64 .ptr .align 1 _ZN3cub18CUB_300001_SM_10006detail6reduce28DeviceReduceSingleTileKernelINS2_10policy_hubIdjN4cuda3std3__44plusIdEEE10Policy1000EN6thrust24THRUST_300001_SM_1000_NS10device_ptrIdEEPdjS9_ddNS7_10__identityEEEvT0_T1_T2_T3_T4_T6__param_1,
	.param .u32 _ZN3cub18CUB_300001_SM_10006detail6reduce28DeviceReduceSingleTileKernelINS2_10policy_hubIdjN4cuda3std3__44plusIdEEE10Policy1000EN6thrust24THRUST_300001_SM_1000_NS10device_ptrIdEEPdjS9_ddNS7_10__identityEEEvT0_T1_T2_T3_T4_T6__param_2,
	.param .align 1 .b8 _ZN3cub18CUB_300001_SM_10006detail6reduce28DeviceReduceSingleTileKernelINS2_10policy_hubIdjN4cuda3std3__44plusIdEEE10Policy1000EN6thrust24THRUST_300001_SM_1000_NS10device_ptrIdEEPdjS9_ddNS7_10__identityEEEvT0_T1_T2_T3_T4_T6__param_3[1],
	.param .f64 _ZN3cub18CUB_300001_SM_10006detail6reduce28DeviceReduceSingleTileKernelINS2_10policy_hubIdjN4cuda3std3__44plusIdEEE10Policy1000EN6thrust24THRUST_300001_SM_1000_NS10device_ptrIdEEPdjS9_ddNS7_10__identityEEEvT0_T1_T2_T3_T4_T6__param_4,
	.param .align 1 .b8 _ZN3cub18CUB_300001_SM_10006detail6reduce28DeviceReduceSingleTileKernelINS2_10policy_hubIdjN4cuda3std3__44plusIdEEE10Policy1000EN6thrust24THRUST_300001_SM_1000_NS10device_ptrIdEEPdjS9_ddNS7_10__identityEEEvT0_T1_T2_T3_T4_T6__param_5[1]
)
.maxntid 640
.minnctapersm 1
{
	.reg .pred 	%p<71>;
	.reg .b32 	%r<288>;
	.reg .b64 	%rd<114>;
	.reg .b64 	%fd<380>;
	// demoted variable
	.shared .align 8 .b8 _ZZN3cub18CUB_300001_SM_10006detail6reduce28DeviceReduceSingleTileKernelINS2_10policy_hubIdjN4cuda3std3__44plusIdEEE10Policy1000EN6thrust24THRUST_300001_SM_1000_NS10device_ptrIdEEPdjS9_ddNS7_10__identityEEEvT0_T1_T2_T3_T4_T6_E12temp_storage[192];
	ld.param.u64 	%rd9, [_ZN3cub18CUB_300001_SM_10006detail6reduce28DeviceReduceSingleTileKernelINS2_10policy_hubIdjN4cuda3std3__44plusIdEEE10Policy1000EN6thrust24THRUST_300001_SM_1000_NS10device_ptrIdEEPdjS9_ddNS7_10__identityEEEvT0_T1_T2_T3_T4_T6__param_0];
	ld.param.u64 	%rd10, [_ZN3cub18CUB_300001_SM_10006detail6reduce28DeviceReduceSingleTileKernelINS2_10policy_hubIdjN4cuda3std3__44plusIdEEE10Policy1000EN6thrust24THRUST_300001_SM_1000_NS10device_ptrIdEEPdjS9_ddNS7_10__identityEEEvT0_T1_T2_T3_T4_T6__param_1];
	ld.param.u32 	%r51, [_ZN3cub18CUB_300001_SM_10006detail6reduce28DeviceReduceSingleTileKernelINS2_10policy_hubIdjN4cuda3std3__44plusIdEEE10Policy1000EN6thrust24THRUST_300001_SM_1000_NS10device_ptrIdEEPdjS9_ddNS7_10__identityEEEvT0_T1_T2_T3_T4_T6__param_2];
	ld.param.f64 	%fd42, [_ZN3cub18CUB_300001_SM_10006detail6reduce28DeviceReduceSingleTileKernelINS2_10policy_hubIdjN4cuda3std3__44plusIdEEE10Policy1000EN6thrust24THRUST_300001_SM_1000_NS10device_ptrIdEEPdjS9_ddNS7_10__identityEEEvT0_T1_T2_T3_T4_T6__param_4];
	cvta.to.global.u64 	%rd1, %rd10;
	setp.ne.s32 	%p1, %r51, 0;
	@%p1 bra 	$L__BB3_3;
	mov.u32 	%r270, %tid.x;
	setp.ne.s32 	%p70, %r270, 0;
	@%p70 bra 	$L__BB3_52;
	st.global.f64 	[%rd1], %fd42;
	bra.uni 	$L__BB3_52;
$L__BB3_3:
	cvta.to.global.u64 	%rd2, %rd9;
	setp.gt.u32 	%p2, %r51, 5119;
	@%p2 bra 	$L__BB3_28;
	mov.u32 	%r1, %tid.x;
	setp.ge.u32 	%p24, %r1, %r51;
	mov.f64 	%fd367, 0d0000000000000000;
	mov.u32 	%r274, %r1;
	@%p24 bra 	$L__BB3_6;
	mul.wide.u32 	%rd83, %r1, 8;
	add.s64 	%rd84, %rd2, %rd83;
	ld.global.f64 	%fd367, [%rd84];
	add.s32 	%r274, %r1, 640;
$L__BB3_6:
	setp.ge.u32 	%p25, %r274, %r51;
	@%p25 bra 	$L__BB3_19;
	not.b32 	%r146, %r274;
	add.s32 	%r147, %r51, %r146;
	mul.hi.u32 	%r148, %r147, -858993459;
	shr.u32 	%r149, %r148, 9;
	add.s32 	%r4, %r149, 1;
	and.b32  	%r5, %r4, 15;
	setp.lt.u32 	%p26, %r147, 9600;
	@%p26 bra 	$L__BB3_10;
	and.b32  	%r150, %r4, 16777200;
	neg.s32 	%r272, %r150;
	mul.wide.u32 	%rd85, %r274, 8;
	add.s64 	%rd86, %rd85, %rd2;
	add.s64 	%rd112, %rd86, 40960;
$L__BB3_9:
	.pragma "nounroll";
	ld.global.f64 	%fd181, [%rd112+-40960];
	add.f64 	%fd182, %fd367, %fd181;
	ld.global.f64 	%fd183, [%rd112+-35840];
	add.f64 	%fd184, %fd182, %fd183;
	ld.global.f64 	%fd185, [%rd112+-30720];
	add.f64 	%fd186, %fd184, %fd185;
	ld.global.f64 	%fd187, [%rd112+-25600];
	add.f64 	%fd188, %fd186, %fd187;
	ld.global.f64 	%fd189, [%rd112+-20480];
	add.f64 	%fd190, %fd188, %fd189;
	ld.global.f64 	%fd191, [%rd112+-15360];
	add.f64 	%fd192, %fd190, %fd191;
	ld.global.f64 	%fd193, [%rd112+-10240];
	add.f64 	%fd194, %fd192, %fd193;
	ld.global.f64 	%fd195, [%rd112+-5120];
	add.f64 	%fd196, %fd194, %fd195;
	ld.global.f64 	%fd197, [%rd112];
	add.f64 	%fd198, %fd196, %fd197;
	ld.global.f64 	%fd199, [%rd112+5120];
	add.f64 	%fd200, %fd198, %fd199;
	ld.global.f64 	%fd201, [%rd112+10240];
	add.f64 	%fd202, %fd200, %fd201;
	ld.global.f64 	%fd203, [%rd112+15360];
	add.f64 	%fd204, %fd202, %fd203;
	ld.global.f64 	%fd205, [%rd112+20480];
	add.f64 	%fd206, %fd204, %fd205;
	ld.global.f64 	%fd207, [%rd112+25600];
	add.f64 	%fd208, %fd206, %fd207;
	ld.global.f64 	%fd209, [%rd112+30720];
	add.f64 	%fd210, %fd208, %fd209;
	ld.global.f64 	%fd211, [%rd112+35840];
	add.f64 	%fd367, %fd210, %fd211;
	add.s32 	%r274, %r274, 10240;
	add.s32 	%r272, %r272, 16;
	add.s64 	%rd112, %rd112, 81920;
	setp.ne.s32 	%p27, %r272, 0;
	@%p27 bra 	$L__BB3_9;
$L__BB3_10:
	setp.eq.s32 	%p28, %r5, 0;
	@%p28 bra 	$L__BB3_19;
	and.b32  	%r12, %r4, 7;
	setp.lt.u32 	%p29, %r5, 8;
	@%p29 bra 	$L__BB3_13;
	mul.wide.u32 	%rd87, %r274, 8;
	add.s64 	%rd88, %rd2, %rd87;
	ld.global.f64 	%fd213, [%rd88];
	add.f64 	%fd214, %fd367, %fd213;
	ld.global.f64 	%fd215, [%rd88+5120];
	add.f64 	%fd216, %fd214, %fd215;
	ld.global.f64 	%fd217, [%rd88+10240];
	add.f64 	%fd218, %fd216, %fd217;
	ld.global.f64 	%fd219, [%rd88+15360];
	add.f64 	%fd220, %fd218, %fd219;
	ld.global.f64 	%fd221, [%rd88+20480];
	add.f64 	%fd222, %fd220, %fd221;
	ld.global.f64 	%fd223, [%rd88+25600];
	add.f64 	%fd224, %fd222, %fd223;
	ld.global.f64 	%fd225, [%rd88+30720];
	add.f64 	%fd226, %fd224, %fd225;
	ld.global.f64 	%fd227, [%rd88+35840];
	add.f64 	%fd367, %fd226, %fd227;
	add.s32 	%r274, %r274, 5120;
$L__BB3_13:
	setp.eq.s32 	%p30, %r12, 0;
	@%p30 bra 	$L__BB3_19;
	and.b32  	%r15, %r4, 3;
	setp.lt.u32 	%p31, %r12, 4;
	@%p31 bra 	$L__BB3_16;
	mul.wide.u32 	%rd89, %r274, 8;
	add.s64 	%rd90, %rd2, %rd89;
	ld.global.f64 	%fd229, [%rd90];
	add.f64 	%fd230, %fd367, %fd229;
	ld.global.f64 	%fd231, [%rd90+5120];
	add.f64 	%fd232, %fd230, %fd231;
	ld.global.f64 	%fd233, [%rd90+10240];
	add.f64 	%fd234, %fd232, %fd233;
	ld.global.f64 	%fd235, [%rd90+15360];
	add.f64 	%fd367, %fd234, %fd235;
	add.s32 	%r274, %r274, 2560;
$L__BB3_16:
	setp.eq.s32 	%p32, %r15, 0;
	@%p32 bra 	$L__BB3_19;
	mul.wide.u32 	%rd91, %r274, 8;
	add.s64 	%rd113, %rd2, %rd91;
	neg.s32 	%r277, %r15;
$L__BB3_18:
	.pragma "nounroll";
	ld.global.f64 	%fd236, [%rd113];
	add.f64 	%fd367, %fd367, %fd236;
	add.s64 	%rd113, %rd113, 5120;
	add.s32 	%r277, %r277, 1;
	setp.ne.s32 	%p33, %r277, 0;
	@%p33 bra 	$L__BB3_18;
$L__BB3_19:
	setp.lt.u32 	%p34, %r51, 640;
	@%p34 bra 	$L__BB3_24;
	// begin inline asm
	mov.u32 %r214, %laneid;
	// end inline asm
	mov.b64 	%rd102, %fd367;
	mov.b64 	{%r216, %r221}, %rd102;
	mov.b32 	%r222, 1;
	mov.b32 	%r263, 31;
	mov.b32 	%r264, -1;
	// begin inline asm
	shfl.sync.down.b32 %r215, %r216, %r222, %r263, %r264;
	// end inline asm
	// begin inline asm
	shfl.sync.down.b32 %r220, %r221, %r222, %r263, %r264;
	// end inline asm
	mov.b64 	%rd103, {%r215, %r220};
	mov.b64 	%fd307, %rd103;
	setp.gt.s32 	%p62, %r214, 30;
	add.f64 	%fd308, %fd367, %fd307;
	selp.f64 	%fd309, %fd367, %fd308, %p62;
	mov.b64 	%rd104, %fd309;
	mov.b64 	{%r226, %r231}, %rd104;
	mov.b32 	%r232, 2;
	// begin inline asm
	shfl.sync.down.b32 %r225, %r226, %r232, %r263, %r264;
	// end inline asm
	// begin inline asm
	shfl.sync.down.b32 %r230, %r231, %r232, %r263, %r264;
	// end inline asm
	mov.b64 	%rd105, {%r225, %r230};
	mov.b64 	%fd310, %rd105;
	setp.gt.s32 	%p63, %r214, 29;
	add.f64 	%fd311, %fd309, %fd310;
	selp.f64 	%fd312, %fd309, %fd311, %p63;
	mov.b64 	%rd106, %fd312;
	mov.b64 	{%r236, %r241}, %rd106;
	mov.b32 	%r242, 4;
	// begin inline asm
	shfl.sync.down.b32 %r235, %r236, %r242, %r263, %r264;
	// end inline asm
	// begin inline asm
	shfl.sync.down.b32 %r240, %r241, %r242, %r263, %r264;
	// end inline asm
	mov.b64 	%rd107, {%r235, %r240};
	mov.b64 	%fd313, %rd107;
	setp.gt.s32 	%p64, %r214, 27;
	add.f64 	%fd314, %fd312, %fd313;
	selp.f64 	%fd315, %fd312, %fd314, %p64;
	mov.b64 	%rd108, %fd315;
	mov.b64 	{%r246, %r251}, %rd108;
	mov.b32 	%r252, 8;
	// begin inline asm
	shfl.sync.down.b32 %r245, %r246, %r252, %r263, %r264;
	// end inline asm
	// begin inline asm
	shfl.sync.down.b32 %r250, %r251, %r252, %r263, %r264;
	// end inline asm
	mov.b64 	%rd109, {%r245, %r250};
	mov.b64 	%fd316, %rd109;
	setp.gt.s32 	%p65, %r214, 23;
	add.f64 	%fd317, %fd315, %fd316;
	selp.f64 	%fd318, %fd315, %fd317, %p65;
	mov.b64 	%rd110, %fd318;
	mov.b64 	{%r256, %r261}, %rd110;
	mov.b32 	%r262, 16;
	// begin inline asm
	shfl.sync.down.b32 %r255, %r256, %r262, %r263, %r264;
	// end inline asm
	// begin inline asm
	shfl.sync.down.b32 %r260, %r261, %r262, %r263, %r264;
	// end inline asm
	mov.b64 	%rd111, {%r255, %r260};
	mov.b64 	%fd319, %rd111;
	setp.gt.s32 	%p66, %r214, 15;
	add.f64 	%fd16, %fd318, %fd319;
	selp.f64 	%fd379, %fd318, %fd16, %p66;
	setp.ne.s32 	%p67, %r214, 0;
	@%p67 bra 	$L__BB3_22;
	shr.u32 	%r265, %r1, 2;
	and.b32  	%r266, %r265, 248;
	mov.u32 	%r267, _ZZN3cub18CUB_300001_SM_10006detail6reduce28DeviceReduceSingleTileKernelINS2_10policy_hubIdjN4cuda3std3__44plusIdEEE10Policy1000EN6thrust24THRUST_300001_SM_1000_NS10device_ptrIdEEPdjS9_ddNS7_10__identityEEEvT0_T1_T2_T3_T4_T6_E12temp_storage;
	add.s32 	%r268, %r267, %r266;
	st.shared.f64 	[%r268+24], %fd16;
$L__BB3_22:
	bar.sync 	0;
	setp.ne.s32 	%p68, %r1, 0;
	@%p68 bra 	$L__BB3_50;
	ld.shared.f64 	%fd320, [_ZZN3cub18CUB_300001_SM_10006detail6reduce28DeviceReduceSingleTileKernelINS2_10policy_hubIdjN4cuda3std3__44plusIdEEE10Policy1000EN6thrust24THRUST_300001_SM_1000_NS10device_ptrIdEEPdjS9_ddNS7_10__identityEEEvT0_T1_T2_T3_T4_T6_E12temp_storage+32];
	add.f64 	%fd321, %fd379, %fd320;
	ld.shared.f64 	%fd322, [_ZZN3cub18CUB_300001_SM_10006detail6reduce28DeviceReduceSingleTileKernelINS2_10policy_hubIdjN4cuda3std3__44plusIdEEE10Policy1000EN6thrust24THRUST_300001_SM_1000_NS10device_ptrIdEEPdjS9_ddNS7_10__identityEEEvT0_T1_T2_T3_T4_T6_E12temp_storage+40];
	add.f64 	%fd323, %fd321, %fd322;
	ld.shared.f64 	%fd324, [_ZZN3cub18CUB_300001_SM_10006detail6reduce28DeviceReduceSingleTileKernelINS2_10policy_hubIdjN4cuda3std3__44plusIdEEE10Policy1000EN6thrust24THRUST_300001_SM_1000_NS10device_ptrIdEEPdjS9_ddNS7_10__identityEEEvT0_T1_T2_T3_T4_T6_E12temp_storage+48];
	add.f64 	%fd325, %fd323, %fd324;
	ld.shared.f64 	%fd326, [_ZZN3cub18CUB_300001_SM_10006detail6reduce28DeviceReduceSingleTileKernelINS2_10policy_hubIdjN4cuda3std3__44plusIdEEE10Policy1000EN6thrust24THRUST_300001_SM_1000_NS10device_ptrIdEEPdjS9_ddNS7_10__identityEEEvT0_T1_T2_T3_T4_T6_E12temp_storage+56];
	add.f64 	%fd327, %fd325, %fd326;
	ld.shared.f64 	%fd328, [_ZZN3cub18CUB_300001_SM_10006detail6reduce28DeviceReduceSingleTileKernelINS2_10policy_hubIdjN4cuda3std3__44plusIdEEE10Policy1000EN6thrust24THRUST_300001_SM_1000_NS10device_ptrIdEEPdjS9_ddNS7_10__identityEEEvT0_T1_T2_T3_T4_T6_E12temp_storage+64];
	add.f64 	%fd329, %fd327, %fd328;
	ld.shared.f64 	%fd330, [_ZZN3cub18CUB_300001_SM_10006detail6reduce28DeviceReduceSingleTileKernelINS2_10policy_hubIdjN4cuda3std3__44plusIdEEE10Policy1000EN6thrust24THRUST_300001_SM_1000_NS10device_ptrIdEEPdjS9_ddNS7_10__identityEEEvT0_T1_T2_T3_T4_T6_E12temp_storage+72];
	add.f64 	%fd331, %fd329, %fd330;
	ld.shared.f64 	%fd332, [_ZZN3cub18CUB_300001_SM_10006detail6reduce28DeviceReduceSingleTileKernelINS2_10policy_hubIdjN4cuda3std3__44plusIdEEE10Policy1000EN6thrust24THRUST_300001_SM_1000_NS10device_ptrIdEEPdjS9_ddNS7_10__identityEEEvT0_T1_T2_T3_T4_T6_E12temp_storage+80];
	add.f64 	%fd333, %fd331, %fd332;
	ld.shared.f64 	%fd334, [_ZZN3cub18CUB_300001_SM_10006detail6reduce28DeviceReduceSingleTileKernelINS2_10policy_hubIdjN4cuda3std3__44plusIdEEE10Policy1000EN6thrust24THRUST_300001_SM_1000_NS10device_ptrIdEEPdjS9_ddNS7_10__identityEEEvT0_T1_T2_T3_T4_T6_E12temp_storage+88];
	add.f64 	%fd335, %fd333, %fd334;
	ld.shared.f64 	%fd336, [_ZZN3cub18CUB_300001_SM_10006detail6reduce28DeviceReduceSingleTileKernelINS2_10policy_hubIdjN4cuda3std3__44plusIdEEE10Policy1000EN6thrust24THRUST_300001_SM_1000_NS10device_ptrIdEEPdjS9_ddNS7_10__identityEEEvT0_T1_T2_T3_T4_T6_E12temp_storage+96];
	add.f64 	%fd337, %fd335, %fd336;
	ld.shared.f64 	%fd338, [_ZZN3cub18CUB_300001_SM_10006detail6reduce28DeviceReduceSingleTileKernelINS2_10policy_hubIdjN4cuda3std3__44plusIdEEE10Policy1000EN6thrust24THRUST_300001_SM_1000_NS10device_ptrIdEEPdjS9_ddNS7_10__identityEEEvT0_T1_T2_T3_T4_T6_E12temp_storage+104];
	add.f64 	%fd339, %fd337, %fd338;
	ld.shared.f64 	%fd340, [_ZZN3cub18CUB_300001_SM_10006detail6reduce28DeviceReduceSingleTileKernelINS2_10policy_hubIdjN4cuda3std3__44plusIdEEE10Policy1000EN6thrust24THRUST_300001_SM_1000_NS10device_ptrIdEEPdjS9_ddNS7_10__identityEEEvT0_T1_T2_T3_T4_T6_E12temp_storage+112];
	add.f64 	%fd341, %fd339, %fd340;
	ld.shared.f64 	%fd342, [_ZZN3cub18CUB_300001_SM_10006detail6reduce28DeviceReduceSingleTileKernelINS2_10policy_hubIdjN4cuda3std3__44plusIdEEE10Policy1000EN6thrust24THRUST_300001_SM_1000_NS10device_ptrIdEEPdjS9_ddNS7_10__identityEEEvT0_T1_T2_T3_T4_T6_E12temp_storage+120];
	add.f64 	%fd343, %fd341, %fd342;
	ld.shared.f64 	%fd344, [_ZZN3cub18CUB_300001_SM_10006detail6reduce28DeviceReduceSingleTileKernelINS2_10policy_hubIdjN4cuda3std3__44plusIdEEE10Policy1000EN6thrust24THRUST_300001_SM_1000_NS10device_ptrIdEEPdjS9_ddNS7_10__identityEEEvT0_T1_T2_T3_T4_T6_E12temp_storage+128];
	add.f64 	%fd345, %fd343, %fd344;
	ld.shared.f64 	%fd346, [_ZZN3cub18CUB_300001_SM_10006detail6reduce28DeviceReduceSingleTileKernelINS2_10policy_hubIdjN4cuda3std3__44plusIdEEE10Policy1000EN6thrust24THRUST_300001_SM_1000_NS10device_ptrIdEEPdjS9_ddNS7_10__identityEEEvT0_T1_T2_T3_T4_T6_E12temp_storage+136];
	add.f64 	%fd347, %fd345, %fd346;
	ld.shared.f64 	%fd348, [_ZZN3cub18CUB_300001_SM_10006detail6reduce28DeviceReduceSingleTileKernelINS2_10policy_hubIdjN4cuda3std3__44plusIdEEE10Policy1000EN6thrust24THRUST_300001_SM_1000_NS10device_ptrIdEEPdjS9_ddNS7_10__identityEEEvT0_T1_T2_T3_T4_T6_E12temp_storage+144];
	add.f64 	%fd349, %fd347, %fd348;
	ld.shared.f64 	%fd350, [_ZZN3cub18CUB_300001_SM_10006detail6reduce28DeviceReduceSingleTileKernelINS2_10policy_hubIdjN4cuda3std3__44plusIdEEE10Policy1000EN6thrust24THRUST_300001_SM_1000_NS10device_ptrIdEEPdjS9_ddNS7_10__identityEEEvT0_T1_T2_T3_T4_T6_E12temp_storage+152];
	add.f64 	%fd351, %fd349, %fd350;
	ld.shared.f64 	%fd352, [_ZZN3cub18CUB_300001_SM_10006detail6reduce28DeviceReduceSingleTileKernelINS2_10policy_hubIdjN4cuda3std3__44plusIdEEE10Policy1000EN6thrust24THRUST_300001_SM_1000_NS10device_ptrIdEEPdjS9_ddNS7_10__identityEEEvT0_T1_T2_T3_T4_T6_E12temp_storage+160];
	add.f64 	%fd353, %fd351, %fd352;
	ld.shared.f64 	%fd354, [_ZZN3cub18CUB_300001_SM_10006detail6reduce28DeviceReduceSingleTileKernelINS2_10policy_hubIdjN4cuda3std3__44plusIdEEE10Policy1000EN6thrust24THRUST_300001_SM_1000_NS10device_ptrIdEEPdjS9_ddNS7_10__identityEEEvT0_T1_T2_T3_T4_T6_E12temp_storage+168];
	add.f64 	%fd355, %fd353, %fd354;
	ld.shared.f64 	%fd356, [_ZZN3cub18CUB_300001_SM_10006detail6reduce28DeviceReduceSingleTileKernelINS2_10policy_hubIdjN4cuda3std3__44plusIdEEE10Policy1000EN6thrust24THRUST_300001_SM_1000_NS10device_ptrIdEEPdjS9_ddNS7_10__identityEEEvT0_T1_T2_T3_T4_T6_E12temp_storage+176];
	add.f64 	%fd379, %fd355, %fd356;
	bra.uni 	$L__BB3_50;
$L__BB3_24:
	// begin inline asm
	mov.u32 %r151, %laneid;
	// end inline asm
	and.b32  	%r202, %r1, 992;
	add.s32 	%r203, %r202, 32;
	setp.gt.u32 	%p35, %r203, %r51;
	not.b32 	%r204, %r202;
	add.s32 	%r205, %r51, %r204;
	selp.b32 	%r200, %r205, 31, %p35;
	mov.b64 	%rd92, %fd367;
	mov.b64 	{%r153, %r158}, %rd92;
	mov.b32 	%r159, 1;
	mov.b32 	%r201, -1;
	// begin inline asm
	shfl.sync.down.b32 %r152, %r153, %r159, %r200, %r201;
	// end inline asm
	// begin inline asm
	shfl.sync.down.b32 %r157, %r158, %r159, %r200, %r201;
	// end inline asm
	mov.b64 	%rd93, {%r152, %r157};
	mov.b64 	%fd237, %rd93;
	setp.lt.s32 	%p36, %r151, %r200;
	add.f64 	%fd238, %fd367, %fd237;
	selp.f64 	%fd239, %fd238, %fd367, %p36;
	mov.b64 	%rd94, %fd239;
	mov.b64 	{%r163, %r168}, %rd94;
	mov.b32 	%r169, 2;
	// begin inline asm
	shfl.sync.down.b32 %r162, %r163, %r169, %r200, %r201;
	// end inline asm
	// begin inline asm
	shfl.sync.down.b32 %r167, %r168, %r169, %r200, %r201;
	// end inline asm
	mov.b64 	%rd95, {%r162, %r167};
	mov.b64 	%fd240, %rd95;
	add.s32 	%r206, %r151, 2;
	setp.gt.s32 	%p37, %r206, %r200;
	add.f64 	%fd241, %fd239, %fd240;
	selp.f64 	%fd242, %fd239, %fd241, %p37;
	mov.b64 	%rd96, %fd242;
	mov.b64 	{%r173, %r178}, %rd96;
	mov.b32 	%r179, 4;
	// begin inline asm
	shfl.sync.down.b32 %r172, %r173, %r179, %r200, %r201;
	// end inline asm
	// begin inline asm
	shfl.sync.down.b32 %r177, %r178, %r179, %r200, %r201;
	// end inline asm
	mov.b64 	%rd97, {%r172, %r177};
	mov.b64 	%fd243, %rd97;
	add.s32 	%r207, %r151, 4;
	setp.gt.s32 	%p38, %r207, %r200;
	add.f64 	%fd244, %fd242, %fd243;
	selp.f64 	%fd245, %fd242, %fd244, %p38;
	mov.b64 	%rd98, %fd245;
	mov.b64 	{%r183, %r188}, %rd98;
	mov.b32 	%r189, 8;
	// begin inline asm
	shfl.sync.down.b32 %r182, %r183, %r189, %r200, %r201;
	// end inline asm
	// begin inline asm
	shfl.sync.down.b32 %r187, %r188, %r189, %r200, %r201;
	// end inline asm
	mov.b64 	%rd99, {%r182, %r187};
	mov.b64 	%fd246, %rd99;
	add.s32 	%r208, %r151, 8;
	setp.gt.s32 	%p39, %r208, %r200;
	add.f64 	%fd247, %fd245, %fd246;
	selp.f64 	%fd248, %fd245, %fd247, %p39;
	mov.b64 	%rd100, %fd248;
	mov.b64 	{%r193, %r198}, %rd100;
	mov.b32 	%r199, 16;
	// begin inline asm
	shfl.sync.down.b32 %r192, %r193, %r199, %r200, %r201;
	// end inline asm
	// begin inline asm
	shfl.sync.down.b32 %r197, %r198, %r199, %r200, %r201;
	// end inline asm
	mov.b64 	%rd101, {%r192, %r197};
	mov.b64 	%fd249, %rd101;
	add.s32 	%r209, %r151, 16;
	setp.gt.s32 	%p40, %r209, %r200;
	add.f64 	%fd250, %fd248, %fd249;
	selp.f64 	%fd379, %fd248, %fd250, %p40;
	setp.ne.s32 	%p41, %r151, 0;
	@%p41 bra 	$L__BB3_26;
	shr.u32 	%r210, %r1, 2;
	and.b32  	%r211, %r210, 248;
	mov.u32 	%r212, _ZZN3cub18CUB_300001_SM_10006detail6reduce28DeviceReduceSingleTileKernelINS2_10policy_hubIdjN4cuda3std3__44plusIdEEE10Policy1000EN6thrust24THRUST_300001_SM_1000_NS10device_ptrIdEEPdjS9_ddNS7_10__identityEEEvT0_T1_T2_T3_T4_T6_E12temp_storage;
	add.s32 	%r213, %r212, %r211;
	st.shared.f64 	[%r213+24], %fd379;
$L__BB3_26:
	bar.sync 	0;
	setp.ne.s32 	%p42, %r1, 0;
	@%p42 bra 	$L__BB3_50;
	setp.gt.u32 	%p43, %r51, 32;
	ld.shared.f64 	%fd251, [_ZZN3cub18CUB_300001_SM_10006detail6reduce28DeviceReduceSingleTileKernelINS2_10policy_hubIdjN4cuda3std3__44plusIdEEE10Policy1000EN6thrust24THRUST_300001_SM_1000_NS10device_ptrIdEEPdjS9_ddNS7_10__identityEEEvT0_T1_T2_T3_T4_T6_E12temp_storage+32];
	add.f64 	%fd252, %fd379, %fd251;
	selp.f64 	%fd253, %fd252, %fd379, %p43;
	setp.gt.u32 	%p44, %r51, 64;
	ld.shared.f64 	%fd254, [_ZZN3cub18CUB_300001_SM_10006detail6reduce28DeviceReduceSingleTileKernelINS2_10policy_hubIdjN4cuda3std3__44plusIdEEE10Policy1000EN6thrust24THRUST_300001_SM_1000_NS10device_ptrIdEEPdjS9_ddNS7_10__identityEEEvT0_T1_T2_T3_T4_T6_E12temp_storage+40];
	add.f64 	%fd255, %fd254, %fd253;
	selp.f64 	%fd256, %fd255, %fd253, %p44;
	setp.gt.u32 	%p45, %r51, 96;
	ld.shared.f64 	%fd257, [_ZZN3cub18CUB_300001_SM_10006detail6reduce28DeviceReduceSingleTileKernelINS2_10policy_hubIdjN4cuda3std3__44plusIdEEE10Policy1000EN6thrust24THRUST_300001_SM_1000_NS10device_ptrIdEEPdjS9_ddNS7_10__identityEEEvT0_T1_T2_T3_T4_T6_E12temp_storage+48];
	add.f64 	%fd258, %fd257, %fd256;
	selp.f64 	%fd259, %fd258, %fd256, %p45;
	setp.gt.u32 	%p46, %r51, 128;
	ld.shared.f64 	%fd260, [_ZZN3cub18CUB_300001_SM_10006detail6reduce28DeviceReduceSingleTileKernelINS2_10policy_hubIdjN4cuda3std3__44plusIdEEE10Policy1000EN6thrust24THRUST_300001_SM_1000_NS10device_ptrIdEEPdjS9_ddNS7_10__identityEEEvT0_T1_T2_T3_T4_T6_E12temp_storage+56];
	add.f64 	%fd261, %fd260, %fd259;
	selp.f64 	%fd262, %fd261, %fd259, %p46;
	setp.gt.u32 	%p47, %r51, 160;
	ld.shared.f64 	%fd263, [_ZZN3cub18CUB_300001_SM_10006detail6reduce28DeviceReduceSingleTileKernelINS2_10policy_hubIdjN4cuda3std3__44plusIdEEE10Policy1000EN6thrust24THRUST_300001_SM_1000_NS10device_ptrIdEEPdjS9_ddNS7_10__identityEEEvT0_T1_T2_T3_T4_T6_E12temp_storage+64];
	add.f64 	%fd264, %fd263, %fd262;
	selp.f64 	%fd265, %fd264, %fd262, %p47;
	setp.gt.u32 	%p48, %r51, 192;
	ld.shared.f64 	%fd266, [_ZZN3cub18CUB_300001_SM_10006detail6reduce28DeviceReduceSingleTileKernelINS2_10policy_hubIdjN4cuda3std3__44plusIdEEE10Policy1000EN6thrust24THRUST_300001_SM_1000_NS10device_ptrIdEEPdjS9_ddNS7_10__identityEEEvT0_T1_T2_T3_T4_T6_E12temp_storage+72];
	add.f64 	%fd267, %fd266, %fd265;
	selp.f64 	%fd268, %fd267, %fd265, %p48;
	setp.gt.u32 	%p49, %r51, 224;
	ld.shared.f64 	%fd269, [_ZZN3cub18CUB_300001_SM_10006detail6reduce28DeviceReduceSingleTileKernelINS2_10policy_hubIdjN4cuda3std3__44plusIdEEE10Policy1000EN6thrust24THRUST_300001_SM_1000_NS10device_ptrIdEEPdjS9_ddNS7_10__identityEEEvT0_T1_T2_T3_T4_T6_E12temp_storage+80];
	add.f64 	%fd270, %fd269, %fd268;
	selp.f64 	%fd271, %fd270, %fd268, %p49;
	setp.gt.u32 	%p50, %r51, 256;
	ld.shared.f64 	%fd272, [_ZZN3cub18CUB_300001_SM_10006detail6reduce28DeviceReduceSingleTileKernelINS2_10policy_hubIdjN4cuda3std3__44plusIdEEE10Policy1000EN6thrust24THRUST_300001_SM_1000_NS10device_ptrIdEEPdjS9_ddNS7_10__identityEEEvT0_T1_T2_T3_T4_T6_E12temp_storage+88];
	add.f64 	%fd273, %fd272, %fd271;
	selp.f64 	%fd274, %fd273, %fd271, %p50;
	setp.gt.u32 	%p51, %r51, 288;
	ld.shared.f64 	%fd275, [_ZZN3cub18CUB_300001_SM_10006detail6reduce28DeviceReduceSingleTileKernelINS2_10policy_hubIdjN4cuda3std3__44plusIdEEE10Policy1000EN6thrust24THRUST_300001_SM_1000_NS10device_ptrIdEEPdjS9_ddNS7_10__identityEEEvT0_T1_T2_T3_T4_T6_E12temp_storage+96];
	add.f64 	%fd276, %fd275, %fd274;
	selp.f64 	%fd277, %fd276, %fd274, %p51;
	setp.gt.u32 	%p52, %r51, 320;
	ld.shared.f64 	%fd278, [_ZZN3cub18CUB_300001_SM_10006detail6reduce28DeviceReduceSingleTileKernelINS2_10policy_hubIdjN4cuda3std3__44plusIdEEE10Policy1000EN6thrust24THRUST_300001_SM_1000_NS10device_ptrIdEEPdjS9_ddNS7_10__identityEEEvT0_T1_T2_T3_T4_T6_E12temp_storage+104];
	add.f64 	%fd279, %fd278, %fd277;
	selp.f64 	%fd280, %fd279, %fd277, %p52;
	setp.gt.u32 	%p53, %r51, 352;
	ld.shared.f64 	%fd281, [_ZZN3cub18CUB_300001_SM_10006detail6reduce28DeviceReduceSingleTileKernelINS2_10policy_hubIdjN4cuda3std3__44plusIdEEE10Policy1000EN6thrust24THRUST_300001_SM_1000_NS10device_ptrIdEEPdjS9_ddNS7_10__identityEEEvT0_T1_T2_T3_T4_T6_E12temp_storage+112];
	add.f64 	%fd282, %fd281, %fd280;
	selp.f64 	%fd283, %fd282, %fd280, %p53;
	setp.gt.u32 	%p54, %r51, 384;
	ld.shared.f64 	%fd284, [_ZZN3cub18CUB_300001_SM_10006detail6reduce28DeviceReduceSingleTileKernelINS2_10policy_hubIdjN4cuda3std3__44plusIdEEE10Policy1000EN6thrust24THRUST_300001_SM_1000_NS10device_ptrIdEEPdjS9_ddNS7_10__identityEEEvT0_T1_T2_T3_T4_T6_E12temp_storage+120];
	add.f64 	%fd285, %fd284, %fd283;
	selp.f64 	%fd286, %fd285, %fd283, %p54;
	setp.gt.u32 	%p55, %r51, 416;
	ld.shared.f64 	%fd287, [_ZZN3cub18CUB_300001_SM_10006detail6reduce28DeviceReduceSingleTileKernelINS2_10policy_hubIdjN4cuda3std3__44plusIdEEE10Policy1000EN6thrust24THRUST_300001_SM_1000_NS10device_ptrIdEEPdjS9_ddNS7_10__identityEEEvT0_T1_T2_T3_T4_T6_E12temp_storage+128];
	add.f64 	%fd288, %fd287, %fd286;
	selp.f64 	%fd289, %fd288, %fd286, %p55;
	setp.gt.u32 	%p56, %r51, 448;
	ld.shared.f64 	%fd290, [_ZZN3cub18CUB_300001_SM_10006detail6reduce28DeviceReduceSingleTileKernelINS2_10policy_hubIdjN4cuda3std3__44plusIdEEE10Policy1000EN6thrust24THRUST_300001_SM_1000_NS10device_ptrIdEEPdjS9_ddNS7_10__identityEEEvT0_T1_T2_T3_T4_T6_E12temp_storage+136];
	add.f64 	%fd291, %fd290, %fd289;
	selp.f64 	%fd292, %fd291, %fd289, %p56;
	setp.gt.u32 	%p57, %r51, 480;
	ld.shared.f64 	%fd293, [_ZZN3cub18CUB_300001_SM_10006detail6reduce28DeviceReduceSingleTileKernelINS2_10policy_hubIdjN4cuda3std3__44plusIdEEE10Policy1000EN6thrust24THRUST_300001_SM_1000_NS10device_ptrIdEEPdjS9_ddNS7_10__identityEEEvT0_T1_T2_T3_T4_T6_E12temp_storage+144];
	add.f64 	%fd294, %fd293, %fd292;
	selp.f64 	%fd295, %fd294, %fd292, %p57;
	setp.gt.u32 	%p58, %r51, 512;
	ld.shared.f64 	%fd296, [_ZZN3cub18CUB_300001_SM_10006detail6reduce28DeviceReduceSingleTileKernelINS2_10policy_hubIdjN4cuda3std3__44plusIdEEE10Policy1000EN6thrust24THRUST_300001_SM_1000_NS10device_ptrIdEEPdjS9_ddNS7_10__identityEEEvT0_T1_T2_T3_T4_T6_E12temp_storage+152];
	add.f64 	%fd297, %fd296, %fd295;
	selp.f64 	%fd298, %fd297, %fd295, %p58;
	setp.gt.u32 	%p59, %r51, 544;
	ld.shared.f64 	%fd299, [_ZZN3cub18CUB_300001_SM_10006detail6reduce28DeviceReduceSingleTileKernelINS2_10policy_hubIdjN4cuda3std3__44plusIdEEE10Policy1000EN6thrust24THRUST_300001_SM_1000_NS10device_ptrIdEEPdjS9_ddNS7_10__identityEEEvT0_T1_T2_T3_T4_T6_E12temp_storage+160];
	add.f64 	%fd300, %fd299, %fd298;
	selp.f64 	%fd301, %fd300, %fd298, %p59;
	setp.gt.u32 	%p60, %r51, 576;
	ld.shared.f64 	%fd302, [_ZZN3cub18CUB_300001_SM_10006detail6reduce28DeviceReduceSingleTileKernelINS2_10policy_hubIdjN4cuda3std3__44plusIdEEE10Policy1000EN6thrust24THRUST_300001_SM_1000_NS10device_ptrIdEEPdjS9_ddNS7_10__identityEEEvT0_T1_T2_T3_T4_T6_E12temp_storage+168];
	add.f64 	%fd303, %fd302, %fd301;
	selp.f64 	%fd304, %fd303, %fd301, %p60;
	setp.gt.u32 	%p61, %r51, 608;
	ld.shared.f64 	%fd305, [_ZZN3cub18CUB_300001_SM_10006detail6reduce28DeviceReduceSingleTileKernelINS2_10policy_hubIdjN4cuda3std3__44plusIdEEE10Policy1000EN6thrust24THRUST_300001_SM_1000_NS10device_ptrIdEEPdjS9_ddNS7_10__identityEEEvT0_T1_T2_T3_T4_T6_E12temp_storage+176];
	add.f64 	%fd306, %fd305, %fd304;
	selp.f64 	%fd379, %fd306, %fd304, %p61;
	bra.uni 	$L__BB3_50;
$L__BB3_28:
	mov.u32 	%r21, %tid.x;
	mul.wide.u32 	%rd11, %r21, 8;
	add.s64 	%rd12, %rd2, %rd11;
	ld.global.f64 	%fd43, [%rd12];
	ld.global.f64 	%fd44, [%rd12+5120];
	ld.global.f64 	%fd45, [%rd12+10240];
	ld.global.f64 	%fd46, [%rd12+15360];
	ld.global.f64 	%fd47, [%rd12+20480];
	ld.global.f64 	%fd48, [%rd12+25600];
	ld.global.f64 	%fd49, [%rd12+30720];
	ld.global.f64 	%fd50, [%rd12+35840];
	add.f64 	%fd51, %fd43, %fd44;
	add.f64 	%fd52, %fd51, %fd45;
	add.f64 	%fd53, %fd52, %fd46;
	add.f64 	%fd54, %fd53, %fd47;
	add.f64 	%fd55, %fd54, %fd48;
	add.f64 	%fd56, %fd55, %fd49;
	add.f64 	%fd378, %fd56, %fd50;
	add.s32 	%r22, %r51, -5120;
	setp.lt.u32 	%p3, %r22, 5120;
	mov.b32 	%r279, 5120;
	@%p3 bra 	$L__BB3_32;
	mov.b32 	%r279, 5120;
$L__BB3_30:
	add.s32 	%r54, %r21, %r279;
	mul.wide.u32 	%rd13, %r54, 8;
	add.s64 	%rd14, %rd2, %rd13;
	ld.global.f64 	%fd57, [%rd14];
	ld.global.f64 	%fd58, [%rd14+5120];
	ld.global.f64 	%fd59, [%rd14+10240];
	ld.global.f64 	%fd60, [%rd14+15360];
	ld.global.f64 	%fd61, [%rd14+20480];
	ld.global.f64 	%fd62, [%rd14+25600];
	ld.global.f64 	%fd63, [%rd14+30720];
	ld.global.f64 	%fd64, [%rd14+35840];
	add.f64 	%fd65, %fd378, %fd57;
	add.f64 	%fd66, %fd65, %fd58;
	add.f64 	%fd67, %fd66, %fd59;
	add.f64 	%fd68, %fd67, %fd60;
	add.f64 	%fd69, %fd68, %fd61;
	add.f64 	%fd70, %fd69, %fd62;
	add.f64 	%fd71, %fd70, %fd63;
	add.f64 	%fd378, %fd71, %fd64;
	sub.s32 	%r55, %r51, %r279;
	setp.lt.u32 	%p4, %r55, 5120;
	@%p4 bra 	$L__BB3_46;
	add.s32 	%r279, %r279, 5120;
	setp.le.u32 	%p5, %r279, %r22;
	@%p5 bra 	$L__BB3_30;
$L__BB3_32:
	setp.le.u32 	%p6, %r51, %r279;
	sub.s32 	%r56, %r51, %r279;
	setp.ge.s32 	%p7, %r21, %r56;
	or.pred  	%p8, %p6, %p7;
	@%p8 bra 	$L__BB3_46;
	not.b32 	%r58, %r21;
	add.s32 	%r59, %r51, %r58;
	sub.s32 	%r60, %r59, %r279;
	mul.hi.u32 	%r61, %r60, -858993459;
	shr.u32 	%r62, %r61, 9;
	add.s32 	%r26, %r62, 1;
	and.b32  	%r27, %r26, 15;
	setp.lt.u32 	%p9, %r60, 9600;
	mov.u32 	%r284, %r21;
	@%p9 bra 	$L__BB3_37;
	or.b32  	%r282, %r21, 5120;
	add.s32 	%r281, %r21, %r279;
	and.b32  	%r63, %r26, 16777200;
	neg.s32 	%r280, %r63;
$L__BB3_35:
	.pragma "nounroll";
	mul.wide.u32 	%rd15, %r281, 8;
	add.s64 	%rd16, %rd2, %rd15;
	ld.global.f64 	%fd73, [%rd16];
	add.f64 	%fd74, %fd378, %fd73;
	add.s32 	%r64, %r281, 640;
	mul.wide.u32 	%rd17, %r64, 8;
	add.s64 	%rd18, %rd2, %rd17;
	ld.global.f64 	%fd75, [%rd18];
	add.f64 	%fd76, %fd74, %fd75;
	add.s32 	%r65, %r281, 1280;
	mul.wide.u32 	%rd19, %r65, 8;
	add.s64 	%rd20, %rd2, %rd19;
	ld.global.f64 	%fd77, [%rd20];
	add.f64 	%fd78, %fd76, %fd77;
	add.s32 	%r66, %r281, 1920;
	mul.wide.u32 	%rd21, %r66, 8;
	add.s64 	%rd22, %rd2, %rd21;
	ld.global.f64 	%fd79, [%rd22];
	add.f64 	%fd80, %fd78, %fd79;
	add.s32 	%r67, %r281, 2560;
	mul.wide.u32 	%rd23, %r67, 8;
	add.s64 	%rd24, %rd2, %rd23;
	ld.global.f64 	%fd81, [%rd24];
	add.f64 	%fd82, %fd80, %fd81;
	add.s32 	%r68, %r281, 3200;
	mul.wide.u32 	%rd25, %r68, 8;
	add.s64 	%rd26, %rd2, %rd25;
	ld.global.f64 	%fd83, [%rd26];
	add.f64 	%fd84, %fd82, %fd83;
	add.s32 	%r69, %r281, 3840;
	mul.wide.u32 	%rd27, %r69, 8;
	add.s64 	%rd28, %rd2, %rd27;
	ld.global.f64 	%fd85, [%rd28];
	add.f64 	%fd86, %fd84, %fd85;
	add.s32 	%r70, %r281, 4480;
	mul.wide.u32 	%rd29, %r70, 8;
	add.s64 	%rd30, %rd2, %rd29;
	ld.global.f64 	%fd87, [%rd30];
	add.f64 	%fd88, %fd86, %fd87;
	add.s32 	%r71, %r281, 5120;
	mul.wide.u32 	%rd31, %r71, 8;
	add.s64 	%rd32, %rd2, %rd31;
	ld.global.f64 	%fd89, [%rd32];
	add.f64 	%fd90, %fd88, %fd89;
	add.s32 	%r72, %r281, 5760;
	mul.wide.u32 	%rd33, %r72, 8;
	add.s64 	%rd34, %rd2, %rd33;
	ld.global.f64 	%fd91, [%rd34];
	add.f64 	%fd92, %fd90, %fd91;
	add.s32 	%r73, %r281, 6400;
	mul.wide.u32 	%rd35, %r73, 8;
	add.s64 	%rd36, %rd2, %rd35;
	ld.global.f64 	%fd93, [%rd36];
	add.f64 	%fd94, %fd92, %fd93;
	add.s32 	%r74, %r281, 7040;
	mul.wide.u32 	%rd37, %r74, 8;
	add.s64 	%rd38, %rd2, %rd37;
	ld.global.f64 	%fd95, [%rd38];
	add.f64 	%fd96, %fd94, %fd95;
	add.s32 	%r75, %r281, 7680;
	mul.wide.u32 	%rd39, %r75, 8;
	add.s64 	%rd40, %rd2, %rd39;
	ld.global.f64 	%fd97, [%rd40];
	add.f64 	%fd98, %fd96, %fd97;
	add.s32 	%r76, %r281, 8320;
	mul.wide.u32 	%rd41, %r76, 8;
	add.s64 	%rd42, %rd2, %rd41;
	ld.global.f64 	%fd99, [%rd42];
	add.f64 	%fd100, %fd98, %fd99;
	add.s32 	%r77, %r281, 8960;
	mul.wide.u32 	%rd43, %r77, 8;
	add.s64 	%rd44, %rd2, %rd43;
	ld.global.f64 	%fd101, [%rd44];
	add.f64 	%fd102, %fd100, %fd101;
	add.s32 	%r78, %r281, 9600;
	mul.wide.u32 	%rd45, %r78, 8;
	add.s64 	%rd46, %rd2, %rd45;
	ld.global.f64 	%fd103, [%rd46];
	add.f64 	%fd378, %fd102, %fd103;
	add.s32 	%r282, %r282, 10240;
	add.s32 	%r281, %r281, 10240;
	add.s32 	%r280, %r280, 16;
	setp.ne.s32 	%p10, %r280, 0;
	@%p10 bra 	$L__BB3_35;
	add.s32 	%r284, %r282, -5120;
$L__BB3_37:
	setp.eq.s32 	%p11, %r27, 0;
	@%p11 bra 	$L__BB3_46;
	and.b32  	%r39, %r26, 7;
	setp.lt.u32 	%p12, %r27, 8;
	@%p12 bra 	$L__BB3_40;
	add.s32 	%r79, %r284, %r279;
	mul.wide.u32 	%rd47, %r79, 8;
	add.s64 	%rd48, %rd2, %rd47;
	ld.global.f64 	%fd105, [%rd48];
	add.f64 	%fd106, %fd378, %fd105;
	add.s32 	%r80, %r79, 640;
	mul.wide.u32 	%rd49, %r80, 8;
	add.s64 	%rd50, %rd2, %rd49;
	ld.global.f64 	%fd107, [%rd50];
	add.f64 	%fd108, %fd106, %fd107;
	add.s32 	%r81, %r79, 1280;
	mul.wide.u32 	%rd51, %r81, 8;
	add.s64 	%rd52, %rd2, %rd51;
	ld.global.f64 	%fd109, [%rd52];
	add.f64 	%fd110, %fd108, %fd109;
	add.s32 	%r82, %r79, 1920;
	mul.wide.u32 	%rd53, %r82, 8;
	add.s64 	%rd54, %rd2, %rd53;
	ld.global.f64 	%fd111, [%rd54];
	add.f64 	%fd112, %fd110, %fd111;
	add.s32 	%r83, %r79, 2560;
	mul.wide.u32 	%rd55, %r83, 8;
	add.s64 	%rd56, %rd2, %rd55;
	ld.global.f64 	%fd113, [%rd56];
	add.f64 	%fd114, %fd112, %fd113;
	add.s32 	%r84, %r79, 3200;
	mul.wide.u32 	%rd57, %r84, 8;
	add.s64 	%rd58, %rd2, %rd57;
	ld.global.f64 	%fd115, [%rd58];
	add.f64 	%fd116, %fd114, %fd115;
	add.s32 	%r85, %r79, 3840;
	mul.wide.u32 	%rd59, %r85, 8;
	add.s64 	%rd60, %rd2, %rd59;
	ld.global.f64 	%fd117, [%rd60];
	add.f64 	%fd118, %fd116, %fd117;
	add.s32 	%r86, %r79, 4480;
	mul.wide.u32 	%rd61, %r86, 8;
	add.s64 	%rd62, %rd2, %rd61;
	ld.global.f64 	%fd119, [%rd62];
	add.f64 	%fd378, %fd118, %fd119;
	add.s32 	%r284, %r284, 5120;
$L__BB3_40:
	setp.eq.s32 	%p13, %r39, 0;
	@%p13 bra 	$L__BB3_46;
	and.b32  	%r42, %r26, 3;
	setp.lt.u32 	%p14, %r39, 4;
	@%p14 bra 	$L__BB3_43;
	add.s32 	%r87, %r284, %r279;
	mul.wide.u32 	%rd63, %r87, 8;
	add.s64 	%rd64, %rd2, %rd63;
	ld.global.f64 	%fd121, [%rd64];
	add.f64 	%fd122, %fd378, %fd121;
	add.s32 	%r88, %r87, 640;
	mul.wide.u32 	%rd65, %r88, 8;
	add.s64 	%rd66, %rd2, %rd65;
	ld.global.f64 	%fd123, [%rd66];
	add.f64 	%fd124, %fd122, %fd123;
	add.s32 	%r89, %r87, 1280;
	mul.wide.u32 	%rd67, %r89, 8;
	add.s64 	%rd68, %rd2, %rd67;
	ld.global.f64 	%fd125, [%rd68];
	add.f64 	%fd126, %fd124, %fd125;
	add.s32 	%r90, %r87, 1920;
	mul.wide.u32 	%rd69, %r90, 8;
	add.s64 	%rd70, %rd2, %rd69;
	ld.global.f64 	%fd127, [%rd70];
	add.f64 	%fd378, %fd126, %fd127;
	add.s32 	%r284, %r284, 2560;
$L__BB3_43:
	setp.eq.s32 	%p15, %r42, 0;
	@%p15 bra 	$L__BB3_46;
	add.s32 	%r287, %r284, %r279;
	neg.s32 	%r286, %r42;
$L__BB3_45:
	.pragma "nounroll";
	mul.wide.u32 	%rd71, %r287, 8;
	add.s64 	%rd72, %rd2, %rd71;
	ld.global.f64 	%fd128, [%rd72];
	add.f64 	%fd378, %fd378, %fd128;
	add.s32 	%r287, %r287, 640;
	add.s32 	%r286, %r286, 1;
	setp.ne.s32 	%p16, %r286, 0;
	@%p16 bra 	$L__BB3_45;
$L__BB3_46:
	// begin inline asm
	mov.u32 %r91, %laneid;
	// end inline asm
	mov.b64 	%rd73, %fd378;
	mov.b64 	{%r93, %r98}, %rd73;
	mov.b32 	%r99, 1;
	mov.b32 	%r140, 31;
	mov.b32 	%r141, -1;
	// begin inline asm
	shfl.sync.down.b32 %r92, %r93, %r99, %r140, %r141;
	// end inline asm
	// begin inline asm
	shfl.sync.down.b32 %r97, %r98, %r99, %r140, %r141;
	// end inline asm
	mov.b64 	%rd74, {%r92, %r97};
	mov.b64 	%fd129, %rd74;
	setp.gt.s32 	%p17, %r91, 30;
	add.f64 	%fd130, %fd378, %fd129;
	selp.f64 	%fd131, %fd378, %fd130, %p17;
	mov.b64 	%rd75, %fd131;
	mov.b64 	{%r103, %r108}, %rd75;
	mov.b32 	%r109, 2;
	// begin inline asm
	shfl.sync.down.b32 %r102, %r103, %r109, %r140, %r141;
	// end inline asm
	// begin inline asm
	shfl.sync.down.b32 %r107, %r108, %r109, %r140, %r141;
	// end inline asm
	mov.b64 	%rd76, {%r102, %r107};
	mov.b64 	%fd132, %rd76;
	setp.gt.s32 	%p18, %r91, 29;
	add.f64 	%fd133, %fd131, %fd132;
	selp.f64 	%fd134, %fd131, %fd133, %p18;
	mov.b64 	%rd77, %fd134;
	mov.b64 	{%r113, %r118}, %rd77;
	mov.b32 	%r119, 4;
	// begin inline asm
	shfl.sync.down.b32 %r112, %r113, %r119, %r140, %r141;
	// end inline asm
	// begin inline asm
	shfl.sync.down.b32 %r117, %r118, %r119, %r140, %r141;
	// end inline asm
	mov.b64 	%rd78, {%r112, %r117};
	mov.b64 	%fd135, %rd78;
	setp.gt.s32 	%p19, %r91, 27;
	add.f64 	%fd136, %fd134, %fd135;
	selp.f64 	%fd137, %fd134, %fd136, %p19;
	mov.b64 	%rd79, %fd137;
	mov.b64 	{%r123, %r128}, %rd79;
	mov.b32 	%r129, 8;
	// begin inline asm
	shfl.sync.down.b32 %r122, %r123, %r129, %r140, %r141;
	// end inline asm
	// begin inline asm
	shfl.sync.down.b32 %r127, %r128, %r129, %r140, %r141;
	// end inline asm
	mov.b64 	%rd80, {%r122, %r127};
	mov.b64 	%fd138, %rd80;
	setp.gt.s32 	%p20, %r91, 23;
	add.f64 	%fd139, %fd137, %fd138;
	selp.f64 	%fd140, %fd137, %fd139, %p20;
	mov.b64 	%rd81, %fd140;
	mov.b64 	{%r133, %r138}, %rd81;
	mov.b32 	%r139, 16;
	// begin inline asm
	shfl.sync.down.b32 %r132, %r133, %r139, %r140, %r141;
	// end inline asm
	// begin inline asm
	shfl.sync.down.b32 %r137, %r138, %r139, %r140, %r141;
	// end inline asm
	mov.b64 	%rd82, {%r132, %r137};
	mov.b64 	%fd141, %rd82;
	setp.gt.s32 	%p21, %r91, 15;
	add.f64 	%fd38, %fd140, %fd141;
	selp.f64 	%fd379, %fd140, %fd38, %p21;
	setp.ne.s32 	%p22, %r91, 0;
	@%p22 bra 	$L__BB3_48;
	shr.u32 	%r142, %r21, 2;
	and.b32  	%r143, %r142, 248;
	mov.u32 	%r144, _ZZN3cub18CUB_300001_SM_10006detail6reduce28DeviceReduceSingleTileKernelINS2_10policy_hubIdjN4cuda3std3__44plusIdEEE10Policy1000EN6thrust24THRUST_300001_SM_1000_NS10device_ptrIdEEPdjS9_ddNS7_10__identityEEEvT0_T1_T2_T3_T4_T6_E12temp_storage;
	add.s32 	%r145, %r144, %r143;
	st.shared.f64 	[%r145+24], %fd38;
$L__BB3_48:
	bar.sync 	0;
	setp.ne.s32 	%p23, %r21, 0;
	@%p23 bra 	$L__BB3_50;
	ld.shared.f64 	%fd142, [_ZZN3cub18CUB_300001_SM_10006detail6reduce28DeviceReduceSingleTileKernelINS2_10policy_hubIdjN4cuda3std3__44plusIdEEE10Policy1000EN6thrust24THRUST_300001_SM_1000_NS10device_ptrIdEEPdjS9_ddNS7_10__identityEEEvT0_T1_T2_T3_T4_T6_E12temp_storage+32];
	add.f64 	%fd143, %fd379, %fd142;
	ld.shared.f64 	%fd144, [_ZZN3cub18CUB_300001_SM_10006detail6reduce28DeviceReduceSingleTileKernelINS2_10policy_hubIdjN4cuda3std3__44plusIdEEE10Policy1000EN6thrust24THRUST_300001_SM_1000_NS10device_ptrIdEEPdjS9_ddNS7_10__identityEEEvT0_T1_T2_T3_T4_T6_E12temp_storage+40];
	add.f64 	%fd145, %fd143, %fd144;
	ld.shared.f64 	%fd146, [_ZZN3cub18CUB_300001_SM_10006detail6reduce28DeviceReduceSingleTileKernelINS2_10policy_hubIdjN4cuda3std3__44plusIdEEE10Policy1000EN6thrust24THRUST_300001_SM_1000_NS10device_ptrIdEEPdjS9_ddNS7_10__identityEEEvT0_T1_T2_T3_T4_T6_E12temp_storage+48];
	add.f64 	%fd147, %fd145, %fd146;
	ld.shared.f64 	%fd148, [_ZZN3cub18CUB_300001_SM_10006detail6reduce28DeviceReduceSingleTileKernelINS2_10policy_hubIdjN4cuda3std3__44plusIdEEE10Policy1000EN6thrust24THRUST_300001_SM_1000_NS10device_ptrIdEEPdjS9_ddNS7_10__identityEEEvT0_T1_T2_T3_T4_T6_E12temp_storage+56];
	add.f64 	%fd149, %fd147, %fd148;
	ld.shared.f64 	%fd150, [_ZZN3cub18CUB_300001_SM_10006detail6reduce28DeviceReduceSingleTileKernelINS2_10policy_hubIdjN4cuda3std3__44plusIdEEE10Policy1000EN6thrust24THRUST_300001_SM_1000_NS10device_ptrIdEEPdjS9_ddNS7_10__identityEEEvT0_T1_T2_T3_T4_T6_E12temp_storage+64];
	add.f64 	%fd151, %fd149, %fd150;
	ld.shared.f64 	%fd152, [_ZZN3cub18CUB_300001_SM_10006detail6reduce28DeviceReduceSingleTileKernelINS2_10policy_hubIdjN4cuda3std3__44plusIdEEE10Policy1000EN6thrust24THRUST_300001_SM_1000_NS10device_ptrIdEEPdjS9_ddNS7_10__identityEEEvT0_T1_T2_T3_T4_T6_E12temp_storage+72];
	add.f64 	%fd153, %fd151, %fd152;
	ld.shared.f64 	%fd154, [_ZZN3cub18CUB_300001_SM_10006detail6reduce28DeviceReduceSingleTileKernelINS2_10policy_hubIdjN4cuda3std3__44plusIdEEE10Policy1000EN6thrust24THRUST_300001_SM_1000_NS10device_ptrIdEEPdjS9_ddNS7_10__identityEEEvT0_T1_T2_T3_T4_T6_E12temp_storage+80];
	add.f64 	%fd155, %fd153, %fd154;
	ld.shared.f64 	%fd156, [_ZZN3cub18CUB_300001_SM_10006detail6reduce28DeviceReduceSingleTileKernelINS2_10policy_hubIdjN4cuda3std3__44plusIdEEE10Policy1000EN6thrust24THRUST_300001_SM_1000_NS10device_ptrIdEEPdjS9_ddNS7_10__identityEEEvT0_T1_T2_T3_T4_T6_E12temp_storage+88];
	add.f64 	%fd157, %fd155, %fd156;
	ld.shared.f64 	%fd158, [_ZZN3cub18CUB_300001_SM_10006detail6reduce28DeviceReduceSingleTileKernelINS2_10policy_hubIdjN4cuda3std3__44plusIdEEE10Policy1000EN6thrust24THRUST_300001_SM_1000_NS10device_ptrIdEEPdjS9_ddNS7_10__identityEEEvT0_T1_T2_T3_T4_T6_E12temp_storage+96];
	add.f64 	%fd159, %fd157, %fd158;
	ld.shared.f64 	%fd160, [_ZZN3cub18CUB_300001_SM_10006detail6reduce28DeviceReduceSingleTileKernelINS2_10policy_hubIdjN4cuda3std3__44plusIdEEE10Policy1000EN6thrust24THRUST_300001_SM_1000_NS10device_ptrIdEEPdjS9_ddNS7_10__identityEEEvT0_T1_T2_T3_T4_T6_E12temp_storage+104];
	add.f64 	%fd161, %fd159, %fd160;
	ld.shared.f64 	%fd162, [_ZZN3cub18CUB_300001_SM_10006detail6reduce28DeviceReduceSingleTileKernelINS2_10policy_hubIdjN4cuda3std3__44plusIdEEE10Policy1000EN6thrust24THRUST_300001_SM_1000_NS10device_ptrIdEEPdjS9_ddNS7_10__identityEEEvT0_T1_T2_T3_T4_T6_E12temp_storage+112];
	add.f64 	%fd163, %fd161, %fd162;
	ld.shared.f64 	%fd164, [_ZZN3cub18CUB_300001_SM_10006detail6reduce28DeviceReduceSingleTileKernelINS2_10policy_hubIdjN4cuda3std3__44plusIdEEE10Policy1000EN6thrust24THRUST_300001_SM_1000_NS10device_ptrIdEEPdjS9_ddNS7_10__identityEEEvT0_T1_T2_T3_T4_T6_E12temp_storage+120];
	add.f64 	%fd165, %fd163, %fd164;
	ld.shared.f64 	%fd166, [_ZZN3cub18CUB_300001_SM_10006detail6reduce28DeviceReduceSingleTileKernelINS2_10policy_hubIdjN4cuda3std3__44plusIdEEE10Policy1000EN6thrust24THRUST_300001_SM_1000_NS10device_ptrIdEEPdjS9_ddNS7_10__identityEEEvT0_T1_T2_T3_T4_T6_E12temp_storage+128];
	add.f64 	%fd167, %fd165, %fd166;
	ld.shared.f64 	%fd168, [_ZZN3cub18CUB_300001_SM_10006detail6reduce28DeviceReduceSingleTileKernelINS2_10policy_hubIdjN4cuda3std3__44plusIdEEE10Policy1000EN6thrust24THRUST_300001_SM_1000_NS10device_ptrIdEEPdjS9_ddNS7_10__identityEEEvT0_T1_T2_T3_T4_T6_E12temp_storage+136];
	add.f64 	%fd169, %fd167, %fd168;
	ld.shared.f64 	%fd170, [_ZZN3cub18CUB_300001_SM_10006detail6reduce28DeviceReduceSingleTileKernelINS2_10policy_hubIdjN4cuda3std3__44plusIdEEE10Policy1000EN6thrust24THRUST_300001_SM_1000_NS10device_ptrIdEEPdjS9_ddNS7_10__identityEEEvT0_T1_T2_T3_T4_T6_E12temp_storage+144];
	add.f64 	%fd171, %fd169, %fd170;
	ld.shared.f64 	%fd172, [_ZZN3cub18CUB_300001_SM_10006detail6reduce28DeviceReduceSingleTileKernelINS2_10policy_hubIdjN4cuda3std3__44plusIdEEE10Policy1000EN6thrust24THRUST_300001_SM_1000_NS10device_ptrIdEEPdjS9_ddNS7_10__identityEEEvT0_T1_T2_T3_T4_T6_E12temp_storage+152];
	add.f64 	%fd173, %fd171, %fd172;
	ld.shared.f64 	%fd174, [_ZZN3cub18CUB_300001_SM_10006detail6reduce28DeviceReduceSingleTileKernelINS2_10policy_hubIdjN4cuda3std3__44plusIdEEE10Policy1000EN6thrust24THRUST_300001_SM_1000_NS10device_ptrIdEEPdjS9_ddNS7_10__identityEEEvT0_T1_T2_T3_T4_T6_E12temp_storage+160];
	add.f64 	%fd175, %fd173, %fd174;
	ld.shared.f64 	%fd176, [_ZZN3cub18CUB_300001_SM_10006detail6reduce28DeviceReduceSingleTileKernelINS2_10policy_hubIdjN4cuda3std3__44plusIdEEE10Policy1000EN6thrust24THRUST_300001_SM_1000_NS10device_ptrIdEEPdjS9_ddNS7_10__identityEEEvT0_T1_T2_T3_T4_T6_E12temp_storage+168];
	add.f64 	%fd177, %fd175, %fd176;
	ld.shared.f64 	%fd178, [_ZZN3cub18CUB_300001_SM_10006detail6reduce28DeviceReduceSingleTileKernelINS2_10policy_hubIdjN4cuda3std3__44plusIdEEE10Policy1000EN6thrust24THRUST_300001_SM_1000_NS10device_ptrIdEEPdjS9_ddNS7_10__identityEEEvT0_T1_T2_T3_T4_T6_E12temp_storage+176];
	add.f64 	%fd379, %fd177, %fd178;
$L__BB3_50:
	mov.u32 	%r269, %tid.x;
	setp.ne.s32 	%p69, %r269, 0;
	@%p69 bra 	$L__BB3_52;
	add.f64 	%fd357, %fd42, %fd379;
	st.global.f64 	[%rd1], %fd357;
$L__BB3_52:
	ret;

}
	// .globl	_ZN3cub18CUB_300001_SM_10006detail6reduce18DeviceReduceKernelINS2_10policy_hubIdjN4cuda3std3__44plusIdEEE10Policy1000EN6thrust24THRUST_300001_SM_1000_NS10device_ptrIdEEjS9_dNS7_10__identityEEEvT0_PT3_T1_NS0_13GridEvenShareISK_EET2_T4_
.visible .entry _ZN3cub18CUB_300001_SM_10006detail6reduce18DeviceReduceKernelINS2_10policy_hubIdjN4cuda3std3__44plusIdEEE10Policy1000EN6thrust24THRUST_300001_SM_1000_NS10device_ptrIdEEjS9_dNS7_10__identityEEEvT0_PT3_T1_NS0_13GridEvenShareISK_EET2_T4_(
	.param .align 8 .b8 _ZN3cub18CUB_300001_SM_10006detail6reduce18DeviceReduceKernelINS2_10policy_hubIdjN4cuda3std3__44plusIdEEE10Policy1000EN6thrust24THRUST_300001_SM_1000_NS10device_ptrIdEEjS9_dNS7_10__identityEEEvT0_PT3_T1_NS0_13GridEvenShareISK_EET2_T4__param_0[8],
	.param .u64 .ptr .align 1 _ZN3cub18CUB_300001_SM_10006detail6reduce18DeviceReduceKernelINS2_10policy_hubIdjN4cuda3std3__44plusIdEEE10Policy1000EN6thrust24THRUST_300001_SM_1000_NS10device_ptrIdEEjS9_dNS7_10__identityEEEvT0_PT3_T1_NS0_13GridEvenShareISK_EET2_T4__param_1,
	.param .u32 _ZN3cub18CUB_300001_SM_10006detail6reduce18DeviceReduceKernelINS2_10policy_hubIdjN4cuda3std3__44plusIdEEE10Policy1000EN6thrust24THRUST_300001_SM_1000_NS10device_ptrIdEEjS9_dNS7_10__identityEEEvT0_PT3_T1_NS0_13GridEvenShareISK_EET2_T4__param_2,
	.param .align 4 .b8 _ZN3cub18CUB_300001_SM_10006detail6reduce18DeviceReduceKernelINS2_10policy_hubIdjN4cuda3std3__44plusIdEEE10Policy1000EN6thrust24THRUST_300001_SM_1000_NS10device_ptrIdEEjS9_dNS7_10__identityEEEvT0_PT3_T1_NS0_13GridEvenShareISK_EET2_T4__param_3[40],
	.param .align 1 .b8 _ZN3cub18CUB_300001_SM_10006detail6reduce18DeviceReduceKernelINS2_10policy_hubIdjN4cuda3std3__44plusIdEEE10Policy1000EN6thrust24THRUST_300001_SM_1000_NS10device_ptrIdEEjS9_dNS7_10__identityEEEvT0_PT3_T1_NS0_13GridEvenShareISK_EET2_T4__param_4[1],
	.param .align 1 .b8 _ZN3cub18CUB_300001_SM_10006detail6reduce18DeviceReduceKernelINS2_10policy_hubIdjN4cuda3std3__44plusIdEEE10Policy1000EN6thrust24THRUST_300001_SM_1000_NS10device_ptrIdEEjS9_dNS7_10__identityEEEvT0_PT3_T1_NS0_13GridEvenShareISK_EET2_T4__param_5[1]
)
.maxntid 640
{
	.reg .pred 	%p<69>;
	.reg .b16 	%rs<4>;
	.reg .b32 	%r<356>;
	.reg .b64 	%rd<160>;
	.reg .b64 	%fd<376>;
	// demoted variable
	.shared .align 8 .b8 _ZZN3cub18CUB_300001_SM_10006detail6reduce18DeviceReduceKernelINS2_10policy_hubIdjN4cuda3std3__44plusIdEEE10Policy1000EN6thrust24THRUST_300001_SM_1000_NS10device_ptrIdEEjS9_dNS7_10__identityEEEvT0_PT3_T1_NS0_13GridEvenShareISK_EET2_T4_E12temp_storage[192];
	ld.param.u32 	%r1, [_ZN3cub18CUB_300001_SM_10006detail6reduce18DeviceReduceKernelINS2_10policy_hubIdjN4cuda3std3__44plusIdEEE10Policy1000EN6thrust24THRUST_300001_SM_1000_NS10device_ptrIdEEjS9_dNS7_10__identityEEEvT0_PT3_T1_NS0_13GridEvenShareISK_EET2_T4__param_3+20];
	ld.param.u32 	%r2, [_ZN3cub18CUB_300001_SM_10006detail6reduce18DeviceReduceKernelINS2_10policy_hubIdjN4cuda3std3__44plusIdEEE10Policy1000EN6thrust24THRUST_300001_SM_1000_NS10device_ptrIdEEjS9_dNS7_10__identityEEEvT0_PT3_T1_NS0_13GridEvenShareISK_EET2_T4__param_3+24];
	ld.param.u64 	%rd3, [_ZN3cub18CUB_300001_SM_10006detail6reduce18DeviceReduceKernelINS2_10policy_hubIdjN4cuda3std3__44plusIdEEE10Policy1000EN6thrust24THRUST_300001_SM_1000_NS10device_ptrIdEEjS9_dNS7_10__identityEEEvT0_PT3_T1_NS0_13GridEvenShareISK_EET2_T4__param_0];
	cvta.to.global.u64 	%rd1, %rd3;
	mov.u32 	%r3, %ctaid.x;
	mul.lo.s32 	%r4, %r2, 5120;
	mul.lo.s32 	%r347, %r3, 5120;
	sub.s32 	%r6, %r1, %r347;
	setp.gt.u32 	%p1, %r6, 5119;
	@%p1 bra 	$L__BB4_26;
	mov.u32 	%r7, %tid.x;
	setp.ge.u32 	%p23, %r7, %r6;
	mov.f64 	%fd364, 0d0000000000000000;
	mov.u32 	%r338, %r7;
	@%p23 bra 	$L__BB4_3;
	add.s32 	%r181, %r347, %r7;
	mul.wide.u32 	%rd76, %r181, 8;
	add.s64 	%rd77, %rd1, %rd76;
	ld.global.f64 	%fd364, [%rd77];
	add.s32 	%r338, %r7, 640;
$L__BB4_3:
	setp.ge.u32 	%p24, %r338, %r6;
	@%p24 bra 	$L__BB4_17;
	not.b32 	%r182, %r338;
	add.s32 	%r183, %r1, %r182;
	sub.s32 	%r184, %r183, %r347;
	mul.hi.u32 	%r185, %r184, -858993459;
	shr.u32 	%r186, %r185, 9;
	add.s32 	%r10, %r186, 1;
	and.b32  	%r11, %r10, 15;
	setp.lt.u32 	%p25, %r184, 9600;
	@%p25 bra 	$L__BB4_8;
	add.s32 	%r337, %r338, 5120;
	add.s32 	%r336, %r338, %r347;
	and.b32  	%r187, %r10, 16777200;
	neg.s32 	%r335, %r187;
$L__BB4_6:
	.pragma "nounroll";
	mul.wide.u32 	%rd78, %r336, 8;
	add.s64 	%rd79, %rd1, %rd78;
	ld.global.f64 	%fd179, [%rd79];
	add.f64 	%fd180, %fd364, %fd179;
	add.s32 	%r188, %r336, 640;
	mul.wide.u32 	%rd80, %r188, 8;
	add.s64 	%rd81, %rd1, %rd80;
	ld.global.f64 	%fd181, [%rd81];
	add.f64 	%fd182, %fd180, %fd181;
	add.s32 	%r189, %r336, 1280;
	mul.wide.u32 	%rd82, %r189, 8;
	add.s64 	%rd83, %rd1, %rd82;
	ld.global.f64 	%fd183, [%rd83];
	add.f64 	%fd184, %fd182, %fd183;
	add.s32 	%r190, %r336, 1920;
	mul.wide.u32 	%rd84, %r190, 8;
	add.s64 	%rd85, %rd1, %rd84;
	ld.global.f64 	%fd185, [%rd85];
	add.f64 	%fd186, %fd184, %fd185;
	add.s32 	%r191, %r336, 2560;
	mul.wide.u32 	%rd86, %r191, 8;
	add.s64 	%rd87, %rd1, %rd86;
	ld.global.f64 	%fd187, [%rd87];
	add.f64 	%fd188, %fd186, %fd187;
	add.s32 	%r192, %r336, 3200;
	mul.wide.u32 	%rd88, %r192, 8;
	add.s64 	%rd89, %rd1, %rd88;
	ld.global.f64 	%fd189, [%rd89];
	add.f64 	%fd190, %fd188, %fd189;
	add.s32 	%r193, %r336, 3840;
	mul.wide.u32 	%rd90, %r193, 8;
	add.s64 	%rd91, %rd1, %rd90;
	ld.global.f64 	%fd191, [%rd91];
	add.f64 	%fd192, %fd190, %fd191;
	add.s32 	%r194, %r336, 4480;
	mul.wide.u32 	%rd92, %r194, 8;
	add.s64 	%rd93, %rd1, %rd92;
	ld.global.f64 	%fd193, [%rd93];
	add.f64 	%fd194, %fd192, %fd193;
	add.s32 	%r195, %r336, 5120;
	mul.wide.u32 	%rd94, %r195, 8;
	add.s64 	%rd95, %rd1, %rd94;
	ld.global.f64 	%fd195, [%rd95];
	add.f64 	%fd196, %fd194, %fd195;
	add.s32 	%r196, %r336, 5760;
	mul.wide.u32 	%rd96, %r196, 8;
	add.s64 	%rd97, %rd1, %rd96;
	ld.global.f64 	%fd197, [%rd97];
	add.f64 	%fd198, %fd196, %fd197;
	add.s32 	%r197, %r336, 6400;
	mul.wide.u32 	%rd98, %r197, 8;
	add.s64 	%rd99, %rd1, %rd98;
	ld.global.f64 	%fd199, [%rd99];
	add.f64 	%fd200, %fd198, %fd199;
	add.s32 	%r198, %r336, 7040;
	mul.wide.u32 	%rd100, %r198, 8;
	add.s64 	%rd101, %rd1, %rd100;
	ld.global.f64 	%fd201, [%rd101];
	add.f64 	%fd202, %fd200, %fd201;
	add.s32 	%r199, %r336, 7680;
	mul.wide.u32 	%rd102, %r199, 8;
	add.s64 	%rd103, %rd1, %rd102;
	ld.global.f64 	%fd203, [%rd103];
	add.f64 	%fd204, %fd202, %fd203;
	add.s32 	%r200, %r336, 8320;
	mul.wide.u32 	%rd104, %r200, 8;
	add.s64 	%rd105, %rd1, %rd104;
	ld.global.f64 	%fd205, [%rd105];
	add.f64 	%fd206, %fd204, %fd205;
	add.s32 	%r201, %r336, 8960;
	mul.wide.u32 	%rd106, %r201, 8;
	add.s64 	%rd107, %rd1, %rd106;
	ld.global.f64 	%fd207, [%rd107];
	add.f64 	%fd208, %fd206, %fd207;
	add.s32 	%r202, %r336, 9600;
	mul.wide.u32 	%rd108, %r202, 8;
	add.s64 	%rd109, %rd1, %rd108;
	ld.global.f64 	%fd209, [%rd109];
	add.f64 	%fd364, %fd208, %fd209;
	add.s32 	%r337, %r337, 10240;
	add.s32 	%r336, %r336, 10240;
	add.s32 	%r335, %r335, 16;
	setp.ne.s32 	%p26, %r335, 0;
	@%p26 bra 	$L__BB4_6;
	add.s32 	%r338, %r337, -5120;
$L__BB4_8:
	setp.eq.s32 	%p27, %r11, 0;
	@%p27 bra 	$L__BB4_17;
	and.b32  	%r23, %r10, 7;
	setp.lt.u32 	%p28, %r11, 8;
	@%p28 bra 	$L__BB4_11;
	add.s32 	%r203, %r338, %r347;
	mul.wide.u32 	%rd110, %r203, 8;
	add.s64 	%rd111, %rd1, %rd110;
	ld.global.f64 	%fd211, [%rd111];
	add.f64 	%fd212, %fd364, %fd211;
	add.s32 	%r204, %r203, 640;
	mul.wide.u32 	%rd112, %r204, 8;
	add.s64 	%rd113, %rd1, %rd112;
	ld.global.f64 	%fd213, [%rd113];
	add.f64 	%fd214, %fd212, %fd213;
	add.s32 	%r205, %r203, 1280;
	mul.wide.u32 	%rd114, %r205, 8;
	add.s64 	%rd115, %rd1, %rd114;
	ld.global.f64 	%fd215, [%rd115];
	add.f64 	%fd216, %fd214, %fd215;
	add.s32 	%r206, %r203, 1920;
	mul.wide.u32 	%rd116, %r206, 8;
	add.s64 	%rd117, %rd1, %rd116;
	ld.global.f64 	%fd217, [%rd117];
	add.f64 	%fd218, %fd216, %fd217;
	add.s32 	%r207, %r203, 2560;
	mul.wide.u32 	%rd118, %r207, 8;
	add.s64 	%rd119, %rd1, %rd118;
	ld.global.f64 	%fd219, [%rd119];
	add.f64 	%fd220, %fd218, %fd219;
	add.s32 	%r208, %r203, 3200;
	mul.wide.u32 	%rd120, %r208, 8;
	add.s64 	%rd121, %rd1, %rd120;
	ld.global.f64 	%fd221, [%rd121];
	add.f64 	%fd222, %fd220, %fd221;
	add.s32 	%r209, %r203, 3840;
	mul.wide.u32 	%rd122, %r209, 8;
	add.s64 	%rd123, %rd1, %rd122;
	ld.global.f64 	%fd223, [%rd123];
	add.f64 	%fd224, %fd222, %fd223;
	add.s32 	%r210, %r203, 4480;
	mul.wide.u32 	%rd124, %r210, 8;
	add.s64 	%rd125, %rd1, %rd124;
	ld.global.f64 	%fd225, [%rd125];
	add.f64 	%fd364, %fd224, %fd225;
	add.s32 	%r338, %r338, 5120;
$L__BB4_11:
	setp.eq.s32 	%p29, %r23, 0;
	@%p29 bra 	$L__BB4_17;
	and.b32  	%r26, %r10, 3;
	setp.lt.u32 	%p30, %r23, 4;
	@%p30 bra 	$L__BB4_14;
	add.s32 	%r211, %r338, %r347;
	mul.wide.u32 	%rd126, %r211, 8;
	add.s64 	%rd127, %rd1, %rd126;
	ld.global.f64 	%fd227, [%rd127];
	add.f64 	%fd228, %fd364, %fd227;
	add.s32 	%r212, %r211, 640;
	mul.wide.u32 	%rd128, %r212, 8;
	add.s64 	%rd129, %rd1, %rd128;
	ld.global.f64 	%fd229, [%rd129];
	add.f64 	%fd230, %fd228, %fd229;
	add.s32 	%r213, %r211, 1280;
	mul.wide.u32 	%rd130, %r213, 8;
	add.s64 	%rd131, %rd1, %rd130;
	ld.global.f64 	%fd231, [%rd131];
	add.f64 	%fd232, %fd230, %fd231;
	add.s32 	%r214, %r211, 1920;
	mul.wide.u32 	%rd132, %r214, 8;
	add.s64 	%rd133, %rd1, %rd132;
	ld.global.f64 	%fd233, [%rd133];
	add.f64 	%fd364, %fd232, %fd233;
	add.s32 	%r338, %r338, 2560;
$L__BB4_14:
	setp.eq.s32 	%p31, %r26, 0;
	@%p31 bra 	$L__BB4_17;
	add.s32 	%r342, %r338, %r347;
	neg.s32 	%r341, %r26;
$L__BB4_16:
	.pragma "nounroll";
	mul.wide.u32 	%rd134, %r342, 8;
	add.s64 	%rd135, %rd1, %rd134;
	ld.global.f64 	%fd234, [%rd135];
	add.f64 	%fd364, %fd364, %fd234;
	add.s32 	%r342, %r342, 640;
	add.s32 	%r341, %r341, 1;
	setp.ne.s32 	%p32, %r341, 0;
	@%p32 bra 	$L__BB4_16;
$L__BB4_17:
	setp.lt.u32 	%p33, %r6, 640;
	@%p33 bra 	$L__BB4_22;
	// begin inline asm
	mov.u32 %r278, %laneid;
	// end inline asm
	mov.b64 	%rd146, %fd364;
	mov.b64 	{%r280, %r285}, %rd146;
	mov.b32 	%r286, 1;
	mov.b32 	%r327, 31;
	mov.b32 	%r328, -1;
	// begin inline asm
	shfl.sync.down.b32 %r279, %r280, %r286, %r327, %r328;
	// end inline asm
	// begin inline asm
	shfl.sync.down.b32 %r284, %r285, %r286, %r327, %r328;
	// end inline asm
	mov.b64 	%rd147, {%r279, %r284};
	mov.b64 	%fd305, %rd147;
	setp.gt.s32 	%p61, %r278, 30;
	add.f64 	%fd306, %fd364, %fd305;
	selp.f64 	%fd307, %fd364, %fd306, %p61;
	mov.b64 	%rd148, %fd307;
	mov.b64 	{%r290, %r295}, %rd148;
	mov.b32 	%r296, 2;
	// begin inline asm
	shfl.sync.down.b32 %r289, %r290, %r296, %r327, %r328;
	// end inline asm
	// begin inline asm
	shfl.sync.down.b32 %r294, %r295, %r296, %r327, %r328;
	// end inline asm
	mov.b64 	%rd149, {%r289, %r294};
	mov.b64 	%fd308, %rd149;
	setp.gt.s32 	%p62, %r278, 29;
	add.f64 	%fd309, %fd307, %fd308;
	selp.f64 	%fd310, %fd307, %fd309, %p62;
	mov.b64 	%rd150, %fd310;
	mov.b64 	{%r300, %r305}, %rd150;
	mov.b32 	%r306, 4;
	// begin inline asm
	shfl.sync.down.b32 %r299, %r300, %r306, %r327, %r328;
	// end inline asm
	// begin inline asm
	shfl.sync.down.b32 %r304, %r305, %r306, %r327, %r328;
	// end inline asm
	mov.b64 	%rd151, {%r299, %r304};
	mov.b64 	%fd311, %rd151;
	setp.gt.s32 	%p63, %r278, 27;
	add.f64 	%fd312, %fd310, %fd311;
	selp.f64 	%fd313, %fd310, %fd312, %p63;
	mov.b64 	%rd152, %fd313;
	mov.b64 	{%r310, %r315}, %rd152;
	mov.b32 	%r316, 8;
	// begin inline asm
	shfl.sync.down.b32 %r309, %r310, %r316, %r327, %r328;
	// end inline asm
	// begin inline asm
	shfl.sync.down.b32 %r314, %r315, %r316, %r327, %r328;
	// end inline asm
	mov.b64 	%rd153, {%r309, %r314};
	mov.b64 	%fd314, %rd153;
	setp.gt.s32 	%p64, %r278, 23;
	add.f64 	%fd315, %fd313, %fd314;
	selp.f64 	%fd316, %fd313, %fd315, %p64;
	mov.b64 	%rd154, %fd316;
	mov.b64 	{%r320, %r325}, %rd154;
	mov.b32 	%r326, 16;
	// begin inline asm
	shfl.sync.down.b32 %r319, %r320, %r326, %r327, %r328;
	// end inline asm
	// begin inline asm
	shfl.sync.down.b32 %r324, %r325, %r326, %r327, %r328;
	// end inline asm
	mov.b64 	%rd155, {%r319, %r324};
	mov.b64 	%fd317, %rd155;
	setp.gt.s32 	%p65, %r278, 15;
	add.f64 	%fd16, %fd316, %fd317;
	selp.f64 	%fd375, %fd316, %fd16, %p65;
	setp.ne.s32 	%p66, %r278, 0;
	@%p66 bra 	$L__BB4_20;
	shr.u32 	%r329, %r7, 2;
	and.b32  	%r330, %r329, 248;
	mov.u32 	%r331, _ZZN3cub18CUB_300001_SM_10006detail6reduce18DeviceReduceKernelINS2_10policy_hubIdjN4cuda3std3__44plusIdEEE10Policy1000EN6thrust24THRUST_300001_SM_1000_NS10device_ptrIdEEjS9_dNS7_10__identityEEEvT0_PT3_T1_NS0_13GridEvenShareISK_EET2_T4_E12temp_storage;
	add.s32 	%r332, %r331, %r330;
	st.shared.f64 	[%r332+24], %fd16;
$L__BB4_20:
	bar.sync 	0;
	setp.ne.s32 	%p67, %r7, 0;
	@%p67 bra 	$L__BB4_48;
	ld.shared.f64 	%fd318, [_ZZN3cub18CUB_300001_SM_10006detail6reduce18DeviceReduceKernelINS2_10policy_hubIdjN4cuda3std3__44plusIdEEE10Policy1000EN6thrust24THRUST_300001_SM_1000_NS10device_ptrIdEEjS9_dNS7_10__identityEEEvT0_PT3_T1_NS0_13GridEvenShareISK_EET2_T4_E12temp_storage+32];
	add.f64 	%fd319, %fd375, %fd318;
	ld.shared.f64 	%fd320, [_ZZN3cub18CUB_300001_SM_10006detail6reduce18DeviceReduceKernelINS2_10policy_hubIdjN4cuda3std3__44plusIdEEE10Policy1000EN6thrust24THRUST_300001_SM_1000_NS10device_ptrIdEEjS9_dNS7_10__identityEEEvT0_PT3_T1_NS0_13GridEvenShareISK_EET2_T4_E12temp_storage+40];
	add.f64 	%fd321, %fd319, %fd320;
	ld.shared.f64 	%fd322, [_ZZN3cub18CUB_300001_SM_10006detail6reduce18DeviceReduceKernelINS2_10policy_hubIdjN4cuda3std3__44plusIdEEE10Policy1000EN6thrust24THRUST_300001_SM_1000_NS10device_ptrIdEEjS9_dNS7_10__identityEEEvT0_PT3_T1_NS0_13GridEvenShareISK_EET2_T4_E12temp_storage+48];
	add.f64 	%fd323, %fd321, %fd322;
	ld.shared.f64 	%fd324, [_ZZN3cub18CUB_300001_SM_10006detail6reduce18DeviceReduceKernelINS2_10policy_hubIdjN4cuda3std3__44plusIdEEE10Policy1000EN6thrust24THRUST_300001_SM_1000_NS10device_ptrIdEEjS9_dNS7_10__identityEEEvT0_PT3_T1_NS0_13GridEvenShareISK_EET2_T4_E12temp_storage+56];
	add.f64 	%fd325, %fd323, %fd324;
	ld.shared.f64 	%fd326, [_ZZN3cub18CUB_300001_SM_10006detail6reduce18DeviceReduceKernelINS2_10policy_hubIdjN4cuda3std3__44plusIdEEE10Policy1000EN6thrust24THRUST_300001_SM_1000_NS10device_ptrIdEEjS9_dNS7_10__identityEEEvT0_PT3_T1_NS0_13GridEvenShareISK_EET2_T4_E12temp_storage+64];
	add.f64 	%fd327, %fd325, %fd326;
	ld.shared.f64 	%fd328, [_ZZN3cub18CUB_300001_SM_10006detail6reduce18DeviceReduceKernelINS2_10policy_hubIdjN4cuda3std3__44plusIdEEE10Policy1000EN6thrust24THRUST_300001_SM_1000_NS10device_ptrIdEEjS9_dNS7_10__identityEEEvT0_PT3_T1_NS0_13GridEvenShareISK_EET2_T4_E12temp_storage+72];
	add.f64 	%fd329, %fd327, %fd328;
	ld.shared.f64 	%fd330, [_ZZN3cub18CUB_300001_SM_10006detail6reduce18DeviceReduceKernelINS2_10policy_hubIdjN4cuda3std3__44plusIdEEE10Policy1000EN6thrust24THRUST_300001_SM_1000_NS10device_ptrIdEEjS9_dNS7_10__identityEEEvT0_PT3_T1_NS0_13GridEvenShareISK_EET2_T4_E12temp_storage+80];
	add.f64 	%fd331, %fd329, %fd330;
	ld.shared.f64 	%fd332, [_ZZN3cub18CUB_300001_SM_10006detail6reduce18DeviceReduceKernelINS2_10policy_hubIdjN4cuda3std3__44plusIdEEE10Policy1000EN6thrust24THRUST_300001_SM_1000_NS10device_ptrIdEEjS9_dNS7_10__identityEEEvT0_PT3_T1_NS0_13GridEvenShareISK_EET2_T4_E12temp_storage+88];
	add.f64 	%fd333, %fd331, %fd332;
	ld.shared.f64 	%fd334, [_ZZN3cub18CUB_300001_SM_10006detail6reduce18DeviceReduceKernelINS2_10policy_hubIdjN4cuda3std3__44plusIdEEE10Policy1000EN6thrust24THRUST_300001_SM_1000_NS10device_ptrIdEEjS9_dNS7_10__identityEEEvT0_PT3_T1_NS0_13GridEvenShareISK_EET2_T4_E12temp_storage+96];
	add.f64 	%fd335, %fd333, %fd334;
	ld.shared.f64 	%fd336, [_ZZN3cub18CUB_300001_SM_10006detail6reduce18DeviceReduceKernelINS2_10policy_hubIdjN4cuda3std3__44plusIdEEE10Policy1000EN6thrust24THRUST_300001_SM_1000_NS10device_ptrIdEEjS9_dNS7_10__identityEEEvT0_PT3_T1_NS0_13GridEvenShareISK_EET2_T4_E12temp_storage+104];
	add.f64 	%fd337, %fd335, %fd336;
	ld.shared.f64 	%fd338, [_ZZN3cub18CUB_300001_SM_10006detail6reduce18DeviceReduceKernelINS2_10policy_hubIdjN4cuda3std3__44plusIdEEE10Policy1000EN6thrust24THRUST_300001_SM_1000_NS10device_ptrIdEEjS9_dNS7_10__identityEEEvT0_PT3_T1_NS0_13GridEvenShareISK_EET2_T4_E12temp_storage+112];
	add.f64 	%fd339, %fd337, %fd338;
	ld.shared.f64 	%fd340, [_ZZN3cub18CUB_300001_SM_10006detail6reduce18DeviceReduceKernelINS2_10policy_hubIdjN4cuda3std3__44plusIdEEE10Policy1000EN6thrust24THRUST_300001_SM_1000_NS10device_ptrIdEEjS9_dNS7_10__identityEEEvT0_PT3_T1_NS0_13GridEvenShareISK_EET2_T4_E12temp_storage+120];
	add.f64 	%fd341, %fd339, %fd340;
	ld.shared.f64 	%fd342, [_ZZN3cub18CUB_300001_SM_10006detail6reduce18DeviceReduceKernelINS2_10policy_hubIdjN4cuda3std3__44plusIdEEE10Policy1000EN6thrust24THRUST_300001_SM_1000_NS10device_ptrIdEEjS9_dNS7_10__identityEEEvT0_PT3_T1_NS0_13GridEvenShareISK_EET2_T4_E12temp_storage+128];
	add.f64 	%fd343, %fd341, %fd342;
	ld.shared.f64 	%fd344, [_ZZN3cub18CUB_300001_SM_10006detail6reduce18DeviceReduceKernelINS2_10policy_hubIdjN4cuda3std3__44plusIdEEE10Policy1000EN6thrust24THRUST_300001_SM_1000_NS10device_ptrIdEEjS9_dNS7_10__identityEEEvT0_PT3_T1_NS0_13GridEvenShareISK_EET2_T4_E12temp_storage+136];
	add.f64 	%fd345, %fd343, %fd344;
	ld.shared.f64 	%fd346, [_ZZN3cub18CUB_300001_SM_10006detail6reduce18DeviceReduceKernelINS2_10policy_hubIdjN4cuda3std3__44plusIdEEE10Policy1000EN6thrust24THRUST_300001_SM_1000_NS10device_ptrIdEEjS9_dNS7_10__identityEEEvT0_PT3_T1_NS0_13GridEvenShareISK_EET2_T4_E12temp_storage+144];
	add.f64 	%fd347, %fd345, %fd346;
	ld.shared.f64 	%fd348, [_ZZN3cub18CUB_300001_SM_10006detail6reduce18DeviceReduceKernelINS2_10policy_hubIdjN4cuda3std3__44plusIdEEE10Policy1000EN6thrust24THRUST_300001_SM_1000_NS10device_ptrIdEEjS9_dNS7_10__identityEEEvT0_PT3_T1_NS0_13GridEvenShareISK_EET2_T4_E12temp_storage+152];
	add.f64 	%fd349, %fd347, %fd348;
	ld.shared.f64 	%fd350, [_ZZN3cub18CUB_300001_SM_10006detail6reduce18DeviceReduceKernelINS2_10policy_hubIdjN4cuda3std3__44plusIdEEE10Policy1000EN6thrust24THRUST_300001_SM_1000_NS10device_ptrIdEEjS9_dNS7_10__identityEEEvT0_PT3_T1_NS0_13GridEvenShareISK_EET2_T4_E12temp_storage+160];
	add.f64 	%fd351, %fd349, %fd350;
	ld.shared.f64 	%fd352, [_ZZN3cub18CUB_300001_SM_10006detail6reduce18DeviceReduceKernelINS2_10policy_hubIdjN4cuda3std3__44plusIdEEE10Policy1000EN6thrust24THRUST_300001_SM_1000_NS10device_ptrIdEEjS9_dNS7_10__identityEEEvT0_PT3_T1_NS0_13GridEvenShareISK_EET2_T4_E12temp_storage+168];
	add.f64 	%fd353, %fd351, %fd352;
	ld.shared.f64 	%fd354, [_ZZN3cub18CUB_300001_SM_10006detail6reduce18DeviceReduceKernelINS2_10policy_hubIdjN4cuda3std3__44plusIdEEE10Policy1000EN6thrust24THRUST_300001_SM_1000_NS10device_ptrIdEEjS9_dNS7_10__identityEEEvT0_PT3_T1_NS0_13GridEvenShareISK_EET2_T4_E12temp_storage+176];
	add.f64 	%fd375, %fd353, %fd354;
	bra.uni 	$L__BB4_48;
$L__BB4_22:
	// begin inline asm
	mov.u32 %r215, %laneid;
	// end inline asm
	and.b32  	%r266, %r7, 992;
	add.s32 	%r267, %r266, 32;
	setp.gt.u32 	%p34, %r267, %r6;
	not.b32 	%r268, %r266;
	add.s32 	%r269, %r6, %r268;
	selp.b32 	%r264, %r269, 31, %p34;
	mov.b64 	%rd136, %fd364;
	mov.b64 	{%r217, %r222}, %rd136;
	mov.b32 	%r223, 1;
	mov.b32 	%r265, -1;
	// begin inline asm
	shfl.sync.down.b32 %r216, %r217, %r223, %r264, %r265;
	// end inline asm
	// begin inline asm
	shfl.sync.down.b32 %r221, %r222, %r223, %r264, %r265;
	// end inline asm
	mov.b64 	%rd137, {%r216, %r221};
	mov.b64 	%fd235, %rd137;
	setp.lt.s32 	%p35, %r215, %r264;
	add.f64 	%fd236, %fd364, %fd235;
	selp.f64 	%fd237, %fd236, %fd364, %p35;
	mov.b64 	%rd138, %fd237;
	mov.b64 	{%r227, %r232}, %rd138;
	mov.b32 	%r233, 2;
	// begin inline asm
	shfl.sync.down.b32 %r226, %r227, %r233, %r264, %r265;
	// end inline asm
	// begin inline asm
	shfl.sync.down.b32 %r231, %r232, %r233, %r264, %r265;
	// end inline asm
	mov.b64 	%rd139, {%r226, %r231};
	mov.b64 	%fd238, %rd139;
	add.s32 	%r270, %r215, 2;
	setp.gt.s32 	%p36, %r270, %r264;
	add.f64 	%fd239, %fd237, %fd238;
	selp.f64 	%fd240, %fd237, %fd239, %p36;
	mov.b64 	%rd140, %fd240;
	mov.b64 	{%r237, %r242}, %rd140;
	mov.b32 	%r243, 4;
	// begin inline asm
	shfl.sync.down.b32 %r236, %r237, %r243, %r264, %r265;
	// end inline asm
	// begin inline asm
	shfl.sync.down.b32 %r241, %r242, %r243, %r264, %r265;
	// end inline asm
	mov.b64 	%rd141, {%r236, %r241};
	mov.b64 	%fd241, %rd141;
	add.s32 	%r271, %r215, 4;
	setp.gt.s32 	%p37, %r271, %r264;
	add.f64 	%fd242, %fd240, %fd241;
	selp.f64 	%fd243, %fd240, %fd242, %p37;
	mov.b64 	%rd142, %fd243;
	mov.b64 	{%r247, %r252}, %rd142;
	mov.b32 	%r253, 8;
	// begin inline asm
	shfl.sync.down.b32 %r246, %r247, %r253, %r264, %r265;
	// end inline asm
	// begin inline asm
	shfl.sync.down.b32 %r251, %r252, %r253, %r264, %r265;
	// end inline asm
	mov.b64 	%rd143, {%r246, %r251};
	mov.b64 	%fd244, %rd143;
	add.s32 	%r272, %r215, 8;
	setp.gt.s32 	%p38, %r272, %r264;
	add.f64 	%fd245, %fd243, %fd244;
	selp.f64 	%fd246, %fd243, %fd245, %p38;
	mov.b64 	%rd144, %fd246;
	mov.b64 	{%r257, %r262}, %rd144;
	mov.b32 	%r263, 16;
	// begin inline asm
	shfl.sync.down.b32 %r256, %r257, %r263, %r264, %r265;
	// end inline asm
	// begin inline asm
	shfl.sync.down.b32 %r261, %r262, %r263, %r264, %r265;
	// end inline asm
	mov.b64 	%rd145, {%r256, %r261};
	mov.b64 	%fd247, %rd145;
	add.s32 	%r273, %r215, 16;
	setp.gt.s32 	%p39, %r273, %r264;
	add.f64 	%fd248, %fd246, %fd247;
	selp.f64 	%fd375, %fd246, %fd248, %p39;
	setp.ne.s32 	%p40, %r215, 0;
	@%p40 bra 	$L__BB4_24;
	shr.u32 	%r274, %r7, 2;
	and.b32  	%r275, %r274, 248;
	mov.u32 	%r276, _ZZN3cub18CUB_300001_SM_10006detail6reduce18DeviceReduceKernelINS2_10policy_hubIdjN4cuda3std3__44plusIdEEE10Policy1000EN6thrust24THRUST_300001_SM_1000_NS10device_ptrIdEEjS9_dNS7_10__identityEEEvT0_PT3_T1_NS0_13GridEvenShareISK_EET2_T4_E12temp_storage;
	add.s32 	%r277, %r276, %r275;
	st.shared.f64 	[%r277+24], %fd375;
$L__BB4_24:
	bar.sync 	0;
	setp.ne.s32 	%p41, %r7, 0;
	@%p41 bra 	$L__BB4_48;
	setp.gt.u32 	%p42, %r6, 32;
	ld.shared.f64 	%fd249, [_ZZN3cub18CUB_300001_SM_10006detail6reduce18DeviceReduceKernelINS2_10policy_hubIdjN4cuda3std3__44plusIdEEE10Policy1000EN6thrust24THRUST_300001_SM_1000_NS10device_ptrIdEEjS9_dNS7_10__identityEEEvT0_PT3_T1_NS0_13GridEvenShareISK_EET2_T4_E12temp_storage+32];
	add.f64 	%fd250, %fd375, %fd249;
	selp.f64 	%fd251, %fd250, %fd375, %p42;
	setp.gt.u32 	%p43, %r6, 64;
	ld.shared.f64 	%fd252, [_ZZN3cub18CUB_300001_SM_10006detail6reduce18DeviceReduceKernelINS2_10policy_hubIdjN4cuda3std3__44plusIdEEE10Policy1000EN6thrust24THRUST_300001_SM_1000_NS10device_ptrIdEEjS9_dNS7_10__identityEEEvT0_PT3_T1_NS0_13GridEvenShareISK_EET2_T4_E12temp_storage+40];
	add.f64 	%fd253, %fd252, %fd251;
	selp.f64 	%fd254, %fd253, %fd251, %p43;
	setp.gt.u32 	%p44, %r6, 96;
	ld.shared.f64 	%fd255, [_ZZN3cub18CUB_300001_SM_10006detail6reduce18DeviceReduceKernelINS2_10policy_hubIdjN4cuda3std3__44plusIdEEE10Policy1000EN6thrust24THRUST_300001_SM_1000_NS10device_ptrIdEEjS9_dNS7_10__identityEEEvT0_PT3_T1_NS0_13GridEvenShareISK_EET2_T4_E12temp_storage+48];
	add.f64 	%fd256, %fd255, %fd254;
	selp.f64 	%fd257, %fd256, %fd254, %p44;
	setp.gt.u32 	%p45, %r6, 128;
	ld.shared.f64 	%fd258, [_ZZN3cub18CUB_300001_SM_10006detail6reduce18DeviceReduceKernelINS2_10policy_hubIdjN4cuda3std3__44plusIdEEE10Policy1000EN6thrust24THRUST_300001_SM_1000_NS10device_ptrIdEEjS9_dNS7_10__identityEEEvT0_PT3_T1_NS0_13GridEvenShareISK_EET2_T4_E12temp_storage+56];
	add.f64 	%fd259, %fd258, %fd257;
	selp.f64 	%fd260, %fd259, %fd257, %p45;
	setp.gt.u32 	%p46, %r6, 160;
	ld.shared.f64 	%fd261, [_ZZN3cub18CUB_300001_SM_10006detail6reduce18DeviceReduceKernelINS2_10policy_hubIdjN4cuda3std3__44plusIdEEE10Policy1000EN6thrust24THRUST_300001_SM_1000_NS10device_ptrIdEEjS9_dNS7_10__identityEEEvT0_PT3_T1_NS0_13GridEvenShareISK_EET2_T4_E12temp_storage+64];
	add.f64 	%fd262, %fd261, %fd260;
	selp.f64 	%fd263, %fd262, %fd260, %p46;
	setp.gt.u32 	%p47, %r6, 192;
	ld.shared.f64 	%fd264, [_ZZN3cub18CUB_300001_SM_10006detail6reduce18DeviceReduceKernelINS2_10policy_hubIdjN4cuda3std3__44plusIdEEE10Policy1000EN6thrust24THRUST_300001_SM_1000_NS10device_ptrIdEEjS9_dNS7_10__identityEEEvT0_PT3_T1_NS0_13GridEvenShareISK_EET2_T4_E12temp_storage+72];
	add.f64 	%fd265, %fd264, %fd263;
	selp.f64 	%fd266, %fd265, %fd263, %p47;
	setp.gt.u32 	%p48, %r6, 224;
	ld.shared.f64 	%fd267, [_ZZN3cub18CUB_300001_SM_10006detail6reduce18DeviceReduceKernelINS2_10policy_hubIdjN4cuda3std3__44plusIdEEE10Policy1000EN6thrust24THRUST_300001_SM_1000_NS10device_ptrIdEEjS9_dNS7_10__identityEEEvT0_PT3_T1_NS0_13GridEvenShareISK_EET2_T4_E12temp_storage+80];
	add.f64 	%fd268, %fd267, %fd266;
	selp.f64 	%fd269, %fd268, %fd266, %p48;
	setp.gt.u32 	%p49, %r6, 256;
	ld.shared.f64 	%fd270, [_ZZN3cub18CUB_300001_SM_10006detail6reduce18DeviceReduceKernelINS2_10policy_hubIdjN4cuda3std3__44plusIdEEE10Policy1000EN6thrust24THRUST_300001_SM_1000_NS10device_ptrIdEEjS9_dNS7_10__identityEEEvT0_PT3_T1_NS0_13GridEvenShareISK_EET2_T4_E12temp_storage+88];
	add.f64 	%fd271, %fd270, %fd269;
	selp.f64 	%fd272, %fd271, %fd269, %p49;
	setp.gt.u32 	%p50, %r6, 288;
	ld.shared.f64 	%fd273, [_ZZN3cub18CUB_300001_SM_10006detail6reduce18DeviceReduceKernelINS2_10policy_hubIdjN4cuda3std3__44plusIdEEE10Policy1000EN6thrust24THRUST_300001_SM_1000_NS10device_ptrIdEEjS9_dNS7_10__identityEEEvT0_PT3_T1_NS0_13GridEvenShareISK_EET2_T4_E12temp_storage+96];
	add.f64 	%fd274, %fd273, %fd272;
	selp.f64 	%fd275, %fd274, %fd272, %p50;
	setp.gt.u32 	%p51, %r6, 320;
	ld.shared.f64 	%fd276, [_ZZN3cub18CUB_300001_SM_10006detail6reduce18DeviceReduceKernelINS2_10policy_hubIdjN4cuda3std3__44plusIdEEE10Policy1000EN6thrust24THRUST_300001_SM_1000_NS10device_ptrIdEEjS9_dNS7_10__identityEEEvT0_PT3_T1_NS0_13GridEvenShareISK_EET2_T4_E12temp_storage+104];
	add.f64 	%fd277, %fd276, %fd275;
	selp.f64 	%fd278, %fd277, %fd275, %p51;
	setp.gt.u32 	%p52, %r6, 352;
	ld.shared.f64 	%fd279, [_ZZN3cub18CUB_300001_SM_10006detail6reduce18DeviceReduceKernelINS2_10policy_hubIdjN4cuda3std3__44plusIdEEE10Policy1000EN6thrust24THRUST_300001_SM_1000_NS10device_ptrIdEEjS9_dNS7_10__identityEEEvT0_PT3_T1_NS0_13GridEvenShareISK_EET2_T4_E12temp_storage+112];
	add.f64 	%fd280, %fd279, %fd278;
	selp.f64 	%fd281, %fd280, %fd278, %p52;
	setp.gt.u32 	%p53, %r6, 384;
	ld.shared.f64 	%fd282, [_ZZN3cub18CUB_300001_SM_10006detail6reduce18DeviceReduceKernelINS2_10policy_hubIdjN4cuda3std3__44plusIdEEE10Policy1000EN6thrust24THRUST_300001_SM_1000_NS10device_ptrIdEEjS9_dNS7_10__identityEEEvT0_PT3_T1_NS0_13GridEvenShareISK_EET2_T4_E12temp_storage+120];
	add.f64 	%fd283, %fd282, %fd281;
	selp.f64 	%fd284, %fd283, %fd281, %p53;
	setp.gt.u32 	%p54, %r6, 416;
	ld.shared.f64 	%fd285, [_ZZN3cub18CUB_300001_SM_10006detail6reduce18DeviceReduceKernelINS2_10policy_hubIdjN4cuda3std3__44plusIdEEE10Policy1000EN6thrust24THRUST_300001_SM_1000_NS10device_ptrIdEEjS9_dNS7_10__identityEEEvT0_PT3_T1_NS0_13GridEvenShareISK_EET2_T4_E12temp_storage+128];
	add.f64 	%fd286, %fd285, %fd284;
	selp.f64 	%fd287, %fd286, %fd284, %p54;
	setp.gt.u32 	%p55, %r6, 448;
	ld.shared.f64 	%fd288, [_ZZN3cub18CUB_300001_SM_10006detail6reduce18DeviceReduceKernelINS2_10policy_hubIdjN4cuda3std3__44plusIdEEE10Policy1000EN6thrust24THRUST_300001_SM_1000_NS10device_ptrIdEEjS9_dNS7_10__identityEEEvT0_PT3_T1_NS0_13GridEvenShareISK_EET2_T4_E12temp_storage+136];
	add.f64 	%fd289, %fd288, %fd287;
	selp.f64 	%fd290, %fd289, %fd287, %p55;
	setp.gt.u32 	%p56, %r6, 480;
	ld.shared.f64 	%fd291, [_ZZN3cub18CUB_300001_SM_10006detail6reduce18DeviceReduceKernelINS2_10policy_hubIdjN4cuda3std3__44plusIdEEE10Policy1000EN6thrust24THRUST_300001_SM_1000_NS10device_ptrIdEEjS9_dNS7_10__identityEEEvT0_PT3_T1_NS0_13GridEvenShareISK_EET2_T4_E12temp_storage+144];
	add.f64 	%fd292, %fd291, %fd290;
	selp.f64 	%fd293, %fd292, %fd290, %p56;
	setp.gt.u32 	%p57, %r6, 512;
	ld.shared.f64 	%fd294, [_ZZN3cub18CUB_300001_SM_10006detail6reduce18DeviceReduceKernelINS2_10policy_hubIdjN4cuda3std3__44plusIdEEE10Policy1000EN6thrust24THRUST_300001_SM_1000_NS10device_ptrIdEEjS9_dNS7_10__identityEEEvT0_PT3_T1_NS0_13GridEvenShareISK_EET2_T4_E12temp_storage+152];
	add.f64 	%fd295, %fd294, %fd293;
	selp.f64 	%fd296, %fd295, %fd293, %p57;
	setp.gt.u32 	%p58, %r6, 544;
	ld.shared.f64 	%fd297, [_ZZN3cub18CUB_300001_SM_10006detail6reduce18DeviceReduceKernelINS2_10policy_hubIdjN4cuda3std3__44plusIdEEE10Policy1000EN6thrust24THRUST_300001_SM_1000_NS10device_ptrIdEEjS9_dNS7_10__identityEEEvT0_PT3_T1_NS0_13GridEvenShareISK_EET2_T4_E12temp_storage+160];
	add.f64 	%fd298, %fd297, %fd296;
	selp.f64 	%fd299, %fd298, %fd296, %p58;
	setp.gt.u32 	%p59, %r6, 576;
	ld.shared.f64 	%fd300, [_ZZN3cub18CUB_300001_SM_10006detail6reduce18DeviceReduceKernelINS2_10policy_hubIdjN4cuda3std3__44plusIdEEE10Policy1000EN6thrust24THRUST_300001_SM_1000_NS10device_ptrIdEEjS9_dNS7_10__identityEEEvT0_PT3_T1_NS0_13GridEvenShareISK_EET2_T4_E12temp_storage+168];
	add.f64 	%fd301, %fd300, %fd299;
	selp.f64 	%fd302, %fd301, %fd299, %p59;
	setp.gt.u32 	%p60, %r6, 608;
	ld.shared.f64 	%fd303, [_ZZN3cub18CUB_300001_SM_10006detail6reduce18DeviceReduceKernelINS2_10policy_hubIdjN4cuda3std3__44plusIdEEE10Policy1000EN6thrust24THRUST_300001_SM_1000_NS10device_ptrIdEEjS9_dNS7_10__identityEEEvT0_PT3_T1_NS0_13GridEvenShareISK_EET2_T4_E12temp_storage+176];
	add.f64 	%fd304, %fd303, %fd302;
	selp.f64 	%fd375, %fd304, %fd302, %p60;
	bra.uni 	$L__BB4_48;
$L__BB4_26:
	mov.u32 	%r35, %tid.x;
	add.s32 	%r72, %r347, %r35;
	mul.wide.u32 	%rd4, %r72, 8;
	add.s64 	%rd5, %rd1, %rd4;
	ld.global.f64 	%fd41, [%rd5];
	ld.global.f64 	%fd42, [%rd5+5120];
	ld.global.f64 	%fd43, [%rd5+10240];
	ld.global.f64 	%fd44, [%rd5+15360];
	ld.global.f64 	%fd45, [%rd5+20480];
	ld.global.f64 	%fd46, [%rd5+25600];
	ld.global.f64 	%fd47, [%rd5+30720];
	ld.global.f64 	%fd48, [%rd5+35840];
	add.f64 	%fd49, %fd41, %fd42;
	add.f64 	%fd50, %fd49, %fd43;
	add.f64 	%fd51, %fd50, %fd44;
	add.f64 	%fd52, %fd51, %fd45;
	add.f64 	%fd53, %fd52, %fd46;
	add.f64 	%fd54, %fd53, %fd47;
	add.f64 	%fd374, %fd54, %fd48;
	setp.lt.u32 	%p2, %r6, %r4;
	@%p2 bra 	$L__BB4_44;
	add.s32 	%r36, %r4, %r347;
	not.b32 	%r74, %r35;
	add.s32 	%r75, %r74, %r1;
	sub.s32 	%r76, %r75, %r4;
	sub.s32 	%r344, %r76, %r347;
	add.s32 	%r77, %r36, %r35;
	add.s32 	%r343, %r77, 5120;
	mov.b32 	%r346, 0;
	mov.u32 	%r345, %r36;
$L__BB4_28:
	mad.lo.s32 	%r347, %r2, 5120, %r347;
	add.s32 	%r78, %r1, -5120;
	setp.gt.u32 	%p3, %r347, %r78;
	@%p3 bra 	$L__BB4_30;
	add.s32 	%r79, %r35, %r347;
	mul.wide.u32 	%rd6, %r79, 8;
	add.s64 	%rd7, %rd1, %rd6;
	ld.global.f64 	%fd55, [%rd7];
	ld.global.f64 	%fd56, [%rd7+5120];
	ld.global.f64 	%fd57, [%rd7+10240];
	ld.global.f64 	%fd58, [%rd7+15360];
	ld.global.f64 	%fd59, [%rd7+20480];
	ld.global.f64 	%fd60, [%rd7+25600];
	ld.global.f64 	%fd61, [%rd7+30720];
	ld.global.f64 	%fd62, [%rd7+35840];
	add.f64 	%fd63, %fd374, %fd55;
	add.f64 	%fd64, %fd63, %fd56;
	add.f64 	%fd65, %fd64, %fd57;
	add.f64 	%fd66, %fd65, %fd58;
	add.f64 	%fd67, %fd66, %fd59;
	add.f64 	%fd68, %fd67, %fd60;
	add.f64 	%fd69, %fd68, %fd61;
	add.f64 	%fd374, %fd69, %fd62;
	sub.s32 	%r80, %r1, %r347;
	mul.lo.s32 	%r81, %r2, 5120;
	setp.lt.u32 	%p4, %r80, %r81;
	add.s32 	%r346, %r346, 1;
	add.s32 	%r345, %r345, %r81;
	sub.s32 	%r344, %r344, %r81;
	add.s32 	%r343, %r343, %r81;
	@%p4 bra 	$L__BB4_44;
	bra.uni 	$L__BB4_28;
$L__BB4_30:
	setp.le.u32 	%p5, %r1, %r347;
	sub.s32 	%r82, %r1, %r347;
	setp.ge.s32 	%p6, %r35, %r82;
	or.pred  	%p7, %p5, %p6;
	@%p7 bra 	$L__BB4_44;
	not.b32 	%r84, %r35;
	add.s32 	%r85, %r1, %r84;
	sub.s32 	%r86, %r85, %r36;
	mul.lo.s32 	%r87, %r2, %r346;
	mad.lo.s32 	%r88, %r87, -5120, %r86;
	mul.hi.u32 	%r89, %r88, -858993459;
	shr.u32 	%r90, %r89, 9;
	add.s32 	%r49, %r90, 1;
	and.b32  	%r50, %r49, 15;
	setp.lt.u32 	%p8, %r88, 9600;
	mov.u32 	%r352, %r35;
	@%p8 bra 	$L__BB4_35;
	or.b32  	%r350, %r35, 5120;
	mul.hi.u32 	%r91, %r344, -858993459;
	shr.u32 	%r92, %r91, 9;
	add.s32 	%r93, %r92, 1;
	and.b32  	%r94, %r93, 16777200;
	neg.s32 	%r348, %r94;
$L__BB4_33:
	.pragma "nounroll";
	add.s32 	%r95, %r343, -5120;
	mul.wide.u32 	%rd8, %r95, 8;
	add.s64 	%rd9, %rd1, %rd8;
	ld.global.f64 	%fd71, [%rd9];
	add.f64 	%fd72, %fd374, %fd71;
	add.s32 	%r96, %r343, -4480;
	mul.wide.u32 	%rd10, %r96, 8;
	add.s64 	%rd11, %rd1, %rd10;
	ld.global.f64 	%fd73, [%rd11];
	add.f64 	%fd74, %fd72, %fd73;
	add.s32 	%r97, %r343, -3840;
	mul.wide.u32 	%rd12, %r97, 8;
	add.s64 	%rd13, %rd1, %rd12;
	ld.global.f64 	%fd75, [%rd13];
	add.f64 	%fd76, %fd74, %fd75;
	add.s32 	%r98, %r343, -3200;
	mul.wide.u32 	%rd14, %r98, 8;
	add.s64 	%rd15, %rd1, %rd14;
	ld.global.f64 	%fd77, [%rd15];
	add.f64 	%fd78, %fd76, %fd77;
	add.s32 	%r99, %r343, -2560;
	mul.wide.u32 	%rd16, %r99, 8;
	add.s64 	%rd17, %rd1, %rd16;
	ld.global.f64 	%fd79, [%rd17];
	add.f64 	%fd80, %fd78, %fd79;
	add.s32 	%r100, %r343, -1920;
	mul.wide.u32 	%rd18, %r100, 8;
	add.s64 	%rd19, %rd1, %rd18;
	ld.global.f64 	%fd81, [%rd19];
	add.f64 	%fd82, %fd80, %fd81;
	add.s32 	%r101, %r343, -1280;
	mul.wide.u32 	%rd20, %r101, 8;
	add.s64 	%rd21, %rd1, %rd20;
	ld.global.f64 	%fd83, [%rd21];
	add.f64 	%fd84, %fd82, %fd83;
	add.s32 	%r102, %r343, 4480;
	add.s32 	%r103, %r343, -640;
	mul.wide.u32 	%rd22, %r103, 8;
	add.s64 	%rd23, %rd1, %rd22;
	ld.global.f64 	%fd85, [%rd23];
	add.f64 	%fd86, %fd84, %fd85;
	mul.wide.u32 	%rd24, %r343, 8;
	add.s64 	%rd25, %rd1, %rd24;
	ld.global.f64 	%fd87, [%rd25];
	add.f64 	%fd88, %fd86, %fd87;
	add.s32 	%r104, %r343, 640;
	mul.wide.u32 	%rd26, %r104, 8;
	add.s64 	%rd27, %rd1, %rd26;
	ld.global.f64 	%fd89, [%rd27];
	add.f64 	%fd90, %fd88, %fd89;
	add.s32 	%r105, %r343, 1280;
	mul.wide.u32 	%rd28, %r105, 8;
	add.s64 	%rd29, %rd1, %rd28;
	ld.global.f64 	%fd91, [%rd29];
	add.f64 	%fd92, %fd90, %fd91;
	add.s32 	%r106, %r343, 1920;
	mul.wide.u32 	%rd30, %r106, 8;
	add.s64 	%rd31, %rd1, %rd30;
	ld.global.f64 	%fd93, [%rd31];
	add.f64 	%fd94, %fd92, %fd93;
	add.s32 	%r107, %r343, 2560;
	mul.wide.u32 	%rd32, %r107, 8;
	add.s64 	%rd33, %rd1, %rd32;
	ld.global.f64 	%fd95, [%rd33];
	add.f64 	%fd96, %fd94, %fd95;
	add.s32 	%r108, %r343, 3200;
	mul.wide.u32 	%rd34, %r108, 8;
	add.s64 	%rd35, %rd1, %rd34;
	ld.global.f64 	%fd97, [%rd35];
	add.f64 	%fd98, %fd96, %fd97;
	add.s32 	%r109, %r343, 3840;
	mul.wide.u32 	%rd36, %r109, 8;
	add.s64 	%rd37, %rd1, %rd36;
	ld.global.f64 	%fd99, [%rd37];
	add.f64 	%fd100, %fd98, %fd99;
	mul.wide.u32 	%rd38, %r102, 8;
	add.s64 	%rd39, %rd1, %rd38;
	ld.global.f64 	%fd101, [%rd39];
	add.f64 	%fd374, %fd100, %fd101;
	add.s32 	%r350, %r350, 10240;
	add.s32 	%r343, %r343, 10240;
	add.s32 	%r348, %r348, 16;
	setp.ne.s32 	%p9, %r348, 0;
	@%p9 bra 	$L__BB4_33;
	add.s32 	%r352, %r350, -5120;
$L__BB4_35:
	setp.eq.s32 	%p10, %r50, 0;
	@%p10 bra 	$L__BB4_44;
	and.b32  	%r61, %r49, 7;
	setp.lt.u32 	%p11, %r50, 8;
	@%p11 bra 	$L__BB4_38;
	add.s32 	%r110, %r352, %r347;
	mul.wide.u32 	%rd40, %r110, 8;
	add.s64 	%rd41, %rd1, %rd40;
	ld.global.f64 	%fd103, [%rd41];
	add.f64 	%fd104, %fd374, %fd103;
	add.s32 	%r111, %r110, 640;
	mul.wide.u32 	%rd42, %r111, 8;
	add.s64 	%rd43, %rd1, %rd42;
	ld.global.f64 	%fd105, [%rd43];
	add.f64 	%fd106, %fd104, %fd105;
	add.s32 	%r112, %r110, 1280;
	mul.wide.u32 	%rd44, %r112, 8;
	add.s64 	%rd45, %rd1, %rd44;
	ld.global.f64 	%fd107, [%rd45];
	add.f64 	%fd108, %fd106, %fd107;
	add.s32 	%r113, %r110, 1920;
	mul.wide.u32 	%rd46, %r113, 8;
	add.s64 	%rd47, %rd1, %rd46;
	ld.global.f64 	%fd109, [%rd47];
	add.f64 	%fd110, %fd108, %fd109;
	add.s32 	%r114, %r110, 2560;
	mul.wide.u32 	%rd48, %r114, 8;
	add.s64 	%rd49, %rd1, %rd48;
	ld.global.f64 	%fd111, [%rd49];
	add.f64 	%fd112, %fd110, %fd111;
	add.s32 	%r115, %r110, 3200;
	mul.wide.u32 	%rd50, %r115, 8;
	add.s64 	%rd51, %rd1, %rd50;
	ld.global.f64 	%fd113, [%rd51];
	add.f64 	%fd114, %fd112, %fd113;
	add.s32 	%r116, %r110, 3840;
	mul.wide.u32 	%rd52, %r116, 8;
	add.s64 	%rd53, %rd1, %rd52;
	ld.global.f64 	%fd115, [%rd53];
	add.f64 	%fd116, %fd114, %fd115;
	add.s32 	%r117, %r110, 4480;
	mul.wide.u32 	%rd54, %r117, 8;
	add.s64 	%rd55, %rd1, %rd54;
	ld.global.f64 	%fd117, [%rd55];
	add.f64 	%fd374, %fd116, %fd117;
	add.s32 	%r352, %r352, 5120;
$L__BB4_38:
	setp.eq.s32 	%p12, %r61, 0;
	@%p12 bra 	$L__BB4_44;
	setp.lt.u32 	%p13, %r61, 4;
	@%p13 bra 	$L__BB4_41;
	add.s32 	%r118, %r352, %r347;
	mul.wide.u32 	%rd56, %r118, 8;
	add.s64 	%rd57, %rd1, %rd56;
	ld.global.f64 	%fd119, [%rd57];
	add.f64 	%fd120, %fd374, %fd119;
	add.s32 	%r119, %r118, 640;
	mul.wide.u32 	%rd58, %r119, 8;
	add.s64 	%rd59, %rd1, %rd58;
	ld.global.f64 	%fd121, [%rd59];
	add.f64 	%fd122, %fd120, %fd121;
	add.s32 	%r120, %r118, 1280;
	mul.wide.u32 	%rd60, %r120, 8;
	add.s64 	%rd61, %rd1, %rd60;
	ld.global.f64 	%fd123, [%rd61];
	add.f64 	%fd124, %fd122, %fd123;
	add.s32 	%r121, %r118, 1920;
	mul.wide.u32 	%rd62, %r121, 8;
	add.s64 	%rd63, %rd1, %rd62;
	ld.global.f64 	%fd125, [%rd63];
	add.f64 	%fd374, %fd124, %fd125;
	add.s32 	%r352, %r352, 2560;
$L__BB4_41:
	and.b32  	%r122, %r49, 3;
	setp.eq.s32 	%p14, %r122, 0;
	@%p14 bra 	$L__BB4_44;
	add.s32 	%r355, %r352, %r345;
	mul.hi.u32 	%r123, %r344, -858993459;
	cvt.u16.u32 	%rs1, %r123;
	shr.u16 	%rs2, %rs1, 9;
	add.s16 	%rs3, %rs2, 1;
	cvt.u32.u16 	%r124, %rs3;
	and.b32  	%r125, %r124, 3;
	neg.s32 	%r354, %r125;
$L__BB4_43:
	.pragma "nounroll";
	mul.wide.u32 	%rd64, %r355, 8;
	add.s64 	%rd65, %rd1, %rd64;
	ld.global.f64 	%fd126, [%rd65];
	add.f64 	%fd374, %fd374, %fd126;
	add.s32 	%r355, %r355, 640;
	add.s32 	%r354, %r354, 1;
	setp.ne.s32 	%p15, %r354, 0;
	@%p15 bra 	$L__BB4_43;
$L__BB4_44:
	// begin inline asm
	mov.u32 %r126, %laneid;
	// end inline asm
	mov.b64 	%rd66, %fd374;
	mov.b64 	{%r128, %r133}, %rd66;
	mov.b32 	%r134, 1;
	mov.b32 	%r175, 31;
	mov.b32 	%r176, -1;
	// begin inline asm
	shfl.sync.down.b32 %r127, %r128, %r134, %r175, %r176;
	// end inline asm
	// begin inline asm
	shfl.sync.down.b32 %r132, %r133, %r134, %r175, %r176;
	// end inline asm
	mov.b64 	%rd67, {%r127, %r132};
	mov.b64 	%fd127, %rd67;
	setp.gt.s32 	%p16, %r126, 30;
	add.f64 	%fd128, %fd374, %fd127;
	selp.f64 	%fd129, %fd374, %fd128, %p16;
	mov.b64 	%rd68, %fd129;
	mov.b64 	{%r138, %r143}, %rd68;
	mov.b32 	%r144, 2;
	// begin inline asm
	shfl.sync.down.b32 %r137, %r138, %r144, %r175, %r176;
	// end inline asm
	// begin inline asm
	shfl.sync.down.b32 %r142, %r143, %r144, %r175, %r176;
	// end inline asm
	mov.b64 	%rd69, {%r137, %r142};
	mov.b64 	%fd130, %rd69;
	setp.gt.s32 	%p17, %r126, 29;
	add.f64 	%fd131, %fd129, %fd130;
	selp.f64 	%fd132, %fd129, %fd131, %p17;
	mov.b64 	%rd70, %fd132;
	mov.b64 	{%r148, %r153}, %rd70;
	mov.b32 	%r154, 4;
	// begin inline asm
	shfl.sync.down.b32 %r147, %r148, %r154, %r175, %r176;
	// end inline asm
	// begin inline asm
	shfl.sync.down.b32 %r152, %r153, %r154, %r175, %r176;
	// end inline asm
	mov.b64 	%rd71, {%r147, %r152};
	mov.b64 	%fd133, %rd71;
	setp.gt.s32 	%p18, %r126, 27;
	add.f64 	%fd134, %fd132, %fd133;
	selp.f64 	%fd135, %fd132, %fd134, %p18;
	mov.b64 	%rd72, %fd135;
	mov.b64 	{%r158, %r163}, %rd72;
	mov.b32 	%r164, 8;
	// begin inline asm
	shfl.sync.down.b32 %r157, %r158, %r164, %r175, %r176;
	// end inline asm
	// begin inline asm
	shfl.sync.down.b32 %r162, %r163, %r164, %r175, %r176;
	// end inline asm
	mov.b64 	%rd73, {%r157, %r162};
	mov.b64 	%fd136, %rd73;
	setp.gt.s32 	%p19, %r126, 23;
	add.f64 	%fd137, %fd135, %fd136;
	selp.f64 	%fd138, %fd135, %fd137, %p19;
	mov.b64 	%rd74, %fd138;
	mov.b64 	{%r168, %r173}, %rd74;
	mov.b32 	%r174, 16;
	// begin inline asm
	shfl.sync.down.b32 %r167, %r168, %r174, %r175, %r176;
	// end inline asm
	// begin inline asm
	shfl.sync.down.b32 %r172, %r173, %r174, %r175, %r176;
	// end inline asm
	mov.b64 	%rd75, {%r167, %r172};
	mov.b64 	%fd139, %rd75;
	setp.gt.s32 	%p20, %r126, 15;
	add.f64 	%fd37, %fd138, %fd139;
	selp.f64 	%fd375, %fd138, %fd37, %p20;
	setp.ne.s32 	%p21, %r126, 0;
	@%p21 bra 	$L__BB4_46;
	shr.u32 	%r177, %r35, 2;
	and.b32  	%r178, %r177, 248;
	mov.u32 	%r179, _ZZN3cub18CUB_300001_SM_10006detail6reduce18DeviceReduceKernelINS2_10policy_hubIdjN4cuda3std3__44plusIdEEE10Policy1000EN6thrust24THRUST_300001_SM_1000_NS10device_ptrIdEEjS9_dNS7_10__identityEEEvT0_PT3_T1_NS0_13GridEvenShareISK_EET2_T4_E12temp_storage;
	add.s32 	%r180, %r179, %r178;
	st.shared.f64 	[%r180+24], %fd37;
$L__BB4_46:
	bar.sync 	0;
	setp.ne.s32 	%p22, %r35, 0;
	@%p22 bra 	$L__BB4_48;
	ld.shared.f64 	%fd140, [_ZZN3cub18CUB_300001_SM_10006detail6reduce18DeviceReduceKernelINS2_10policy_hubIdjN4cuda3std3__44plusIdEEE10Policy1000EN6thrust24THRUST_300001_SM_1000_NS10device_ptrIdEEjS9_dNS7_10__identityEEEvT0_PT3_T1_NS0_13GridEvenShareISK_EET2_T4_E12temp_storage+32];
	add.f64 	%fd141, %fd375, %fd140;
	ld.shared.f64 	%fd142, [_ZZN3cub18CUB_300001_SM_10006detail6reduce18DeviceReduceKernelINS2_10policy_hubIdjN4cuda3std3__44plusIdEEE10Policy1000EN6thrust24THRUST_300001_SM_1000_NS10device_ptrIdEEjS9_dNS7_10__identityEEEvT0_PT3_T1_NS0_13GridEvenShareISK_EET2_T4_E12temp_storage+40];
	add.f64 	%fd143, %fd141, %fd142;
	ld.shared.f64 	%fd144, [_ZZN3cub18CUB_300001_SM_10006detail6reduce18DeviceReduceKernelINS2_10policy_hubIdjN4cuda3std3__44plusIdEEE10Policy1000EN6thrust24THRUST_300001_SM_1000_NS10device_ptrIdEEjS9_dNS7_10__identityEEEvT0_PT3_T1_NS0_13GridEvenShareISK_EET2_T4_E12temp_storage+48];
	add.f64 	%fd145, %fd143, %fd144;
	ld.shared.f64 	%fd146, [_ZZN3cub18CUB_300001_SM_10006detail6reduce18DeviceReduceKernelINS2_10policy_hubIdjN4cuda3std3__44plusIdEEE10Policy1000EN6thrust24THRUST_300001_SM_1000_NS10device_ptrIdEEjS9_dNS7_10__identityEEEvT0_PT3_T1_NS0_13GridEvenShareISK_EET2_T4_E12temp_storage+56];
	add.f64 	%fd147, %fd145, %fd146;
	ld.shared.f64 	%fd148, [_ZZN3cub18CUB_300001_SM_10006detail6reduce18DeviceReduceKernelINS2_10policy_hubIdjN4cuda3std3__44plusIdEEE10Policy1000EN6thrust24THRUST_300001_SM_1000_NS10device_ptrIdEEjS9_dNS7_10__identityEEEvT0_PT3_T1_NS0_13GridEvenShareISK_EET2_T4_E12temp_storage+64];
	add.f64 	%fd149, %fd147, %fd148;
	ld.shared.f64 	%fd150, [_ZZN3cub18CUB_300001_SM_10006detail6reduce18DeviceReduceKernelINS2_10policy_hubIdjN4cuda3std3__44plusIdEEE10Policy1000EN6thrust24THRUST_300001_SM_1000_NS10device_ptrIdEEjS9_dNS7_10__identityEEEvT0_PT3_T1_NS0_13GridEvenShareISK_EET2_T4_E12temp_storage+72];
	add.f64 	%fd151, %fd149, %fd150;
	ld.shared.f64 	%fd152, [_ZZN3cub18CUB_300001_SM_10006detail6reduce18DeviceReduceKernelINS2_10policy_hubIdjN4cuda3std3__44plusIdEEE10Policy1000EN6thrust24THRUST_300001_SM_1000_NS10device_ptrIdEEjS9_dNS7_10__identityEEEvT0_PT3_T1_NS0_13GridEvenShareISK_EET2_T4_E12temp_storage+80];
	add.f64 	%fd153, %fd151, %fd152;
	ld.shared.f64 	%fd154, [_ZZN3cub18CUB_300001_SM_10006detail6reduce18DeviceReduceKernelINS2_10policy_hubIdjN4cuda3std3__44plusIdEEE10Policy1000EN6thrust24THRUST_300001_SM_1000_NS10device_ptrIdEEjS9_dNS7_10__identityEEEvT0_PT3_T1_NS0_13GridEvenShareISK_EET2_T4_E12temp_storage+88];
	add.f64 	%fd155, %fd153, %fd154;
	ld.shared.f64 	%fd156, [_ZZN3cub18CUB_300001_SM_10006detail6reduce18DeviceReduceKernelINS2_10policy_hubIdjN4cuda3std3__44plusIdEEE10Policy1000EN6thrust24THRUST_300001_SM_1000_NS10device_ptrIdEEjS9_dNS7_10__identityEEEvT0_PT3_T1_NS0_13GridEvenShareISK_EET2_T4_E12temp_storage+96];
	add.f64 	%fd157, %fd155, %fd156;
	ld.shared.f64 	%fd158, [_ZZN3cub18CUB_300001_SM_10006detail6reduce18DeviceReduceKernelINS2_10policy_hubIdjN4cuda3std3__44plusIdEEE10Policy1000EN6thrust24THRUST_300001_SM_1000_NS10device_ptrIdEEjS9_dNS7_10__identityEEEvT0_PT3_T1_NS0_13GridEvenShareISK_EET2_T4_E12temp_storage+104];
	add.f64 	%fd159, %fd157, %fd158;
	ld.shared.f64 	%fd160, [_ZZN3cub18CUB_300001_SM_10006detail6reduce18DeviceReduceKernelINS2_10policy_hubIdjN4cuda3std3__44plusIdEEE10Policy1000EN6thrust24THRUST_300001_SM_1000_NS10device_ptrIdEEjS9_dNS7_10__identityEEEvT0_PT3_T1_NS0_13GridEvenShareISK_EET2_T4_E12temp_storage+112];
	add.f64 	%fd161, %fd159, %fd160;
	ld.shared.f64 	%fd162, [_ZZN3cub18CUB_300001_SM_10006detail6reduce18DeviceReduceKernelINS2_10policy_hubIdjN4cuda3std3__44plusIdEEE10Policy1000EN6thrust24THRUST_300001_SM_1000_NS10device_ptrIdEEjS9_dNS7_10__identityEEEvT0_PT3_T1_NS0_13GridEvenShareISK_EET2_T4_E12temp_storage+120];
	add.f64 	%fd163, %fd161, %fd162;
	ld.shared.f64 	%fd164, [_ZZN3cub18CUB_300001_SM_10006detail6reduce18DeviceReduceKernelINS2_10policy_hubIdjN4cuda3std3__44plusIdEEE10Policy1000EN6thrust24THRUST_300001_SM_1000_NS10device_ptrIdEEjS9_dNS7_10__identityEEEvT0_PT3_T1_NS0_13GridEvenShareISK_EET2_T4_E12temp_storage+128];
	add.f64 	%fd165, %fd163, %fd164;
	ld.shared.f64 	%fd166, [_ZZN3cub18CUB_300001_SM_10006detail6reduce18DeviceReduceKernelINS2_10policy_hubIdjN4cuda3std3__44plusIdEEE10Policy1000EN6thrust24THRUST_300001_SM_1000_NS10device_ptrIdEEjS9_dNS7_10__identityEEEvT0_PT3_T1_NS0_13GridEvenShareISK_EET2_T4_E12temp_storage+136];
	add.f64 	%fd167, %fd165, %fd166;
	ld.shared.f64 	%fd168, [_ZZN3cub18CUB_300001_SM_10006detail6reduce18DeviceReduceKernelINS2_10policy_hubIdjN4cuda3std3__44plusIdEEE10Policy1000EN6thrust24THRUST_300001_SM_1000_NS10device_ptrIdEEjS9_dNS7_10__identityEEEvT0_PT3_T1_NS0_13GridEvenShareISK_EET2_T4_E12temp_storage+144];
	add.f64 	%fd169, %fd167, %fd168;
	ld.shared.f64 	%fd170, [_ZZN3cub18CUB_300001_SM_10006detail6reduce18DeviceReduceKernelINS2_10policy_hubIdjN4cuda3std3__44plusIdEEE10Policy1000EN6thrust24THRUST_300001_SM_1000_NS10device_ptrIdEEjS9_dNS7_10__identityEEEvT0_PT3_T1_NS0_13GridEvenShareISK_EET2_T4_E12temp_storage+152];
	add.f64 	%fd171, %fd169, %fd170;
	ld.shared.f64 	%fd172, [_ZZN3cub18CUB_300001_SM_10006detail6reduce18DeviceReduceKernelINS2_10policy_hubIdjN4cuda3std3__44plusIdEEE10Policy1000EN6thrust24THRUST_300001_SM_1000_NS10device_ptrIdEEjS9_dNS7_10__identityEEEvT0_PT3_T1_NS0_13GridEvenShareISK_EET2_T4_E12temp_storage+160];
	add.f64 	%fd173, %fd171, %fd172;
	ld.shared.f64 	%fd174, [_ZZN3cub18CUB_300001_SM_10006detail6reduce18DeviceReduceKernelINS2_10policy_hubIdjN4cuda3std3__44plusIdEEE10Policy1000EN6thrust24THRUST_300001_SM_1000_NS10device_ptrIdEEjS9_dNS7_10__identityEEEvT0_PT3_T1_NS0_13GridEvenShareISK_EET2_T4_E12temp_storage+168];
	add.f64 	%fd175, %fd173, %fd174;
	ld.shared.f64 	%fd176, [_ZZN3cub18CUB_300001_SM_10006detail6reduce18DeviceReduceKernelINS2_10policy_hubIdjN4cuda3std3__44plusIdEEE10Policy1000EN6thrust24THRUST_300001_SM_1000_NS10device_ptrIdEEjS9_dNS7_10__identityEEEvT0_PT3_T1_NS0_13GridEvenShareISK_EET2_T4_E12temp_storage+176];
	add.f64 	%fd375, %fd175, %fd176;
$L__BB4_48:
	mov.u32 	%r333, %tid.x;
	setp.ne.s32 	%p68, %r333, 0;
	@%p68 bra 	$L__BB4_50;
	ld.param.u64 	%rd159, [_ZN3cub18CUB_300001_SM_10006detail6reduce18DeviceReduceKernelINS2_10policy_hubIdjN4cuda3std3__44plusIdEEE10Policy1000EN6thrust24THRUST_300001_SM_1000_NS10device_ptrIdEEjS9_dNS7_10__identityEEEvT0_PT3_T1_NS0_13GridEvenShareISK_EET2_T4__param_1];
	cvta.to.global.u64 	%rd156, %rd159;
	mul.wide.u32 	%rd157, %r3, 8;
	add.s64 	%rd158, %rd156, %rd157;
	st.global.f64 	[%rd158], %fd375;
$L__BB4_50:
	ret;

}
	// .globl	_ZN3cub18CUB_300001_SM_10006detail6reduce28DeviceReduceSingleTileKernelINS2_10policy_hubIdjN4cuda3std3__44plusIdEEE10Policy1000EPdSC_iS9_ddNS7_10__identityEEEvT0_T1_T2_T3_T4_T6_
.visible .entry _ZN3cub18CUB_300001_SM_10006detail6reduce28DeviceReduceSingleTileKernelINS2_10policy_hubIdjN4cuda3std3__44plusIdEEE10Policy1000EPdSC_iS9_ddNS7_10__identityEEEvT0_T1_T2_T3_T4_T6_(
	.param .u64 .ptr .align 1 _ZN3cub18CUB_300001_SM_10006detail6reduce28DeviceReduceSingleTileKernelINS2_10policy_hubIdjN4cuda3std3__44plusIdEEE10Policy1000EPdSC_iS9_ddNS7_10__identityEEEvT0_T1_T2_T3_T4_T6__param_0,
	.param .u64 .ptr .align 1 _ZN3cub18CUB_300001_SM_10006detail6reduce28DeviceReduceSingleTileKernelINS2_10policy_hubIdjN4cuda3std3__44plusIdEEE10Policy1000EPdSC_iS9_ddNS7_10__identityEEEvT0_T1_T2_T3_T4_T6__param_1,
	.param .u32 _ZN3cub18CUB_300001_SM_10006detail6reduce28DeviceReduceSingleTileKernelINS2_10policy_hubIdjN4cuda3std3__44plusIdEEE10Policy1000EPdSC_iS9_ddNS7_10__identityEEEvT0_T1_T2_T3_T4_T6__param_2,
	.param .align 1 .b8 _ZN3cub18CUB_300001_SM_10006detail6reduce28DeviceReduceSingleTileKernelINS2_10policy_hubIdjN4cuda3std3__44plusIdEEE10Policy1000EPdSC_iS9_ddNS7_10__identityEEEvT0_T1_T2_T3_T4_T6__param_3[1],
	.param .f64 _ZN3cub18CUB_300001_SM_10006detail6reduce28DeviceReduceSingleTileKernelINS2_10policy_hubIdjN4cuda3std3__44plusIdEEE10Policy1000EPdSC_iS9_ddNS7_10__identityEEEvT0_T1_T2_T3_T4_T6__param_4,
	.param .align 1 .b8 _ZN3cub18CUB_300001_SM_10006detail6reduce28DeviceReduceSingleTileKernelINS2_10policy_hubIdjN4cuda3std3__44plusIdEEE10Policy1000EPdSC_iS9_ddNS7_10__identityEEEvT0_T1_T2_T3_T4_T6__param_5[1]
)
.maxntid 640
.minnctapersm 1
{
	.reg .pred 	%p<62>;
	.reg .b32 	%r<239>;
	.reg .b64 	%rd<109>;
	.reg .b64 	%fd<264>;
	// demoted variable
	.shared .align 8 .b8 _ZZN3cub18CUB_300001_SM_10006detail6reduce28DeviceReduceSingleTileKernelINS2_10policy_hubIdjN4cuda3std3__44plusIdEEE10Policy1000EPdSC_iS9_ddNS7_10__identityEEEvT0_T1_T2_T3_T4_T6_E12temp_storage[192];
	ld.param.u64 	%rd9, [_ZN3cub18CUB_300001_SM_10006detail6reduce28DeviceReduceSingleTileKernelINS2_10policy_hubIdjN4cuda3std3__44plusIdEEE10Policy1000EPdSC_iS9_ddNS7_10__identityEEEvT0_T1_T2_T3_T4_T6__param_0];
	ld.param.u64 	%rd10, [_ZN3cub18CUB_300001_SM_10006detail6reduce28DeviceReduceSingleTileKernelINS2_10policy_hubIdjN4cuda3std3__44plusIdEEE10Policy1000EPdSC_iS9_ddNS7_10__identityEEEvT0_T1_T2_T3_T4_T6__param_1];
	ld.param.u32 	%r36, [_ZN3cub18CUB_300001_SM_10006detail6reduce28DeviceReduceSingleTileKernelINS2_10policy_hubIdjN4cuda3std3__44plusIdEEE10Policy1000EPdSC_iS9_ddNS7_10__identityEEEvT0_T1_T2_T3_T4_T6__param_2];
	ld.param.f64 	%fd30, [_ZN3cub18CUB_300001_SM_10006detail6reduce28DeviceReduceSingleTileKernelINS2_10policy_hubIdjN4cuda3std3__44plusIdEEE10Policy1000EPdSC_iS9_ddNS7_10__identityEEEvT0_T1_T2_T3_T4_T6__param_4];
	cvta.to.global.u64 	%rd1, %rd10;
	setp.ne.s32 	%p1, %r36, 0;
	@%p1 bra 	$L__BB5_3;
	mov.u32 	%r225, %tid.x;
	setp.ne.s32 	%p61, %r225, 0;
	@%p61 bra 	$L__BB5_39;
	st.global.f64 	[%rd1], %fd30;
	bra.uni 	$L__BB5_39;
$L__BB5_3:
	setp.gt.s32 	%p2, %r36, 5119;
	@%p2 bra 	$L__BB5_21;
	mov.u32 	%r1, %tid.x;
	setp.ge.s32 	%p19, %r1, %r36;
	mov.f64 	%fd255, 0d0000000000000000;
	mov.u32 	%r229, %r1;
	@%p19 bra 	$L__BB5_6;
	mul.wide.u32 	%rd74, %r1, 8;
	add.s64 	%rd73, %rd9, %rd74;
	// begin inline asm
	ld.global.nc.u64 %rd72, [%rd73];
	// end inline asm
	mov.b64 	%fd255, %rd72;
	add.s32 	%r229, %r1, 640;
$L__BB5_6:
	setp.ge.s32 	%p20, %r229, %r36;
	@%p20 bra 	$L__BB5_12;
	not.b32 	%r101, %r229;
	add.s32 	%r4, %r36, %r101;
	mul.hi.u32 	%r102, %r4, -858993459;
	shr.u32 	%r103, %r102, 9;
	add.s32 	%r5, %r103, 1;
	and.b32  	%r104, %r103, 3;
	setp.eq.s32 	%p21, %r104, 3;
	@%p21 bra 	$L__BB5_10;
	mul.wide.u32 	%rd75, %r229, 8;
	add.s64 	%rd107, %rd9, %rd75;
	and.b32  	%r105, %r5, 3;
	neg.s32 	%r227, %r105;
$L__BB5_9:
	.pragma "nounroll";
	// begin inline asm
	ld.global.nc.u64 %rd76, [%rd107];
	// end inline asm
	mov.b64 	%fd121, %rd76;
	add.f64 	%fd255, %fd255, %fd121;
	add.s32 	%r229, %r229, 640;
	add.s64 	%rd107, %rd107, 5120;
	add.s32 	%r227, %r227, 1;
	setp.ne.s32 	%p22, %r227, 0;
	@%p22 bra 	$L__BB5_9;
$L__BB5_10:
	setp.lt.u32 	%p23, %r4, 1920;
	@%p23 bra 	$L__BB5_12;
$L__BB5_11:
	mul.wide.s32 	%rd86, %r229, 8;
	add.s64 	%rd79, %rd9, %rd86;
	// begin inline asm
	ld.global.nc.u64 %rd78, [%rd79];
	// end inline asm
	mov.b64 	%fd122, %rd78;
	add.f64 	%fd123, %fd255, %fd122;
	add.s64 	%rd81, %rd79, 5120;
	// begin inline asm
	ld.global.nc.u64 %rd80, [%rd81];
	// end inline asm
	mov.b64 	%fd124, %rd80;
	add.f64 	%fd125, %fd123, %fd124;
	add.s64 	%rd83, %rd79, 10240;
	// begin inline asm
	ld.global.nc.u64 %rd82, [%rd83];
	// end inline asm
	mov.b64 	%fd126, %rd82;
	add.f64 	%fd127, %fd125, %fd126;
	add.s64 	%rd85, %rd79, 15360;
	// begin inline asm
	ld.global.nc.u64 %rd84, [%rd85];
	// end inline asm
	mov.b64 	%fd128, %rd84;
	add.f64 	%fd255, %fd127, %fd128;
	add.s32 	%r229, %r229, 2560;
	setp.lt.s32 	%p24, %r229, %r36;
	@%p24 bra 	$L__BB5_11;
$L__BB5_12:
	setp.lt.s32 	%p25, %r36, 640;
	@%p25 bra 	$L__BB5_17;
	// begin inline asm
	mov.u32 %r169, %laneid;
	// end inline asm
	mov.b64 	%rd97, %fd255;
	mov.b64 	{%r171, %r176}, %rd97;
	mov.b32 	%r177, 1;
	mov.b32 	%r218, 31;
	mov.b32 	%r219, -1;
	// begin inline asm
	shfl.sync.down.b32 %r170, %r171, %r177, %r218, %r219;
	// end inline asm
	// begin inline asm
	shfl.sync.down.b32 %r175, %r176, %r177, %r218, %r219;
	// end inline asm
	mov.b64 	%rd98, {%r170, %r175};
	mov.b64 	%fd199, %rd98;
	setp.gt.s32 	%p53, %r169, 30;
	add.f64 	%fd200, %fd255, %fd199;
	selp.f64 	%fd201, %fd255, %fd200, %p53;
	mov.b64 	%rd99, %fd201;
	mov.b64 	{%r181, %r186}, %rd99;
	mov.b32 	%r187, 2;
	// begin inline asm
	shfl.sync.down.b32 %r180, %r181, %r187, %r218, %r219;
	// end inline asm
	// begin inline asm
	shfl.sync.down.b32 %r185, %r186, %r187, %r218, %r219;
	// end inline asm
	mov.b64 	%rd100, {%r180, %r185};
	mov.b64 	%fd202, %rd100;
	setp.gt.s32 	%p54, %r169, 29;
	add.f64 	%fd203, %fd201, %fd202;
	selp.f64 	%fd204, %fd201, %fd203, %p54;
	mov.b64 	%rd101, %fd204;
	mov.b64 	{%r191, %r196}, %rd101;
	mov.b32 	%r197, 4;
	// begin inline asm
	shfl.sync.down.b32 %r190, %r191, %r197, %r218, %r219;
	// end inline asm
	// begin inline asm
	shfl.sync.down.b32 %r195, %r196, %r197, %r218, %r219;
	// end inline asm
	mov.b64 	%rd102, {%r190, %r195};
	mov.b64 	%fd205, %rd102;
	setp.gt.s32 	%p55, %r169, 27;
	add.f64 	%fd206, %fd204, %fd205;
	selp.f64 	%fd207, %fd204, %fd206, %p55;
	mov.b64 	%rd103, %fd207;
	mov.b64 	{%r201, %r206}, %rd103;
	mov.b32 	%r207, 8;
	// begin inline asm
	shfl.sync.down.b32 %r200, %r201, %r207, %r218, %r219;
	// end inline asm
	// begin inline asm
	shfl.sync.down.b32 %r205, %r206, %r207, %r218, %r219;
	// end inline asm
	mov.b64 	%rd104, {%r200, %r205};
	mov.b64 	%fd208, %rd104;
	setp.gt.s32 	%p56, %r169, 23;
	add.f64 	%fd209, %fd207, %fd208;
	selp.f64 	%fd210, %fd207, %fd209, %p56;
	mov.b64 	%rd105, %fd210;
	mov.b64 	{%r211, %r216}, %rd105;
	mov.b32 	%r217, 16;
	// begin inline asm
	shfl.sync.down.b32 %r210, %r211, %r217, %r218, %r219;
	// end inline asm
	// begin inline asm
	shfl.sync.down.b32 %r215, %r216, %r217, %r218, %r219;
	// end inline asm
	mov.b64 	%rd106, {%r210, %r215};
	mov.b64 	%fd211, %rd106;
	setp.gt.s32 	%p57, %r169, 15;
	add.f64 	%fd10, %fd210, %fd211;
	selp.f64 	%fd263, %fd210, %fd10, %p57;
	setp.ne.s32 	%p58, %r169, 0;
	@%p58 bra 	$L__BB5_15;
	shr.u32 	%r220, %r1, 2;
	and.b32  	%r221, %r220, 248;
	mov.u32 	%r222, _ZZN3cub18CUB_300001_SM_10006detail6reduce28DeviceReduceSingleTileKernelINS2_10policy_hubIdjN4cuda3std3__44plusIdEEE10Policy1000EPdSC_iS9_ddNS7_10__identityEEEvT0_T1_T2_T3_T4_T6_E12temp_storage;
	add.s32 	%r223, %r222, %r221;
	st.shared.f64 	[%r223+24], %fd10;
$L__BB5_15:
	bar.sync 	0;
	setp.ne.s32 	%p59, %r1, 0;
	@%p59 bra 	$L__BB5_37;
	ld.shared.f64 	%fd212, [_ZZN3cub18CUB_300001_SM_10006detail6reduce28DeviceReduceSingleTileKernelINS2_10policy_hubIdjN4cuda3std3__44plusIdEEE10Policy1000EPdSC_iS9_ddNS7_10__identityEEEvT0_T1_T2_T3_T4_T6_E12temp_storage+32];
	add.f64 	%fd213, %fd263, %fd212;
	ld.shared.f64 	%fd214, [_ZZN3cub18CUB_300001_SM_10006detail6reduce28DeviceReduceSingleTileKernelINS2_10policy_hubIdjN4cuda3std3__44plusIdEEE10Policy1000EPdSC_iS9_ddNS7_10__identityEEEvT0_T1_T2_T3_T4_T6_E12temp_storage+40];
	add.f64 	%fd215, %fd213, %fd214;
	ld.shared.f64 	%fd216, [_ZZN3cub18CUB_300001_SM_10006detail6reduce28DeviceReduceSingleTileKernelINS2_10policy_hubIdjN4cuda3std3__44plusIdEEE10Policy1000EPdSC_iS9_ddNS7_10__identityEEEvT0_T1_T2_T3_T4_T6_E12temp_storage+48];
	add.f64 	%fd217, %fd215, %fd216;
	ld.shared.f64 	%fd218, [_ZZN3cub18CUB_300001_SM_10006detail6reduce28DeviceReduceSingleTileKernelINS2_10policy_hubIdjN4cuda3std3__44plusIdEEE10Policy1000EPdSC_iS9_ddNS7_10__identityEEEvT0_T1_T2_T3_T4_T6_E12temp_storage+56];
	add.f64 	%fd219, %fd217, %fd218;
	ld.shared.f64 	%fd220, [_ZZN3cub18CUB_300001_SM_10006detail6reduce28DeviceReduceSingleTileKernelINS2_10policy_hubIdjN4cuda3std3__44plusIdEEE10Policy1000EPdSC_iS9_ddNS7_10__identityEEEvT0_T1_T2_T3_T4_T6_E12temp_storage+64];
	add.f64 	%fd221, %fd219, %fd220;
	ld.shared.f64 	%fd222, [_ZZN3cub18CUB_300001_SM_10006detail6reduce28DeviceReduceSingleTileKernelINS2_10policy_hubIdjN4cuda3std3__44plusIdEEE10Policy1000EPdSC_iS9_ddNS7_10__identityEEEvT0_T1_T2_T3_T4_T6_E12temp_storage+72];
	add.f64 	%fd223, %fd221, %fd222;
	ld.shared.f64 	%fd224, [_ZZN3cub18CUB_300001_SM_10006detail6reduce28DeviceReduceSingleTileKernelINS2_10policy_hubIdjN4cuda3std3__44plusIdEEE10Policy1000EPdSC_iS9_ddNS7_10__identityEEEvT0_T1_T2_T3_T4_T6_E12temp_storage+80];
	add.f64 	%fd225, %fd223, %fd224;
	ld.shared.f64 	%fd226, [_ZZN3cub18CUB_300001_SM_10006detail6reduce28DeviceReduceSingleTileKernelINS2_10policy_hubIdjN4cuda3std3__44plusIdEEE10Policy1000EPdSC_iS9_ddNS7_10__identityEEEvT0_T1_T2_T3_T4_T6_E12temp_storage+88];
	add.f64 	%fd227, %fd225, %fd226;
	ld.shared.f64 	%fd228, [_ZZN3cub18CUB_300001_SM_10006detail6reduce28DeviceReduceSingleTileKernelINS2_10policy_hubIdjN4cuda3std3__44plusIdEEE10Policy1000EPdSC_iS9_ddNS7_10__identityEEEvT0_T1_T2_T3_T4_T6_E12temp_storage+96];
	add.f64 	%fd229, %fd227, %fd228;
	ld.shared.f64 	%fd230, [_ZZN3cub18CUB_300001_SM_10006detail6reduce28DeviceReduceSingleTileKernelINS2_10policy_hubIdjN4cuda3std3__44plusIdEEE10Policy1000EPdSC_iS9_ddNS7_10__identityEEEvT0_T1_T2_T3_T4_T6_E12temp_storage+104];
	add.f64 	%fd231, %fd229, %fd230;
	ld.shared.f64 	%fd232, [_ZZN3cub18CUB_300001_SM_10006detail6reduce28DeviceReduceSingleTileKernelINS2_10policy_hubIdjN4cuda3std3__44plusIdEEE10Policy1000EPdSC_iS9_ddNS7_10__identityEEEvT0_T1_T2_T3_T4_T6_E12temp_storage+112];
	add.f64 	%fd233, %fd231, %fd232;
	ld.shared.f64 	%fd234, [_ZZN3cub18CUB_300001_SM_10006detail6reduce28DeviceReduceSingleTileKernelINS2_10policy_hubIdjN4cuda3std3__44plusIdEEE10Policy1000EPdSC_iS9_ddNS7_10__identityEEEvT0_T1_T2_T3_T4_T6_E12temp_storage+120];
	add.f64 	%fd235, %fd233, %fd234;
	ld.shared.f64 	%fd236, [_ZZN3cub18CUB_300001_SM_10006detail6reduce28DeviceReduceSingleTileKernelINS2_10policy_hubIdjN4cuda3std3__44plusIdEEE10Policy1000EPdSC_iS9_ddNS7_10__identityEEEvT0_T1_T2_T3_T4_T6_E12temp_storage+128];
	add.f64 	%fd237, %fd235, %fd236;
	ld.shared.f64 	%fd238, [_ZZN3cub18CUB_300001_SM_10006detail6reduce28DeviceReduceSingleTileKernelINS2_10policy_hubIdjN4cuda3std3__44plusIdEEE10Policy1000EPdSC_iS9_ddNS7_10__identityEEEvT0_T1_T2_T3_T4_T6_E12temp_storage+136];
	add.f64 	%fd239, %fd237, %fd238;
	ld.shared.f64 	%fd240, [_ZZN3cub18CUB_300001_SM_10006detail6reduce28DeviceReduceSingleTileKernelINS2_10policy_hubIdjN4cuda3std3__44plusIdEEE10Policy1000EPdSC_iS9_ddNS7_10__identityEEEvT0_T1_T2_T3_T4_T6_E12temp_storage+144];
	add.f64 	%fd241, %fd239, %fd240;
	ld.shared.f64 	%fd242, [_ZZN3cub18CUB_300001_SM_10006detail6reduce28DeviceReduceSingleTileKernelINS2_10policy_hubIdjN4cuda3std3__44plusIdEEE10Policy1000EPdSC_iS9_ddNS7_10__identityEEEvT0_T1_T2_T3_T4_T6_E12temp_storage+152];
	add.f64 	%fd243, %fd241, %fd242;
	ld.shared.f64 	%fd244, [_ZZN3cub18CUB_300001_SM_10006detail6reduce28DeviceReduceSingleTileKernelINS2_10policy_hubIdjN4cuda3std3__44plusIdEEE10Policy1000EPdSC_iS9_ddNS7_10__identityEEEvT0_T1_T2_T3_T4_T6_E12temp_storage+160];
	add.f64 	%fd245, %fd243, %fd244;
	ld.shared.f64 	%fd246, [_ZZN3cub18CUB_300001_SM_10006detail6reduce28DeviceReduceSingleTileKernelINS2_10policy_hubIdjN4cuda3std3__44plusIdEEE10Policy1000EPdSC_iS9_ddNS7_10__identityEEEvT0_T1_T2_T3_T4_T6_E12temp_storage+168];
	add.f64 	%fd247, %fd245, %fd246;
	ld.shared.f64 	%fd248, [_ZZN3cub18CUB_300001_SM_10006detail6reduce28DeviceReduceSingleTileKernelINS2_10policy_hubIdjN4cuda3std3__44plusIdEEE10Policy1000EPdSC_iS9_ddNS7_10__identityEEEvT0_T1_T2_T3_T4_T6_E12temp_storage+176];
	add.f64 	%fd263, %fd247, %fd248;
	bra.uni 	$L__BB5_37;
$L__BB5_17:
	// begin inline asm
	mov.u32 %r106, %laneid;
	// end inline asm
	and.b32  	%r157, %r1, 992;
	add.s32 	%r158, %r157, 32;
	setp.gt.s32 	%p26, %r158, %r36;
	not.b32 	%r159, %r157;
	add.s32 	%r160, %r36, %r159;
	selp.b32 	%r155, %r160, 31, %p26;
	mov.b64 	%rd87, %fd255;
	mov.b64 	{%r108, %r113}, %rd87;
	mov.b32 	%r114, 1;
	mov.b32 	%r156, -1;
	// begin inline asm
	shfl.sync.down.b32 %r107, %r108, %r114, %r155, %r156;
	// end inline asm
	// begin inline asm
	shfl.sync.down.b32 %r112, %r113, %r114, %r155, %r156;
	// end inline asm
	mov.b64 	%rd88, {%r107, %r112};
	mov.b64 	%fd129, %rd88;
	setp.lt.s32 	%p27, %r106, %r155;
	add.f64 	%fd130, %fd255, %fd129;
	selp.f64 	%fd131, %fd130, %fd255, %p27;
	mov.b64 	%rd89, %fd131;
	mov.b64 	{%r118, %r123}, %rd89;
	mov.b32 	%r124, 2;
	// begin inline asm
	shfl.sync.down.b32 %r117, %r118, %r124, %r155, %r156;
	// end inline asm
	// begin inline asm
	shfl.sync.down.b32 %r122, %r123, %r124, %r155, %r156;
	// end inline asm
	mov.b64 	%rd90, {%r117, %r122};
	mov.b64 	%fd132, %rd90;
	add.s32 	%r161, %r106, 2;
	setp.gt.s32 	%p28, %r161, %r155;
	add.f64 	%fd133, %fd131, %fd132;
	selp.f64 	%fd134, %fd131, %fd133, %p28;
	mov.b64 	%rd91, %fd134;
	mov.b64 	{%r128, %r133}, %rd91;
	mov.b32 	%r134, 4;
	// begin inline asm
	shfl.sync.down.b32 %r127, %r128, %r134, %r155, %r156;
	// end inline asm
	// begin inline asm
	shfl.sync.down.b32 %r132, %r133, %r134, %r155, %r156;
	// end inline asm
	mov.b64 	%rd92, {%r127, %r132};
	mov.b64 	%fd135, %rd92;
	add.s32 	%r162, %r106, 4;
	setp.gt.s32 	%p29, %r162, %r155;
	add.f64 	%fd136, %fd134, %fd135;
	selp.f64 	%fd137, %fd134, %fd136, %p29;
	mov.b64 	%rd93, %fd137;
	mov.b64 	{%r138, %r143}, %rd93;
	mov.b32 	%r144, 8;
	// begin inline asm
	shfl.sync.down.b32 %r137, %r138, %r144, %r155, %r156;
	// end inline asm
	// begin inline asm
	shfl.sync.down.b32 %r142, %r143, %r144, %r155, %r156;
	// end inline asm
	mov.b64 	%rd94, {%r137, %r142};
	mov.b64 	%fd138, %rd94;
	add.s32 	%r163, %r106, 8;
	setp.gt.s32 	%p30, %r163, %r155;
	add.f64 	%fd139, %fd137, %fd138;
	selp.f64 	%fd140, %fd137, %fd139, %p30;
	mov.b64 	%rd95, %fd140;
	mov.b64 	{%r148, %r153}, %rd95;
	mov.b32 	%r154, 16;
	// begin inline asm
	shfl.sync.down.b32 %r147, %r148, %r154, %r155, %r156;
	// end inline asm
	// begin inline asm
	shfl.sync.down.b32 %r152, %r153, %r154, %r155, %r156;
	// end inline asm
	mov.b64 	%rd96, {%r147, %r152};
	mov.b64 	%fd141, %rd96;
	add.s32 	%r164, %r106, 16;
	setp.gt.s32 	%p31, %r164, %r155;
	add.f64 	%fd142, %fd140, %fd141;
	selp.f64 	%fd263, %fd140, %fd142, %p31;
	setp.ne.s32 	%p32, %r106, 0;
	@%p32 bra 	$L__BB5_19;
	shr.u32 	%r165, %r1, 2;
	and.b32  	%r166, %r165, 248;
	mov.u32 	%r167, _ZZN3cub18CUB_300001_SM_10006detail6reduce28DeviceReduceSingleTileKernelINS2_10policy_hubIdjN4cuda3std3__44plusIdEEE10Policy1000EPdSC_iS9_ddNS7_10__identityEEEvT0_T1_T2_T3_T4_T6_E12temp_storage;
	add.s32 	%r168, %r167, %r166;
	st.shared.f64 	[%r168+24], %fd263;
$L__BB5_19:
	bar.sync 	0;
	setp.ne.s32 	%p33, %r1, 0;
	@%p33 bra 	$L__BB5_37;
	setp.gt.s32 	%p34, %r36, 32;
	ld.shared.f64 	%fd143, [_ZZN3cub18CUB_300001_SM_10006detail6reduce28DeviceReduceSingleTileKernelINS2_10policy_hubIdjN4cuda3std3__44plusIdEEE10Policy1000EPdSC_iS9_ddNS7_10__identityEEEvT0_T1_T2_T3_T4_T6_E12temp_storage+32];
	add.f64 	%fd144, %fd263, %fd143;
	selp.f64 	%fd145, %fd144, %fd263, %p34;
	setp.gt.s32 	%p35, %r36, 64;
	ld.shared.f64 	%fd146, [_ZZN3cub18CUB_300001_SM_10006detail6reduce28DeviceReduceSingleTileKernelINS2_10policy_hubIdjN4cuda3std3__44plusIdEEE10Policy1000EPdSC_iS9_ddNS7_10__identityEEEvT0_T1_T2_T3_T4_T6_E12temp_storage+40];
	add.f64 	%fd147, %fd146, %fd145;
	selp.f64 	%fd148, %fd147, %fd145, %p35;
	setp.gt.s32 	%p36, %r36, 96;
	ld.shared.f64 	%fd149, [_ZZN3cub18CUB_300001_SM_10006detail6reduce28DeviceReduceSingleTileKernelINS2_10policy_hubIdjN4cuda3std3__44plusIdEEE10Policy1000EPdSC_iS9_ddNS7_10__identityEEEvT0_T1_T2_T3_T4_T6_E12temp_storage+48];
	add.f64 	%fd150, %fd149, %fd148;
	selp.f64 	%fd151, %fd150, %fd148, %p36;
	setp.gt.s32 	%p37, %r36, 128;
	ld.shared.f64 	%fd152, [_ZZN3cub18CUB_300001_SM_10006detail6reduce28DeviceReduceSingleTileKernelINS2_10policy_hubIdjN4cuda3std3__44plusIdEEE10Policy1000EPdSC_iS9_ddNS7_10__identityEEEvT0_T1_T2_T3_T4_T6_E12temp_storage+56];
	add.f64 	%fd153, %fd152, %fd151;
	selp.f64 	%fd154, %fd153, %fd151, %p37;
	setp.gt.s32 	%p38, %r36, 160;
	ld.shared.f64 	%fd155, [_ZZN3cub18CUB_300001_SM_10006detail6reduce28DeviceReduceSingleTileKernelINS2_10policy_hubIdjN4cuda3std3__44plusIdEEE10Policy1000EPdSC_iS9_ddNS7_10__identityEEEvT0_T1_T2_T3_T4_T6_E12temp_storage+64];
	add.f64 	%fd156, %fd155, %fd154;
	selp.f64 	%fd157, %fd156, %fd154, %p38;
	setp.gt.s32 	%p39, %r36, 192;
	ld.shared.f64 	%fd158, [_ZZN3cub18CUB_300001_SM_10006detail6reduce28DeviceReduceSingleTileKernelINS2_10policy_hubIdjN4cuda3std3__44plusIdEEE10Policy1000EPdSC_iS9_ddNS7_10__identityEEEvT0_T1_T2_T3_T4_T6_E12temp_storage+72];
	add.f64 	%fd159, %fd158, %fd157;
	selp.f64 	%fd160, %fd159, %fd157, %p39;
	setp.gt.s32 	%p40, %r36, 224;
	ld.shared.f64 	%fd161, [_ZZN3cub18CUB_300001_SM_10006detail6reduce28DeviceReduceSingleTileKernelINS2_10policy_hubIdjN4cuda3std3__44plusIdEEE10Policy1000EPdSC_iS9_ddNS7_10__identityEEEvT0_T1_T2_T3_T4_T6_E12temp_storage+80];
	add.f64 	%fd162, %fd161, %fd160;
	selp.f64 	%fd163, %fd162, %fd160, %p40;
	setp.gt.s32 	%p41, %r36, 256;
	ld.shared.f64 	%fd164, [_ZZN3cub18CUB_300001_SM_10006detail6reduce28DeviceReduceSingleTileKernelINS2_10policy_hubIdjN4cuda3std3__44plusIdEEE10Policy1000EPdSC_iS9_ddNS7_10__identityEEEvT0_T1_T2_T3_T4_T6_E12temp_storage+88];
	add.f64 	%fd165, %fd164, %fd163;
	selp.f64 	%fd166, %fd165, %fd163, %p41;
	setp.gt.s32 	%p42, %r36, 288;
	ld.shared.f64 	%fd167, [_ZZN3cub18CUB_300001_SM_10006detail6reduce28DeviceReduceSingleTileKernelINS2_10policy_hubIdjN4cuda3std3__44plusIdEEE10Policy1000EPdSC_iS9_ddNS7_10__identityEEEvT0_T1_T2_T3_T4_T6_E12temp_storage+96];
	add.f64 	%fd168, %fd167, %fd166;
	selp.f64 	%fd169, %fd168, %fd166, %p42;
	setp.gt.s32 	%p43, %r36, 320;
	ld.shared.f64 	%fd170, [_ZZN3cub18CUB_300001_SM_10006detail6reduce28DeviceReduceSingleTileKernelINS2_10policy_hubIdjN4cuda3std3__44plusIdEEE10Policy1000EPdSC_iS9_ddNS7_10__identityEEEvT0_T1_T2_T3_T4_T6_E12temp_storage+104];
	add.f64 	%fd171, %fd170, %fd169;
	selp.f64 	%fd172, %fd171, %fd169, %p43;
	setp.gt.s32 	%p44, %r36, 352;
	ld.shared.f64 	%fd173, [_ZZN3cub18CUB_300001_SM_10006detail6reduce28DeviceReduceSingleTileKernelINS2_10policy_hubIdjN4cuda3std3__44plusIdEEE10Policy1000EPdSC_iS9_ddNS7_10__identityEEEvT0_T1_T2_T3_T4_T6_E12temp_storage+112];
	add.f64 	%fd174, %fd173, %fd172;
	selp.f64 	%fd175, %fd174, %fd172, %p44;
	setp.gt.s32 	%p45, %r36, 384;
	ld.shared.f64 	%fd176, [_ZZN3cub18CUB_300001_SM_10006detail6reduce28DeviceReduceSingleTileKernelINS2_10policy_hubIdjN4cuda3std3__44plusIdEEE10Policy1000EPdSC_iS9_ddNS7_10__identityEEEvT0_T1_T2_T3_T4_T6_E12temp_storage+120];
	add.f64 	%fd177, %fd176, %fd175;
	selp.f64 	%fd178, %fd177, %fd175, %p45;
	setp.gt.s32 	%p46, %r36, 416;
	ld.shared.f64 	%fd179, [_ZZN3cub18CUB_300001_SM_10006detail6reduce28DeviceReduceSingleTileKernelINS2_10policy_hubIdjN4cuda3std3__44plusIdEEE10Policy1000EPdSC_iS9_ddNS7_10__identityEEEvT0_T1_T2_T3_T4_T6_E12temp_storage+128];
	add.f64 	%fd180, %fd179, %fd178;
	selp.f64 	%fd181, %fd180, %fd178, %p46;
	setp.gt.s32 	%p47, %r36, 448;
	ld.shared.f64 	%fd182, [_ZZN3cub18CUB_300001_SM_10006detail6reduce28DeviceReduceSingleTileKernelINS2_10policy_hubIdjN4cuda3std3__44plusIdEEE10Policy1000EPdSC_iS9_ddNS7_10__identityEEEvT0_T1_T2_T3_T4_T6_E12temp_storage+136];
	add.f64 	%fd183, %fd182, %fd181;
	selp.f64 	%fd184, %fd183, %fd181, %p47;
	setp.gt.s32 	%p48, %r36, 480;
	ld.shared.f64 	%fd185, [_ZZN3cub18CUB_300001_SM_10006detail6reduce28DeviceReduceSingleTileKernelINS2_10policy_hubIdjN4cuda3std3__44plusIdEEE10Policy1000EPdSC_iS9_ddNS7_10__identityEEEvT0_T1_T2_T3_T4_T6_E12temp_storage+144];
	add.f64 	%fd186, %fd185, %fd184;
	selp.f64 	%fd187, %fd186, %fd184, %p48;
	setp.gt.s32 	%p49, %r36, 512;
	ld.shared.f64 	%fd188, [_ZZN3cub18CUB_300001_SM_10006detail6reduce28DeviceReduceSingleTileKernelINS2_10policy_hubIdjN4cuda3std3__44plusIdEEE10Policy1000EPdSC_iS9_ddNS7_10__identityEEEvT0_T1_T2_T3_T4_T6_E12temp_storage+152];
	add.f64 	%fd189, %fd188, %fd187;
	selp.f64 	%fd190, %fd189, %fd187, %p49;
	setp.gt.s32 	%p50, %r36, 544;
	ld.shared.f64 	%fd191, [_ZZN3cub18CUB_300001_SM_10006detail6reduce28DeviceReduceSingleTileKernelINS2_10policy_hubIdjN4cuda3std3__44plusIdEEE10Policy1000EPdSC_iS9_ddNS7_10__identityEEEvT0_T1_T2_T3_T4_T6_E12temp_storage+160];
	add.f64 	%fd192, %fd191, %fd190;
	selp.f64 	%fd193, %fd192, %fd190, %p50;
	setp.gt.s32 	%p51, %r36, 576;
	ld.shared.f64 	%fd194, [_ZZN3cub18CUB_300001_SM_10006detail6reduce28DeviceReduceSingleTileKernelINS2_10policy_hubIdjN4cuda3std3__44plusIdEEE10Policy1000EPdSC_iS9_ddNS7_10__identityEEEvT0_T1_T2_T3_T4_T6_E12temp_storage+168];
	add.f64 	%fd195, %fd194, %fd193;
	selp.f64 	%fd196, %fd195, %fd193, %p51;
	setp.gt.s32 	%p52, %r36, 608;
	ld.shared.f64 	%fd197, [_ZZN3cub18CUB_300001_SM_10006detail6reduce28DeviceReduceSingleTileKernelINS2_10policy_hubIdjN4cuda3std3__44plusIdEEE10Policy1000EPdSC_iS9_ddNS7_10__identityEEEvT0_T1_T2_T3_T4_T6_E12temp_storage+176];
	add.f64 	%fd198, %fd197, %fd196;
	selp.f64 	%fd263, %fd198, %fd196, %p52;
	bra.uni 	$L__BB5_37;
$L__BB5_21:
	mov.u32 	%r14, %tid.x;
	mul.wide.u32 	%rd27, %r14, 8;
	add.s64 	%rd12, %rd9, %rd27;
	// begin inline asm
	ld.global.nc.u64 %rd11, [%rd12];
	// end inline asm
	mov.b64 	%fd31, %rd11;
	add.s64 	%rd14, %rd12, 5120;
	// begin inline asm
	ld.global.nc.u64 %rd13, [%rd14];
	// end inline asm
	mov.b64 	%fd32, %rd13;
	add.s64 	%rd16, %rd12, 10240;
	// begin inline asm
	ld.global.nc.u64 %rd15, [%rd16];
	// end inline asm
	mov.b64 	%fd33, %rd15;
	add.s64 	%rd18, %rd12, 15360;
	// begin inline asm
	ld.global.nc.u64 %rd17, [%rd18];
	// end inline asm
	mov.b64 	%fd34, %rd17;
	add.s64 	%rd20, %rd12, 20480;
	// begin inline asm
	ld.global.nc.u64 %rd19, [%rd20];
	// end inline asm
	mov.b64 	%fd35, %rd19;
	add.s64 	%rd22, %rd12, 25600;
	// begin inline asm
	ld.global.nc.u64 %rd21, [%rd22];
	// end inline asm
	mov.b64 	%fd36, %rd21;
	add.s64 	%rd24, %rd12, 30720;
	// begin inline asm
	ld.global.nc.u64 %rd23, [%rd24];
	// end inline asm
	mov.b64 	%fd37, %rd23;
	add.s64 	%rd26, %rd12, 35840;
	// begin inline asm
	ld.global.nc.u64 %rd25, [%rd26];
	// end inline asm
	mov.b64 	%fd38, %rd25;
	add.f64 	%fd39, %fd31, %fd32;
	add.f64 	%fd40, %fd39, %fd33;
	add.f64 	%fd41, %fd40, %fd34;
	add.f64 	%fd42, %fd41, %fd35;
	add.f64 	%fd43, %fd42, %fd36;
	add.f64 	%fd44, %fd43, %fd37;
	add.f64 	%fd262, %fd44, %fd38;
	setp.lt.u32 	%p3, %r36, 10240;
	mov.b32 	%r232, 5120;
	@%p3 bra 	$L__BB5_25;
	add.s32 	%r15, %r36, -5120;
	mov.b32 	%r232, 5120;
$L__BB5_23:
	mul.wide.s32 	%rd44, %r232, 8;
	add.s64 	%rd29, %rd12, %rd44;
	// begin inline asm
	ld.global.nc.u64 %rd28, [%rd29];
	// end inline asm
	mov.b64 	%fd45, %rd28;
	add.s64 	%rd31, %rd29, 5120;
	// begin inline asm
	ld.global.nc.u64 %rd30, [%rd31];
	// end inline asm
	mov.b64 	%fd46, %rd30;
	add.s64 	%rd33, %rd29, 10240;
	// begin inline asm
	ld.global.nc.u64 %rd32, [%rd33];
	// end inline asm
	mov.b64 	%fd47, %rd32;
	add.s64 	%rd35, %rd29, 15360;
	// begin inline asm
	ld.global.nc.u64 %rd34, [%rd35];
	// end inline asm
	mov.b64 	%fd48, %rd34;
	add.s64 	%rd37, %rd29, 20480;
	// begin inline asm
	ld.global.nc.u64 %rd36, [%rd37];
	// end inline asm
	mov.b64 	%fd49, %rd36;
	add.s64 	%rd39, %rd29, 25600;
	// begin inline asm
	ld.global.nc.u64 %rd38, [%rd39];
	// end inline asm
	mov.b64 	%fd50, %rd38;
	add.s64 	%rd41, %rd29, 30720;
	// begin inline asm
	ld.global.nc.u64 %rd40, [%rd41];
	// end inline asm
	mov.b64 	%fd51, %rd40;
	add.s64 	%rd43, %rd29, 35840;
	// begin inline asm
	ld.global.nc.u64 %rd42, [%rd43];
	// end inline asm
	mov.b64 	%fd52, %rd42;
	add.f64 	%fd53, %fd262, %fd45;
	add.f64 	%fd54, %fd53, %fd46;
	add.f64 	%fd55, %fd54, %fd47;
	add.f64 	%fd56, %fd55, %fd48;
	add.f64 	%fd57, %fd56, %fd49;
	add.f64 	%fd58, %fd57, %fd50;
	add.f64 	%fd59, %fd58, %fd51;
	add.f64 	%fd262, %fd59, %fd52;
	sub.s32 	%r39, %r36, %r232;
	setp.lt.s32 	%p4, %r39, 5120;
	@%p4 bra 	$L__BB5_33;
	add.s32 	%r232, %r232, 5120;
	setp.le.s32 	%p5, %r232, %r15;
	@%p5 bra 	$L__BB5_23;
$L__BB5_25:
	setp.le.s32 	%p6, %r36, %r232;
	@%p6 bra 	$L__BB5_33;
	sub.s32 	%r19, %r36, %r232;
	setp.ge.s32 	%p7, %r14, %r19;
	@%p7 bra 	$L__BB5_33;
	not.b32 	%r40, %r14;
	add.s32 	%r41, %r36, %r40;
	sub.s32 	%r20, %r41, %r232;
	mul.hi.u32 	%r42, %r20, -858993459;
	shr.u32 	%r43, %r42, 9;
	add.s32 	%r21, %r43, 1;
	and.b32  	%r44, %r43, 3;
	setp.eq.s32 	%p8, %r44, 3;
	mov.u32 	%r236, %r14;
	@%p8 bra 	$L__BB5_30;
	add.s32 	%r234, %r14, %r232;
	and.b32  	%r45, %r21, 3;
	neg.s32 	%r233, %r45;
	mov.u32 	%r236, %r14;
$L__BB5_29:
	.pragma "nounroll";
	mul.wide.u32 	%rd47, %r234, 8;
	add.s64 	%rd46, %rd9, %rd47;
	// begin inline asm
	ld.global.nc.u64 %rd45, [%rd46];
	// end inline asm
	mov.b64 	%fd61, %rd45;
	add.f64 	%fd262, %fd262, %fd61;
	add.s32 	%r236, %r236, 640;
	add.s32 	%r234, %r234, 640;
	add.s32 	%r233, %r233, 1;
	setp.ne.s32 	%p9, %r233, 0;
	@%p9 bra 	$L__BB5_29;
$L__BB5_30:
	setp.lt.u32 	%p10, %r20, 1920;
	@%p10 bra 	$L__BB5_33;
	cvt.u64.u32 	%rd48, %r236;
	cvt.u64.u32 	%rd49, %r232;
	add.s64 	%rd50, %rd48, %rd49;
	shl.b64 	%rd51, %rd50, 3;
	add.s64 	%rd52, %rd51, %rd9;
	add.s64 	%rd108, %rd52, 10240;
	add.s32 	%r237, %r236, %r232;
$L__BB5_32:
	mul.wide.u32 	%rd61, %r237, 8;
	add.s64 	%rd54, %rd9, %rd61;
	// begin inline asm
	ld.global.nc.u64 %rd53, [%rd54];
	// end inline asm
	mov.b64 	%fd62, %rd53;
	add.f64 	%fd63, %fd262, %fd62;
	add.s64 	%rd56, %rd108, -5120;
	// begin inline asm
	ld.global.nc.u64 %rd55, [%rd56];
	// end inline asm
	mov.b64 	%fd64, %rd55;
	add.f64 	%fd65, %fd63, %fd64;
	// begin inline asm
	ld.global.nc.u64 %rd57, [%rd108];
	// end inline asm
	mov.b64 	%fd66, %rd57;
	add.f64 	%fd67, %fd65, %fd66;
	add.s64 	%rd60, %rd108, 5120;
	// begin inline asm
	ld.global.nc.u64 %rd59, [%rd60];
	// end inline asm
	mov.b64 	%fd68, %rd59;
	add.f64 	%fd262, %fd67, %fd68;
	add.s32 	%r236, %r236, 2560;
	add.s64 	%rd108, %rd108, 20480;
	add.s32 	%r237, %r237, 2560;
	setp.lt.s32 	%p11, %r236, %r19;
	@%p11 bra 	$L__BB5_32;
$L__BB5_33:
	// begin inline asm
	mov.u32 %r46, %laneid;
	// end inline asm
	mov.b64 	%rd62, %fd262;
	mov.b64 	{%r48, %r53}, %rd62;
	mov.b32 	%r54, 1;
	mov.b32 	%r95, 31;
	mov.b32 	%r96, -1;
	// begin inline asm
	shfl.sync.down.b32 %r47, %r48, %r54, %r95, %r96;
	// end inline asm
	// begin inline asm
	shfl.sync.down.b32 %r52, %r53, %r54, %r95, %r96;
	// end inline asm
	mov.b64 	%rd63, {%r47, %r52};
	mov.b64 	%fd69, %rd63;
	setp.gt.s32 	%p12, %r46, 30;
	add.f64 	%fd70, %fd262, %fd69;
	selp.f64 	%fd71, %fd262, %fd70, %p12;
	mov.b64 	%rd64, %fd71;
	mov.b64 	{%r58, %r63}, %rd64;
	mov.b32 	%r64, 2;
	// begin inline asm
	shfl.sync.down.b32 %r57, %r58, %r64, %r95, %r96;
	// end inline asm
	// begin inline asm
	shfl.sync.down.b32 %r62, %r63, %r64, %r95, %r96;
	// end inline asm
	mov.b64 	%rd65, {%r57, %r62};
	mov.b64 	%fd72, %rd65;
	setp.gt.s32 	%p13, %r46, 29;
	add.f64 	%fd73, %fd71, %fd72;
	selp.f64 	%fd74, %fd71, %fd73, %p13;
	mov.b64 	%rd66, %fd74;
	mov.b64 	{%r68, %r73}, %rd66;
	mov.b32 	%r74, 4;
	// begin inline asm
	shfl.sync.down.b32 %r67, %r68, %r74, %r95, %r96;
	// end inline asm
	// begin inline asm
	shfl.sync.down.b32 %r72, %r73, %r74, %r95, %r96;
	// end inline asm
	mov.b64 	%rd67, {%r67, %r72};
	mov.b64 	%fd75, %rd67;
	setp.gt.s32 	%p14, %r46, 27;
	add.f64 	%fd76, %fd74, %fd75;
	selp.f64 	%fd77, %fd74, %fd76, %p14;
	mov.b64 	%rd68, %fd77;
	mov.b64 	{%r78, %r83}, %rd68;
	mov.b32 	%r84, 8;
	// begin inline asm
	shfl.sync.down.b32 %r77, %r78, %r84, %r95, %r96;
	// end inline asm
	// begin inline asm
	shfl.sync.down.b32 %r82, %r83, %r84, %r95, %r96;
	// end inline asm
	mov.b64 	%rd69, {%r77, %r82};
	mov.b64 	%fd78, %rd69;
	setp.gt.s32 	%p15, %r46, 23;
	add.f64 	%fd79, %fd77, %fd78;
	selp.f64 	%fd80, %fd77, %fd79, %p15;
	mov.b64 	%rd70, %fd80;
	mov.b64 	{%r88, %r93}, %rd70;
	mov.b32 	%r94, 16;
	// begin inline asm
	shfl.sync.down.b32 %r87, %r88, %r94, %r95, %r96;
	// end inline asm
	// begin inline asm
	shfl.sync.down.b32 %r92, %r93, %r94, %r95, %r96;
	// end inline asm
	mov.b64 	%rd71, {%r87, %r92};
	mov.b64 	%fd81, %rd71;
	setp.gt.s32 	%p16, %r46, 15;
	add.f64 	%fd26, %fd80, %fd81;
	selp.f64 	%fd263, %fd80, %fd26, %p16;
	setp.ne.s32 	%p17, %r46, 0;
	@%p17 bra 	$L__BB5_35;
	shr.u32 	%r97, %r14, 2;
	and.b32  	%r98, %r97, 248;
	mov.u32 	%r99, _ZZN3cub18CUB_300001_SM_10006detail6reduce28DeviceReduceSingleTileKernelINS2_10policy_hubIdjN4cuda3std3__44plusIdEEE10Policy1000EPdSC_iS9_ddNS7_10__identityEEEvT0_T1_T2_T3_T4_T6_E12temp_storage;
	add.s32 	%r100, %r99, %r98;
	st.shared.f64 	[%r100+24], %fd26;
$L__BB5_35:
	bar.sync 	0;
	setp.ne.s32 	%p18, %r14, 0;
	@%p18 bra 	$L__BB5_37;
	ld.shared.f64 	%fd82, [_ZZN3cub18CUB_300001_SM_10006detail6reduce28DeviceReduceSingleTileKernelINS2_10policy_hubIdjN4cuda3std3__44plusIdEEE10Policy1000EPdSC_iS9_ddNS7_10__identityEEEvT0_T1_T2_T3_T4_T6_E12temp_storage+32];
	add.f64 	%fd83, %fd263, %fd82;
	ld.shared.f64 	%fd84, [_ZZN3cub18CUB_300001_SM_10006detail6reduce28DeviceReduceSingleTileKernelINS2_10policy_hubIdjN4cuda3std3__44plusIdEEE10Policy1000EPdSC_iS9_ddNS7_10__identityEEEvT0_T1_T2_T3_T4_T6_E12temp_storage+40];
	add.f64 	%fd85, %fd83, %fd84;
	ld.shared.f64 	%fd86, [_ZZN3cub18CUB_300001_SM_10006detail6reduce28DeviceReduceSingleTileKernelINS2_10policy_hubIdjN4cuda3std3__44plusIdEEE10Policy1000EPdSC_iS9_ddNS7_10__identityEEEvT0_T1_T2_T3_T4_T6_E12temp_storage+48];
	add.f64 	%fd87, %fd85, %fd86;
	ld.shared.f64 	%fd88, [_ZZN3cub18CUB_300001_SM_10006detail6reduce28DeviceReduceSingleTileKernelINS2_10policy_hubIdjN4cuda3std3__44plusIdEEE10Policy1000EPdSC_iS9_ddNS7_10__identityEEEvT0_T1_T2_T3_T4_T6_E12temp_storage+56];
	add.f64 	%fd89, %fd87, %fd88;
	ld.shared.f64 	%fd90, [_ZZN3cub18CUB_300001_SM_10006detail6reduce28DeviceReduceSingleTileKernelINS2_10policy_hubIdjN4cuda3std3__44plusIdEEE10Policy1000EPdSC_iS9_ddNS7_10__identityEEEvT0_T1_T2_T3_T4_T6_E12temp_storage+64];
	add.f64 	%fd91, %fd89, %fd90;
	ld.shared.f64 	%fd92, [_ZZN3cub18CUB_300001_SM_10006detail6reduce28DeviceReduceSingleTileKernelINS2_10policy_hubIdjN4cuda3std3__44plusIdEEE10Policy1000EPdSC_iS9_ddNS7_10__identityEEEvT0_T1_T2_T3_T4_T6_E12temp_storage+72];
	add.f64 	%fd93, %fd91, %fd92;
	ld.shared.f64 	%fd94, [_ZZN3cub18CUB_300001_SM_10006detail6reduce28DeviceReduceSingleTileKernelINS2_10policy_hubIdjN4cuda3std3__44plusIdEEE10Policy1000EPdSC_iS9_ddNS7_10__identityEEEvT0_T1_T2_T3_T4_T6_E12temp_storage+80];
	add.f64 	%fd95, %fd93, %fd94;
	ld.shared.f64 	%fd96, [_ZZN3cub18CUB_300001_SM_10006detail6reduce28DeviceReduceSingleTileKernelINS2_10policy_hubIdjN4cuda3std3__44plusIdEEE10Policy1000EPdSC_iS9_ddNS7_10__identityEEEvT0_T1_T2_T3_T4_T6_E12temp_storage+88];
	add.f64 	%fd97, %fd95, %fd96;
	ld.shared.f64 	%fd98, [_ZZN3cub18CUB_300001_SM_10006detail6reduce28DeviceReduceSingleTileKernelINS2_10policy_hubIdjN4cuda3std3__44plusIdEEE10Policy1000EPdSC_iS9_ddNS7_10__identityEEEvT0_T1_T2_T3_T4_T6_E12temp_storage+96];
	add.f64 	%fd99, %fd97, %fd98;
	ld.shared.f64 	%fd100, [_ZZN3cub18CUB_300001_SM_10006detail6reduce28DeviceReduceSingleTileKernelINS2_10policy_hubIdjN4cuda3std3__44plusIdEEE10Policy1000EPdSC_iS9_ddNS7_10__identityEEEvT0_T1_T2_T3_T4_T6_E12temp_storage+104];
	add.f64 	%fd101, %fd99, %fd100;
	ld.shared.f64 	%fd102, [_ZZN3cub18CUB_300001_SM_10006detail6reduce28DeviceReduceSingleTileKernelINS2_10policy_hubIdjN4cuda3std3__44plusIdEEE10Policy1000EPdSC_iS9_ddNS7_10__identityEEEvT0_T1_T2_T3_T4_T6_E12temp_storage+112];
	add.f64 	%fd103, %fd101, %fd102;
	ld.shared.f64 	%fd104, [_ZZN3cub18CUB_300001_SM_10006detail6reduce28DeviceReduceSingleTileKernelINS2_10policy_hubIdjN4cuda3std3__44plusIdEEE10Policy1000EPdSC_iS9_ddNS7_10__identityEEEvT0_T1_T2_T3_T4_T6_E12temp_storage+120];
	add.f64 	%fd105, %fd103, %fd104;
	ld.shared.f64 	%fd106, [_ZZN3cub18CUB_300001_SM_10006detail6reduce28DeviceReduceSingleTileKernelINS2_10policy_hubIdjN4cuda3std3__44plusIdEEE10Policy1000EPdSC_iS9_ddNS7_10__identityEEEvT0_T1_T2_T3_T4_T6_E12temp_storage+128];
	add.f64 	%fd107, %fd105, %fd106;
	ld.shared.f64 	%fd108, [_ZZN3cub18CUB_300001_SM_10006detail6reduce28DeviceReduceSingleTileKernelINS2_10policy_hubIdjN4cuda3std3__44plusIdEEE10Policy1000EPdSC_iS9_ddNS7_10__identityEEEvT0_T1_T2_T3_T4_T6_E12temp_storage+136];
	add.f64 	%fd109, %fd107, %fd108;
	ld.shared.f64 	%fd110, [_ZZN3cub18CUB_300001_SM_10006detail6reduce28DeviceReduceSingleTileKernelINS2_10policy_hubIdjN4cuda3std3__44plusIdEEE10Policy1000EPdSC_iS9_ddNS7_10__identityEEEvT0_T1_T2_T3_T4_T6_E12temp_storage+144];
	add.f64 	%fd111, %fd109, %fd110;
	ld.shared.f64 	%fd112, [_ZZN3cub18CUB_300001_SM_10006detail6reduce28DeviceReduceSingleTileKernelINS2_10policy_hubIdjN4cuda3std3__44plusIdEEE10Policy1000EPdSC_iS9_ddNS7_10__identityEEEvT0_T1_T2_T3_T4_T6_E12temp_storage+152];
	add.f64 	%fd113, %fd111, %fd112;
	ld.shared.f64 	%fd114, [_ZZN3cub18CUB_300001_SM_10006detail6reduce28DeviceReduceSingleTileKernelINS2_10policy_hubIdjN4cuda3std3__44plusIdEEE10Policy1000EPdSC_iS9_ddNS7_10__identityEEEvT0_T1_T2_T3_T4_T6_E12temp_storage+160];
	add.f64 	%fd115, %fd113, %fd114;
	ld.shared.f64 	%fd116, [_ZZN3cub18CUB_300001_SM_10006detail6reduce28DeviceReduceSingleTileKernelINS2_10policy_hubIdjN4cuda3std3__44plusIdEEE10Policy1000EPdSC_iS9_ddNS7_10__identityEEEvT0_T1_T2_T3_T4_T6_E12temp_storage+168];
	add.f64 	%fd117, %fd115, %fd116;
	ld.shared.f64 	%fd118, [_ZZN3cub18CUB_300001_SM_10006detail6reduce28DeviceReduceSingleTileKernelINS2_10policy_hubIdjN4cuda3std3__44plusIdEEE10Policy1000EPdSC_iS9_ddNS7_10__identityEEEvT0_T1_T2_T3_T4_T6_E12temp_storage+176];
	add.f64 	%fd263, %fd117, %fd118;
$L__BB5_37:
	mov.u32 	%r224, %tid.x;
	setp.ne.s32 	%p60, %r224, 0;
	@%p60 bra 	$L__BB5_39;
	add.f64 	%fd249, %fd30, %fd263;
	st.global.f64 	[%rd1], %fd249;
$L__BB5_39:
	ret;

}
	// .globl	_ZN3cub18CUB_300001_SM_10006detail6reduce28DeviceReduceSingleTileKernelINS2_10policy_hubIdyN4cuda3std3__44plusIdEEE10Policy1000EN6thrust24THRUST_300001_SM_1000_NS10device_ptrIdEEPdyS9_ddNS7_10__identityEEEvT0_T1_T2_T3_T4_T6_
.visible .entry _ZN3cub18CUB_300001_SM_10006detail6reduce28DeviceReduceSingleTileKernelINS2_10policy_hubIdyN4cuda3std3__44plusIdEEE10Policy1000EN6thrust24THRUST_300001_SM_1000_NS10device_ptrIdEEPdyS9_ddNS7_10__identityEEEvT0_T1_T2_T3_T4_T6_(
	.param .align 8 .b8 _ZN3cub18CUB_300001_SM_10006detail6reduce28DeviceReduceSingleTileKernelINS2_10policy_hubIdyN4cuda3std3__44plusIdEEE10Policy1000EN6thrust24THRUST_300001_SM_1000_NS10device_ptrIdEEPdyS9_ddNS7_10__identityEEEvT0_T1_T2_T3_T4_T6__param_0[8],
	.param .u64 .ptr .align 1 _ZN3cub18CUB_300001_SM_10006detail6reduce28DeviceReduceSingleTileKernelINS2_10policy_hubIdyN4cuda3std3__44plusIdEEE10Policy1000EN6thrust24THRUST_300001_SM_1000_NS10device_ptrIdEEPdyS9_ddNS7_10__identityEEEvT0_T1_T2_T3_T4_T6__param_1,
	.param .u64 _ZN3cub18CUB_300001_SM_10006detail6reduce28DeviceReduceSingleTileKernelINS2_10policy_hubIdyN4cuda3std3__44plusIdEEE10Policy1000EN6thrust24THRUST_300001_SM_1000_NS10device_ptrIdEEPdyS9_ddNS7_10__identityEEEvT0_T1_T2_T3_T4_T6__param_2,
	.param .align 1 .b8 _ZN3cub18CUB_300001_SM_10006detail6reduce28DeviceReduceSingleTileKernelINS2_10policy_hubIdyN4cuda3std3__44plusIdEEE10Policy1000EN6thrust24THRUST_300001_SM_1000_NS10device_ptrIdEEPdyS9_ddNS7_10__identityEEEvT0_T1_T2_T3_T4_T6__param_3[1],
	.param .f64 _ZN3cub18CUB_300001_SM_10006detail6reduce28DeviceReduceSingleTileKernelINS2_10policy_hubIdyN4cuda3std3__44plusIdEEE10Policy1000EN6thrust24THRUST_300001_SM_1000_NS10device_ptrIdEEPdyS9_ddNS7_10__identityEEEvT0_T1_T2_T3_T4_T6__param_4,
	.param .align 1 .b8 _ZN3cub18CUB_300001_SM_10006detail6reduce28DeviceReduceSingleTileKernelINS2_10policy_hubIdyN4cuda3std3__44plusIdEEE10Policy1000EN6thrust24THRUST_300001_SM_1000_NS10device_ptrIdEEPdyS9_ddNS7_10__identityEEEvT0_T1_T2_T3_T4_T6__param_5[1]
)
.maxntid 512
.minnctapersm 1
{
	.reg .pred 	%p<67>;
	.reg .b32 	%r<246>;
	.reg .b64 	%rd<86>;
	.reg .b64 	%fd<348>;
	// demoted variable
	.shared .align 8 .b8 _ZZN3cub18CUB_300001_SM_10006detail6reduce28DeviceReduceSingleTileKernelINS2_10policy_hubIdyN4cuda3std3__44plusIdEEE10Policy1000EN6thrust24THRUST_300001_SM_1000_NS10device_ptrIdEEPdyS9_ddNS7_10__identityEEEvT0_T1_T2_T3_T4_T6_E12temp_storage[152];
	ld.param.u64 	%rd18, [_ZN3cub18CUB_300001_SM_10006detail6reduce28DeviceReduceSingleTileKernelINS2_10policy_hubIdyN4cuda3std3__44plusIdEEE10Policy1000EN6thrust24THRUST_300001_SM_1000_NS10device_ptrIdEEPdyS9_ddNS7_10__identityEEEvT0_T1_T2_T3_T4_T6__param_0];
	ld.param.u64 	%rd20, [_ZN3cub18CUB_300001_SM_10006detail6reduce28DeviceReduceSingleTileKernelINS2_10policy_hubIdyN4cuda3std3__44plusIdEEE10Policy1000EN6thrust24THRUST_300001_SM_1000_NS10device_ptrIdEEPdyS9_ddNS7_10__identityEEEvT0_T1_T2_T3_T4_T6__param_1];
	ld.param.u64 	%rd19, [_ZN3cub18CUB_300001_SM_10006detail6reduce28DeviceReduceSingleTileKernelINS2_10policy_hubIdyN4cuda3std3__44plusIdEEE10Policy1000EN6thrust24THRUST_300001_SM_1000_NS10device_ptrIdEEPdyS9_ddNS7_10__identityEEEvT0_T1_T2_T3_T4_T6__param_2];
	ld.param.f64 	%fd42, [_ZN3cub18CUB_300001_SM_10006detail6reduce28DeviceReduceSingleTileKernelINS2_10policy_hubIdyN4cuda3std3__44plusIdEEE10Policy1000EN6thrust24THRUST_300001_SM_1000_NS10device_ptrIdEEPdyS9_ddNS7_10__identityEEEvT0_T1_T2_T3_T4_T6__param_4];
	cvta.to.global.u64 	%rd1, %rd20;
	setp.ne.s64 	%p1, %rd19, 0;
	@%p1 bra 	$L__BB6_3;
	mov.u32 	%r231, %tid.x;
	setp.ne.s32 	%p66, %r231, 0;
	@%p66 bra 	$L__BB6_51;
	st.global.f64 	[%rd1], %fd42;
	bra.uni 	$L__BB6_51;
$L__BB6_3:
	cvta.to.global.u64 	%rd2, %rd18;
	setp.gt.u64 	%p2, %rd19, 3583;
	@%p2 bra 	$L__BB6_28;
	cvt.u32.u64 	%r1, %rd19;
	mov.u32 	%r2, %tid.x;
	setp.ge.u32 	%p24, %r2, %r1;
	mov.f64 	%fd335, 0d0000000000000000;
	mov.u32 	%r235, %r2;
	@%p24 bra 	$L__BB6_6;
	mul.wide.u32 	%rd51, %r2, 8;
	add.s64 	%rd52, %rd2, %rd51;
	ld.global.f64 	%fd335, [%rd52];
	add.s32 	%r235, %r2, 512;
$L__BB6_6:
	setp.ge.u32 	%p25, %r235, %r1;
	@%p25 bra 	$L__BB6_19;
	not.b32 	%r108, %r235;
	add.s32 	%r109, %r108, %r1;
	shr.u32 	%r110, %r109, 9;
	add.s32 	%r5, %r110, 1;
	and.b32  	%r6, %r5, 15;
	setp.lt.u32 	%p26, %r109, 7680;
	@%p26 bra 	$L__BB6_10;
	and.b32  	%r111, %r5, 16777200;
	neg.s32 	%r233, %r111;
	mul.wide.u32 	%rd53, %r235, 8;
	add.s64 	%rd54, %rd53, %rd2;
	add.s64 	%rd81, %rd54, 32768;
$L__BB6_9:
	.pragma "nounroll";
	ld.global.f64 	%fd169, [%rd81+-32768];
	add.f64 	%fd170, %fd335, %fd169;
	ld.global.f64 	%fd171, [%rd81+-28672];
	add.f64 	%fd172, %fd170, %fd171;
	ld.global.f64 	%fd173, [%rd81+-24576];
	add.f64 	%fd174, %fd172, %fd173;
	ld.global.f64 	%fd175, [%rd81+-20480];
	add.f64 	%fd176, %fd174, %fd175;
	ld.global.f64 	%fd177, [%rd81+-16384];
	add.f64 	%fd178, %fd176, %fd177;
	ld.global.f64 	%fd179, [%rd81+-12288];
	add.f64 	%fd180, %fd178, %fd179;
	ld.global.f64 	%fd181, [%rd81+-8192];
	add.f64 	%fd182, %fd180, %fd181;
	ld.global.f64 	%fd183, [%rd81+-4096];
	add.f64 	%fd184, %fd182, %fd183;
	ld.global.f64 	%fd185, [%rd81];
	add.f64 	%fd186, %fd184, %fd185;
	ld.global.f64 	%fd187, [%rd81+4096];
	add.f64 	%fd188, %fd186, %fd187;
	ld.global.f64 	%fd189, [%rd81+8192];
	add.f64 	%fd190, %fd188, %fd189;
	ld.global.f64 	%fd191, [%rd81+12288];
	add.f64 	%fd192, %fd190, %fd191;
	ld.global.f64 	%fd193, [%rd81+16384];
	add.f64 	%fd194, %fd192, %fd193;
	ld.global.f64 	%fd195, [%rd81+20480];
	add.f64 	%fd196, %fd194, %fd195;
	ld.global.f64 	%fd197, [%rd81+24576];
	add.f64 	%fd198, %fd196, %fd197;
	ld.global.f64 	%fd199, [%rd81+28672];
	add.f64 	%fd335, %fd198, %fd199;
	add.s32 	%r235, %r235, 8192;
	add.s32 	%r233, %r233, 16;
	add.s64 	%rd81, %rd81, 65536;
	setp.ne.s32 	%p27, %r233, 0;
	@%p27 bra 	$L__BB6_9;
$L__BB6_10:
	setp.eq.s32 	%p28, %r6, 0;
	@%p28 bra 	$L__BB6_19;
	and.b32  	%r13, %r5, 7;
	setp.lt.u32 	%p29, %r6, 8;
	@%p29 bra 	$L__BB6_13;
	mul.wide.s32 	%rd55, %r235, 8;
	add.s64 	%rd56, %rd2, %rd55;
	ld.global.f64 	%fd201, [%rd56];
	add.f64 	%fd202, %fd335, %fd201;
	ld.global.f64 	%fd203, [%rd56+4096];
	add.f64 	%fd204, %fd202, %fd203;
	ld.global.f64 	%fd205, [%rd56+8192];
	add.f64 	%fd206, %fd204, %fd205;
	ld.global.f64 	%fd207, [%rd56+12288];
	add.f64 	%fd208, %fd206, %fd207;
	ld.global.f64 	%fd209, [%rd56+16384];
	add.f64 	%fd210, %fd208, %fd209;
	ld.global.f64 	%fd211, [%rd56+20480];
	add.f64 	%fd212, %fd210, %fd211;
	ld.global.f64 	%fd213, [%rd56+24576];
	add.f64 	%fd214, %fd212, %fd213;
	ld.global.f64 	%fd215, [%rd56+28672];
	add.f64 	%fd335, %fd214, %fd215;
	add.s32 	%r235, %r235, 4096;
$L__BB6_13:
	setp.eq.s32 	%p30, %r13, 0;
	@%p30 bra 	$L__BB6_19;
	and.b32  	%r16, %r5, 3;
	setp.lt.u32 	%p31, %r13, 4;
	@%p31 bra 	$L__BB6_16;
	mul.wide.s32 	%rd57, %r235, 8;
	add.s64 	%rd58, %rd2, %rd57;
	ld.global.f64 	%fd217, [%rd58];
	add.f64 	%fd218, %fd335, %fd217;
	ld.global.f64 	%fd219, [%rd58+4096];
	add.f64 	%fd220, %fd218, %fd219;
	ld.global.f64 	%fd221, [%rd58+8192];
	add.f64 	%fd222, %fd220, %fd221;
	ld.global.f64 	%fd223, [%rd58+12288];
	add.f64 	%fd335, %fd222, %fd223;
	add.s32 	%r235, %r235, 2048;
$L__BB6_16:
	setp.eq.s32 	%p32, %r16, 0;
	@%p32 bra 	$L__BB6_19;
	neg.s32 	%r238, %r16;
$L__BB6_18:
	.pragma "nounroll";
	mul.wide.s32 	%rd59, %r235, 8;
	add.s64 	%rd60, %rd2, %rd59;
	ld.global.f64 	%fd224, [%rd60];
	add.f64 	%fd335, %fd335, %fd224;
	add.s32 	%r235, %r235, 512;
	add.s32 	%r238, %r238, 1;
	setp.ne.s32 	%p33, %r238, 0;
	@%p33 bra 	$L__BB6_18;
$L__BB6_19:
	setp.lt.u64 	%p34, %rd19, 512;
	@%p34 bra 	$L__BB6_24;
	// begin inline asm
	mov.u32 %r175, %laneid;
	// end inline asm
	mov.b64 	%rd71, %fd335;
	mov.b64 	{%r177, %r182}, %rd71;
	mov.b32 	%r183, 1;
	mov.b32 	%r224, 31;
	mov.b32 	%r225, -1;
	// begin inline asm
	shfl.sync.down.b32 %r176, %r177, %r183, %r224, %r225;
	// end inline asm
	// begin inline asm
	shfl.sync.down.b32 %r181, %r182, %r183, %r224, %r225;
	// end inline asm
	mov.b64 	%rd72, {%r176, %r181};
	mov.b64 	%fd283, %rd72;
	setp.gt.s32 	%p58, %r175, 30;
	add.f64 	%fd284, %fd335, %fd283;
	selp.f64 	%fd285, %fd335, %fd284, %p58;
	mov.b64 	%rd73, %fd285;
	mov.b64 	{%r187, %r192}, %rd73;
	mov.b32 	%r193, 2;
	// begin inline asm
	shfl.sync.down.b32 %r186, %r187, %r193, %r224, %r225;
	// end inline asm
	// begin inline asm
	shfl.sync.down.b32 %r191, %r192, %r193, %r224, %r225;
	// end inline asm
	mov.b64 	%rd74, {%r186, %r191};
	mov.b64 	%fd286, %rd74;
	setp.gt.s32 	%p59, %r175, 29;
	add.f64 	%fd287, %fd285, %fd286;
	selp.f64 	%fd288, %fd285, %fd287, %p59;
	mov.b64 	%rd75, %fd288;
	mov.b64 	{%r197, %r202}, %rd75;
	mov.b32 	%r203, 4;
	// begin inline asm
	shfl.sync.down.b32 %r196, %r197, %r203, %r224, %r225;
	// end inline asm
	// begin inline asm
	shfl.sync.down.b32 %r201, %r202, %r203, %r224, %r225;
	// end inline asm
	mov.b64 	%rd76, {%r196, %r201};
	mov.b64 	%fd289, %rd76;
	setp.gt.s32 	%p60, %r175, 27;
	add.f64 	%fd290, %fd288, %fd289;
	selp.f64 	%fd291, %fd288, %fd290, %p60;
	mov.b64 	%rd77, %fd291;
	mov.b64 	{%r207, %r212}, %rd77;
	mov.b32 	%r213, 8;
	// begin inline asm
	shfl.sync.down.b32 %r206, %r207, %r213, %r224, %r225;
	// end inline asm
	// begin inline asm
	shfl.sync.down.b32 %r211, %r212, %r213, %r224, %r225;
	// end inline asm
	mov.b64 	%rd78, {%r206, %r211};
	mov.b64 	%fd292, %rd78;
	setp.gt.s32 	%p61, %r175, 23;
	add.f64 	%fd293, %fd291, %fd292;
	selp.f64 	%fd294, %fd291, %fd293, %p61;
	mov.b64 	%rd79, %fd294;
	mov.b64 	{%r217, %r222}, %rd79;
	mov.b32 	%r223, 16;
	// begin inline asm
	shfl.sync.down.b32 %r216, %r217, %r223, %r224, %r225;
	// end inline asm
	// begin inline asm
	shfl.sync.down.b32 %r221, %r222, %r223, %r224, %r225;
	// end inline asm
	mov.b64 	%rd80, {%r216, %r221};
	mov.b64 	%fd295, %rd80;
	setp.gt.s32 	%p62, %r175, 15;
	add.f64 	%fd16, %fd294, %fd295;
	selp.f64 	%fd347, %fd294, %fd16, %p62;
	setp.ne.s32 	%p63, %r175, 0;
	@%p63 bra 	$L__BB6_22;
	shr.u32 	%r226, %r2, 2;
	and.b32  	%r227, %r226, 248;
	mov.u32 	%r228, _ZZN3cub18CUB_300001_SM_10006detail6reduce28DeviceReduceSingleTileKernelINS2_10policy_hubIdyN4cuda3std3__44plusIdEEE10Policy1000EN6thrust24THRUST_300001_SM_1000_NS10device_ptrIdEEPdyS9_ddNS7_10__identityEEEvT0_T1_T2_T3_T4_T6_E12temp_storage;
	add.s32 	%r229, %r228, %r227;
	st.shared.f64 	[%r229+16], %fd16;
$L__BB6_22:
	bar.sync 	0;
	setp.ne.s32 	%p64, %r2, 0;
	@%p64 bra 	$L__BB6_49;
	ld.shared.f64 	%fd296, [_ZZN3cub18CUB_300001_SM_10006detail6reduce28DeviceReduceSingleTileKernelINS2_10policy_hubIdyN4cuda3std3__44plusIdEEE10Policy1000EN6thrust24THRUST_300001_SM_1000_NS10device_ptrIdEEPdyS9_ddNS7_10__identityEEEvT0_T1_T2_T3_T4_T6_E12temp_storage+24];
	add.f64 	%fd297, %fd347, %fd296;
	ld.shared.f64 	%fd298, [_ZZN3cub18CUB_300001_SM_10006detail6reduce28DeviceReduceSingleTileKernelINS2_10policy_hubIdyN4cuda3std3__44plusIdEEE10Policy1000EN6thrust24THRUST_300001_SM_1000_NS10device_ptrIdEEPdyS9_ddNS7_10__identityEEEvT0_T1_T2_T3_T4_T6_E12temp_storage+32];
	add.f64 	%fd299, %fd297, %fd298;
	ld.shared.f64 	%fd300, [_ZZN3cub18CUB_300001_SM_10006detail6reduce28DeviceReduceSingleTileKernelINS2_10policy_hubIdyN4cuda3std3__44plusIdEEE10Policy1000EN6thrust24THRUST_300001_SM_1000_NS10device_ptrIdEEPdyS9_ddNS7_10__identityEEEvT0_T1_T2_T3_T4_T6_E12temp_storage+40];
	add.f64 	%fd301, %fd299, %fd300;
	ld.shared.f64 	%fd302, [_ZZN3cub18CUB_300001_SM_10006detail6reduce28DeviceReduceSingleTileKernelINS2_10policy_hubIdyN4cuda3std3__44plusIdEEE10Policy1000EN6thrust24THRUST_300001_SM_1000_NS10device_ptrIdEEPdyS9_ddNS7_10__identityEEEvT0_T1_T2_T3_T4_T6_E12temp_storage+48];
	add.f64 	%fd303, %fd301, %fd302;
	ld.shared.f64 	%fd304, [_ZZN3cub18CUB_300001_SM_10006detail6reduce28DeviceReduceSingleTileKernelINS2_10policy_hubIdyN4cuda3std3__44plusIdEEE10Policy1000EN6thrust24THRUST_300001_SM_1000_NS10device_ptrIdEEPdyS9_ddNS7_10__identityEEEvT0_T1_T2_T3_T4_T6_E12temp_storage+56];
	add.f64 	%fd305, %fd303, %fd304;
	ld.shared.f64 	%fd306, [_ZZN3cub18CUB_300001_SM_10006detail6reduce28DeviceReduceSingleTileKernelINS2_10policy_hubIdyN4cuda3std3__44plusIdEEE10Policy1000EN6thrust24THRUST_300001_SM_1000_NS10device_ptrIdEEPdyS9_ddNS7_10__identityEEEvT0_T1_T2_T3_T4_T6_E12temp_storage+64];
	add.f64 	%fd307, %fd305, %fd306;
	ld.shared.f64 	%fd308, [_ZZN3cub18CUB_300001_SM_10006detail6reduce28DeviceReduceSingleTileKernelINS2_10policy_hubIdyN4cuda3std3__44plusIdEEE10Policy1000EN6thrust24THRUST_300001_SM_1000_NS10device_ptrIdEEPdyS9_ddNS7_10__identityEEEvT0_T1_T2_T3_T4_T6_E12temp_storage+72];
	add.f64 	%fd309, %fd307, %fd308;
	ld.shared.f64 	%fd310, [_ZZN3cub18CUB_300001_SM_10006detail6reduce28DeviceReduceSingleTileKernelINS2_10policy_hubIdyN4cuda3std3__44plusIdEEE10Policy1000EN6thrust24THRUST_300001_SM_1000_NS10device_ptrIdEEPdyS9_ddNS7_10__identityEEEvT0_T1_T2_T3_T4_T6_E12temp_storage+80];
	add.f64 	%fd311, %fd309, %fd310;
	ld.shared.f64 	%fd312, [_ZZN3cub18CUB_300001_SM_10006detail6reduce28DeviceReduceSingleTileKernelINS2_10policy_hubIdyN4cuda3std3__44plusIdEEE10Policy1000EN6thrust24THRUST_300001_SM_1000_NS10device_ptrIdEEPdyS9_ddNS7_10__identityEEEvT0_T1_T2_T3_T4_T6_E12temp_storage+88];
	add.f64 	%fd313, %fd311, %fd312;
	ld.shared.f64 	%fd314, [_ZZN3cub18CUB_300001_SM_10006detail6reduce28DeviceReduceSingleTileKernelINS2_10policy_hubIdyN4cuda3std3__44plusIdEEE10Policy1000EN6thrust24THRUST_300001_SM_1000_NS10device_ptrIdEEPdyS9_ddNS7_10__identityEEEvT0_T1_T2_T3_T4_T6_E12temp_storage+96];
	add.f64 	%fd315, %fd313, %fd314;
	ld.shared.f64 	%fd316, [_ZZN3cub18CUB_300001_SM_10006detail6reduce28DeviceReduceSingleTileKernelINS2_10policy_hubIdyN4cuda3std3__44plusIdEEE10Policy1000EN6thrust24THRUST_300001_SM_1000_NS10device_ptrIdEEPdyS9_ddNS7_10__identityEEEvT0_T1_T2_T3_T4_T6_E12temp_storage+104];
	add.f64 	%fd317, %fd315, %fd316;
	ld.shared.f64 	%fd318, [_ZZN3cub18CUB_300001_SM_10006detail6reduce28DeviceReduceSingleTileKernelINS2_10policy_hubIdyN4cuda3std3__44plusIdEEE10Policy1000EN6thrust24THRUST_300001_SM_1000_NS10device_ptrIdEEPdyS9_ddNS7_10__identityEEEvT0_T1_T2_T3_T4_T6_E12temp_storage+112];
	add.f64 	%fd319, %fd317, %fd318;
	ld.shared.f64 	%fd320, [_ZZN3cub18CUB_300001_SM_10006detail6reduce28DeviceReduceSingleTileKernelINS2_10policy_hubIdyN4cuda3std3__44plusIdEEE10Policy1000EN6thrust24THRUST_300001_SM_1000_NS10device_ptrIdEEPdyS9_ddNS7_10__identityEEEvT0_T1_T2_T3_T4_T6_E12temp_storage+120];
	add.f64 	%fd321, %fd319, %fd320;
	ld.shared.f64 	%fd322, [_ZZN3cub18CUB_300001_SM_10006detail6reduce28DeviceReduceSingleTileKernelINS2_10policy_hubIdyN4cuda3std3__44plusIdEEE10Policy1000EN6thrust24THRUST_300001_SM_1000_NS10device_ptrIdEEPdyS9_ddNS7_10__identityEEEvT0_T1_T2_T3_T4_T6_E12temp_storage+128];
	add.f64 	%fd323, %fd321, %fd322;
	ld.shared.f64 	%fd324, [_ZZN3cub18CUB_300001_SM_10006detail6reduce28DeviceReduceSingleTileKernelINS2_10policy_hubIdyN4cuda3std3__44plusIdEEE10Policy1000EN6thrust24THRUST_300001_SM_1000_NS10device_ptrIdEEPdyS9_ddNS7_10__identityEEEvT0_T1_T2_T3_T4_T6_E12temp_storage+136];
	add.f64 	%fd347, %fd323, %fd324;
	bra.uni 	$L__BB6_49;
$L__BB6_24:
	// begin inline asm
	mov.u32 %r112, %laneid;
	// end inline asm
	and.b32  	%r163, %r2, 992;
	add.s32 	%r164, %r163, 32;
	setp.gt.u32 	%p35, %r164, %r1;
	not.b32 	%r165, %r163;
	add.s32 	%r166, %r1, %r165;
	selp.b32 	%r161, %r166, 31, %p35;
	mov.b64 	%rd61, %fd335;
	mov.b64 	{%r114, %r119}, %rd61;
	mov.b32 	%r120, 1;
	mov.b32 	%r162, -1;
	// begin inline asm
	shfl.sync.down.b32 %r113, %r114, %r120, %r161, %r162;
	// end inline asm
	// begin inline asm
	shfl.sync.down.b32 %r118, %r119, %r120, %r161, %r162;
	// end inline asm
	mov.b64 	%rd62, {%r113, %r118};
	mov.b64 	%fd225, %rd62;
	setp.lt.s32 	%p36, %r112, %r161;
	add.f64 	%fd226, %fd335, %fd225;
	selp.f64 	%fd227, %fd226, %fd335, %p36;
	mov.b64 	%rd63, %fd227;
	mov.b64 	{%r124, %r129}, %rd63;
	mov.b32 	%r130, 2;
	// begin inline asm
	shfl.sync.down.b32 %r123, %r124, %r130, %r161, %r162;
	// end inline asm
	// begin inline asm
	shfl.sync.down.b32 %r128, %r129, %r130, %r161, %r162;
	// end inline asm
	mov.b64 	%rd64, {%r123, %r128};
	mov.b64 	%fd228, %rd64;
	add.s32 	%r167, %r112, 2;
	setp.gt.s32 	%p37, %r167, %r161;
	add.f64 	%fd229, %fd227, %fd228;
	selp.f64 	%fd230, %fd227, %fd229, %p37;
	mov.b64 	%rd65, %fd230;
	mov.b64 	{%r134, %r139}, %rd65;
	mov.b32 	%r140, 4;
	// begin inline asm
	shfl.sync.down.b32 %r133, %r134, %r140, %r161, %r162;
	// end inline asm
	// begin inline asm
	shfl.sync.down.b32 %r138, %r139, %r140, %r161, %r162;
	// end inline asm
	mov.b64 	%rd66, {%r133, %r138};
	mov.b64 	%fd231, %rd66;
	add.s32 	%r168, %r112, 4;
	setp.gt.s32 	%p38, %r168, %r161;
	add.f64 	%fd232, %fd230, %fd231;
	selp.f64 	%fd233, %fd230, %fd232, %p38;
	mov.b64 	%rd67, %fd233;
	mov.b64 	{%r144, %r149}, %rd67;
	mov.b32 	%r150, 8;
	// begin inline asm
	shfl.sync.down.b32 %r143, %r144, %r150, %r161, %r162;
	// end inline asm
	// begin inline asm
	shfl.sync.down.b32 %r148, %r149, %r150, %r161, %r162;
	// end inline asm
	mov.b64 	%rd68, {%r143, %r148};
	mov.b64 	%fd234, %rd68;
	add.s32 	%r169, %r112, 8;
	setp.gt.s32 	%p39, %r169, %r161;
	add.f64 	%fd235, %fd233, %fd234;
	selp.f64 	%fd236, %fd233, %fd235, %p39;
	mov.b64 	%rd69, %fd236;
	mov.b64 	{%r154, %r159}, %rd69;
	mov.b32 	%r160, 16;
	// begin inline asm
	shfl.sync.down.b32 %r153, %r154, %r160, %r161, %r162;
	// end inline asm
	// begin inline asm
	shfl.sync.down.b32 %r158, %r159, %r160, %r161, %r162;
	// end inline asm
	mov.b64 	%rd70, {%r153, %r158};
	mov.b64 	%fd237, %rd70;
	add.s32 	%r170, %r112, 16;
	setp.gt.s32 	%p40, %r170, %r161;
	add.f64 	%fd238, %fd236, %fd237;
	selp.f64 	%fd347, %fd236, %fd238, %p40;
	setp.ne.s32 	%p41, %r112, 0;
	@%p41 bra 	$L__BB6_26;
	shr.u32 	%r171, %r2, 2;
	and.b32  	%r172, %r171, 248;
	mov.u32 	%r173, _ZZN3cub18CUB_300001_SM_10006detail6reduce28DeviceReduceSingleTileKernelINS2_10policy_hubIdyN4cuda3std3__44plusIdEEE10Policy1000EN6thrust24THRUST_300001_SM_1000_NS10device_ptrIdEEPdyS9_ddNS7_10__identityEEEvT0_T1_T2_T3_T4_T6_E12temp_storage;
	add.s32 	%r174, %r173, %r172;
	st.shared.f64 	[%r174+16], %fd347;
$L__BB6_26:
	bar.sync 	0;
	setp.ne.s32 	%p42, %r2, 0;
	@%p42 bra 	$L__BB6_49;
	setp.gt.u64 	%p43, %rd19, 32;
	ld.shared.f64 	%fd239, [_ZZN3cub18CUB_300001_SM_10006detail6reduce28DeviceReduceSingleTileKernelINS2_10policy_hubIdyN4cuda3std3__44plusIdEEE10Policy1000EN6thrust24THRUST_300001_SM_1000_NS10device_ptrIdEEPdyS9_ddNS7_10__identityEEEvT0_T1_T2_T3_T4_T6_E12temp_storage+24];
	add.f64 	%fd240, %fd347, %fd239;
	selp.f64 	%fd241, %fd240, %fd347, %p43;
	setp.gt.u64 	%p44, %rd19, 64;
	ld.shared.f64 	%fd242, [_ZZN3cub18CUB_300001_SM_10006detail6reduce28DeviceReduceSingleTileKernelINS2_10policy_hubIdyN4cuda3std3__44plusIdEEE10Policy1000EN6thrust24THRUST_300001_SM_1000_NS10device_ptrIdEEPdyS9_ddNS7_10__identityEEEvT0_T1_T2_T3_T4_T6_E12temp_storage+32];
	add.f64 	%fd243, %fd242, %fd241;
	selp.f64 	%fd244, %fd243, %fd241, %p44;
	setp.gt.u64 	%p45, %rd19, 96;
	ld.shared.f64 	%fd245, [_ZZN3cub18CUB_300001_SM_10006detail6reduce28DeviceReduceSingleTileKernelINS2_10policy_hubIdyN4cuda3std3__44plusIdEEE10Policy1000EN6thrust24THRUST_300001_SM_1000_NS10device_ptrIdEEPdyS9_ddNS7_10__identityEEEvT0_T1_T2_T3_T4_T6_E12temp_storage+40];
	add.f64 	%fd246, %fd245, %fd244;
	selp.f64 	%fd247, %fd246, %fd244, %p45;
	setp.gt.u64 	%p46, %rd19, 128;
	ld.shared.f64 	%fd248, [_ZZN3cub18CUB_300001_SM_10006detail6reduce28DeviceReduceSingleTileKernelINS2_10policy_hubIdyN4cuda3std3__44plusIdEEE10Policy1000EN6thrust24THRUST_300001_SM_1000_NS10device_ptrIdEEPdyS9_ddNS7_10__identityEEEvT0_T1_T2_T3_T4_T6_E12temp_storage+48];
	add.f64 	%fd249, %fd248, %fd247;
	selp.f64 	%fd250, %fd249, %fd247, %p46;
	setp.gt.u64 	%p47, %rd19, 160;
	ld.shared.f64 	%fd251, [_ZZN3cub18CUB_300001_SM_10006detail6reduce28DeviceReduceSingleTileKernelINS2_10policy_hubIdyN4cuda3std3__44plusIdEEE10Policy1000EN6thrust24THRUST_300001_SM_1000_NS10device_ptrIdEEPdyS9_ddNS7_10__identityEEEvT0_T1_T2_T3_T4_T6_E12temp_storage+56];
	add.f64 	%fd252, %fd251, %fd250;
	selp.f64 	%fd253, %fd252, %fd250, %p47;
	setp.gt.u64 	%p48, %rd19, 192;
	ld.shared.f64 	%fd254, [_ZZN3cub18CUB_300001_SM_10006detail6reduce28DeviceReduceSingleTileKernelINS2_10policy_hubIdyN4cuda3std3__44plusIdEEE10Policy1000EN6thrust24THRUST_300001_SM_1000_NS10device_ptrIdEEPdyS9_ddNS7_10__identityEEEvT0_T1_T2_T3_T4_T6_E12temp_storage+64];
	add.f64 	%fd255, %fd254, %fd253;
	selp.f64 	%fd256, %fd255, %fd253, %p48;
	setp.gt.u64 	%p49, %rd19, 224;
	ld.shared.f64 	%fd257, [_ZZN3cub18CUB_300001_SM_10006detail6reduce28DeviceReduceSingleTileKernelINS2_10policy_hubIdyN4cuda3std3__44plusIdEEE10Policy1000EN6thrust24THRUST_300001_SM_1000_NS10device_ptrIdEEPdyS9_ddNS7_10__identityEEEvT0_T1_T2_T3_T4_T6_E12temp_storage+72];
	add.f64 	%fd258, %fd257, %fd256;
	selp.f64 	%fd259, %fd258, %fd256, %p49;
	setp.gt.u64 	%p50, %rd19, 256;
	ld.shared.f64 	%fd260, [_ZZN3cub18CUB_300001_SM_10006detail6reduce28DeviceReduceSingleTileKernelINS2_10policy_hubIdyN4cuda3std3__44plusIdEEE10Policy1000EN6thrust24THRUST_300001_SM_1000_NS10device_ptrIdEEPdyS9_ddNS7_10__identityEEEvT0_T1_T2_T3_T4_T6_E12temp_storage+80];
	add.f64 	%fd261, %fd260, %fd259;
	selp.f64 	%fd262, %fd261, %fd259, %p50;
	setp.gt.u64 	%p51, %rd19, 288;
	ld.shared.f64 	%fd263, [_ZZN3cub18CUB_300001_SM_10006detail6reduce28DeviceReduceSingleTileKernelINS2_10policy_hubIdyN4cuda3std3__44plusIdEEE10Policy1000EN6thrust24THRUST_300001_SM_1000_NS10device_ptrIdEEPdyS9_ddNS7_10__identityEEEvT0_T1_T2_T3_T4_T6_E12temp_storage+88];
	add.f64 	%fd264, %fd263, %fd262;
	selp.f64 	%fd265, %fd264, %fd262, %p51;
	setp.gt.u64 	%p52, %rd19, 320;
	ld.shared.f64 	%fd266, [_ZZN3cub18CUB_300001_SM_10006detail6reduce28DeviceReduceSingleTileKernelINS2_10policy_hubIdyN4cuda3std3__44plusIdEEE10Policy1000EN6thrust24THRUST_300001_SM_1000_NS10device_ptrIdEEPdyS9_ddNS7_10__identityEEEvT0_T1_T2_T3_T4_T6_E12temp_storage+96];
	add.f64 	%fd267, %fd266, %fd265;
	selp.f64 	%fd268, %fd267, %fd265, %p52;
	setp.gt.u64 	%p53, %rd19, 352;
	ld.shared.f64 	%fd269, [_ZZN3cub18CUB_300001_SM_10006detail6reduce28DeviceReduceSingleTileKernelINS2_10policy_hubIdyN4cuda3std3__44plusIdEEE10Policy1000EN6thrust24THRUST_300001_SM_1000_NS10device_ptrIdEEPdyS9_ddNS7_10__identityEEEvT0_T1_T2_T3_T4_T6_E12temp_storage+104];
	add.f64 	%fd270, %fd269, %fd268;
	selp.f64 	%fd271, %fd270, %fd268, %p53;
	setp.gt.u64 	%p54, %rd19, 384;
	ld.shared.f64 	%fd272, [_ZZN3cub18CUB_300001_SM_10006detail6reduce28DeviceReduceSingleTileKernelINS2_10policy_hubIdyN4cuda3std3__44plusIdEEE10Policy1000EN6thrust24THRUST_300001_SM_1000_NS10device_ptrIdEEPdyS9_ddNS7_10__identityEEEvT0_T1_T2_T3_T4_T6_E12temp_storage+112];
	add.f64 	%fd273, %fd272, %fd271;
	selp.f64 	%fd274, %fd273, %fd271, %p54;
	setp.gt.u64 	%p55, %rd19, 416;
	ld.shared.f64 	%fd275, [_ZZN3cub18CUB_300001_SM_10006detail6reduce28DeviceReduceSingleTileKernelINS2_10policy_hubIdyN4cuda3std3__44plusIdEEE10Policy1000EN6thrust24THRUST_300001_SM_1000_NS10device_ptrIdEEPdyS9_ddNS7_10__identityEEEvT0_T1_T2_T3_T4_T6_E12temp_storage+120];
	add.f64 	%fd276, %fd275, %fd274;
	selp.f64 	%fd277, %fd276, %fd274, %p55;
	setp.gt.u64 	%p56, %rd19, 448;
	ld.shared.f64 	%fd278, [_ZZN3cub18CUB_300001_SM_10006detail6reduce28DeviceReduceSingleTileKernelINS2_10policy_hubIdyN4cuda3std3__44plusIdEEE10Policy1000EN6thrust24THRUST_300001_SM_1000_NS10device_ptrIdEEPdyS9_ddNS7_10__identityEEEvT0_T1_T2_T3_T4_T6_E12temp_storage+128];
	add.f64 	%fd279, %fd278, %fd277;
	selp.f64 	%fd280, %fd279, %fd277, %p56;
	setp.gt.u64 	%p57, %rd19, 480;
	ld.shared.f64 	%fd281, [_ZZN3cub18CUB_300001_SM_10006detail6reduce28DeviceReduceSingleTileKernelINS2_10policy_hubIdyN4cuda3std3__44plusIdEEE10Policy1000EN6thrust24THRUST_300001_SM_1000_NS10device_ptrIdEEPdyS9_ddNS7_10__identityEEEvT0_T1_T2_T3_T4_T6_E12temp_storage+136];
	add.f64 	%fd282, %fd281, %fd280;
	selp.f64 	%fd347, %fd282, %fd280, %p57;
	bra.uni 	$L__BB6_49;
$L__BB6_28:
	mov.u32 	%r24, %tid.x;
	cvt.u64.u32 	%rd6, %r24;
	mul.wide.u32 	%rd22, %r24, 8;
	add.s64 	%rd7, %rd2, %rd22;
	ld.global.f64 	%fd43, [%rd7];
	ld.global.f64 	%fd44, [%rd7+4096];
	ld.global.f64 	%fd45, [%rd7+8192];
	ld.global.f64 	%fd46, [%rd7+12288];
	ld.global.f64 	%fd47, [%rd7+16384];
	ld.global.f64 	%fd48, [%rd7+20480];
	ld.global.f64 	%fd49, [%rd7+24576];
	add.f64 	%fd50, %fd43, %fd44;
	add.f64 	%fd51, %fd50, %fd45;
	add.f64 	%fd52, %fd51, %fd46;
	add.f64 	%fd53, %fd52, %fd47;
	add.f64 	%fd54, %fd53, %fd48;
	add.f64 	%fd346, %fd54, %fd49;
	add.s64 	%rd8, %rd19, -3584;
	setp.lt.u64 	%p3, %rd8, 3584;
	mov.b64 	%rd83, 3584;
	@%p3 bra 	$L__BB6_32;
	mov.b64 	%rd83, 3584;
$L__BB6_30:
	shl.b64 	%rd24, %rd83, 3;
	add.s64 	%rd25, %rd7, %rd24;
	ld.global.f64 	%fd55, [%rd25];
	ld.global.f64 	%fd56, [%rd25+4096];
	ld.global.f64 	%fd57, [%rd25+8192];
	ld.global.f64 	%fd58, [%rd25+12288];
	ld.global.f64 	%fd59, [%rd25+16384];
	ld.global.f64 	%fd60, [%rd25+20480];
	ld.global.f64 	%fd61, [%rd25+24576];
	add.f64 	%fd62, %fd346, %fd55;
	add.f64 	%fd63, %fd62, %fd56;
	add.f64 	%fd64, %fd63, %fd57;
	add.f64 	%fd65, %fd64, %fd58;
	add.f64 	%fd66, %fd65, %fd59;
	add.f64 	%fd67, %fd66, %fd60;
	add.f64 	%fd346, %fd67, %fd61;
	sub.s64 	%rd26, %rd19, %rd83;
	setp.lt.u64 	%p4, %rd26, 3584;
	@%p4 bra 	$L__BB6_45;
	add.s64 	%rd83, %rd83, 3584;
	setp.le.u64 	%p5, %rd83, %rd8;
	@%p5 bra 	$L__BB6_30;
$L__BB6_32:
	setp.le.u64 	%p6, %rd19, %rd83;
	cvt.u32.u64 	%r42, %rd83;
	cvt.u32.u64 	%r43, %rd19;
	sub.s32 	%r44, %r43, %r42;
	setp.ge.s32 	%p7, %r24, %r44;
	or.pred  	%p8, %p6, %p7;
	@%p8 bra 	$L__BB6_45;
	not.b32 	%r47, %r24;
	add.s32 	%r48, %r47, %r43;
	sub.s32 	%r50, %r48, %r42;
	shr.u32 	%r51, %r50, 9;
	add.s32 	%r25, %r51, 1;
	and.b32  	%r26, %r25, 15;
	setp.lt.u32 	%p9, %r50, 7680;
	mov.u32 	%r242, %r24;
	@%p9 bra 	$L__BB6_36;
	and.b32  	%r52, %r25, 16777200;
	neg.s32 	%r240, %r52;
	add.s64 	%rd27, %rd83, %rd6;
	shl.b64 	%rd28, %rd27, 3;
	add.s64 	%rd29, %rd28, %rd2;
	add.s64 	%rd84, %rd29, 32768;
	mov.u32 	%r242, %r24;
$L__BB6_35:
	.pragma "nounroll";
	ld.global.f64 	%fd69, [%rd84+-32768];
	add.f64 	%fd70, %fd346, %fd69;
	ld.global.f64 	%fd71, [%rd84+-28672];
	add.f64 	%fd72, %fd70, %fd71;
	ld.global.f64 	%fd73, [%rd84+-24576];
	add.f64 	%fd74, %fd72, %fd73;
	ld.global.f64 	%fd75, [%rd84+-20480];
	add.f64 	%fd76, %fd74, %fd75;
	ld.global.f64 	%fd77, [%rd84+-16384];
	add.f64 	%fd78, %fd76, %fd77;
	ld.global.f64 	%fd79, [%rd84+-12288];
	add.f64 	%fd80, %fd78, %fd79;
	ld.global.f64 	%fd81, [%rd84+-8192];
	add.f64 	%fd82, %fd80, %fd81;
	ld.global.f64 	%fd83, [%rd84+-4096];
	add.f64 	%fd84, %fd82, %fd83;
	ld.global.f64 	%fd85, [%rd84];
	add.f64 	%fd86, %fd84, %fd85;
	ld.global.f64 	%fd87, [%rd84+4096];
	add.f64 	%fd88, %fd86, %fd87;
	ld.global.f64 	%fd89, [%rd84+8192];
	add.f64 	%fd90, %fd88, %fd89;
	ld.global.f64 	%fd91, [%rd84+12288];
	add.f64 	%fd92, %fd90, %fd91;
	ld.global.f64 	%fd93, [%rd84+16384];
	add.f64 	%fd94, %fd92, %fd93;
	ld.global.f64 	%fd95, [%rd84+20480];
	add.f64 	%fd96, %fd94, %fd95;
	ld.global.f64 	%fd97, [%rd84+24576];
	add.f64 	%fd98, %fd96, %fd97;
	ld.global.f64 	%fd99, [%rd84+28672];
	add.f64 	%fd346, %fd98, %fd99;
	add.s32 	%r242, %r242, 8192;
	add.s32 	%r240, %r240, 16;
	add.s64 	%rd84, %rd84, 65536;
	setp.ne.s32 	%p10, %r240, 0;
	@%p10 bra 	$L__BB6_35;
$L__BB6_36:
	setp.eq.s32 	%p11, %r26, 0;
	@%p11 bra 	$L__BB6_45;
	and.b32  	%r33, %r25, 7;
	setp.lt.u32 	%p12, %r26, 8;
	@%p12 bra 	$L__BB6_39;
	cvt.u64.u32 	%rd30, %r242;
	add.s64 	%rd31, %rd83, %rd30;
	shl.b64 	%rd32, %rd31, 3;
	add.s64 	%rd33, %rd2, %rd32;
	ld.global.f64 	%fd101, [%rd33];
	add.f64 	%fd102, %fd346, %fd101;
	ld.global.f64 	%fd103, [%rd33+4096];
	add.f64 	%fd104, %fd102, %fd103;
	ld.global.f64 	%fd105, [%rd33+8192];
	add.f64 	%fd106, %fd104, %fd105;
	ld.global.f64 	%fd107, [%rd33+12288];
	add.f64 	%fd108, %fd106, %fd107;
	ld.global.f64 	%fd109, [%rd33+16384];
	add.f64 	%fd110, %fd108, %fd109;
	ld.global.f64 	%fd111, [%rd33+20480];
	add.f64 	%fd112, %fd110, %fd111;
	ld.global.f64 	%fd113, [%rd33+24576];
	add.f64 	%fd114, %fd112, %fd113;
	ld.global.f64 	%fd115, [%rd33+28672];
	add.f64 	%fd346, %fd114, %fd115;
	add.s32 	%r242, %r242, 4096;
$L__BB6_39:
	setp.eq.s32 	%p13, %r33, 0;
	@%p13 bra 	$L__BB6_45;
	and.b32  	%r36, %r25, 3;
	setp.lt.u32 	%p14, %r33, 4;
	@%p14 bra 	$L__BB6_42;
	cvt.u64.u32 	%rd34, %r242;
	add.s64 	%rd35, %rd83, %rd34;
	shl.b64 	%rd36, %rd35, 3;
	add.s64 	%rd37, %rd2, %rd36;
	ld.global.f64 	%fd117, [%rd37];
	add.f64 	%fd118, %fd346, %fd117;
	ld.global.f64 	%fd119, [%rd37+4096];
	add.f64 	%fd120, %fd118, %fd119;
	ld.global.f64 	%fd121, [%rd37+8192];
	add.f64 	%fd122, %fd120, %fd121;
	ld.global.f64 	%fd123, [%rd37+12288];
	add.f64 	%fd346, %fd122, %fd123;
	add.s32 	%r242, %r242, 2048;
$L__BB6_42:
	setp.eq.s32 	%p15, %r36, 0;
	@%p15 bra 	$L__BB6_45;
	cvt.u64.u32 	%rd38, %r242;
	add.s64 	%rd39, %rd83, %rd38;
	shl.b64 	%rd40, %rd39, 3;
	add.s64 	%rd85, %rd2, %rd40;
	neg.s32 	%r245, %r36;
$L__BB6_44:
	.pragma "nounroll";
	ld.global.f64 	%fd124, [%rd85];
	add.f64 	%fd346, %fd346, %fd124;
	add.s64 	%rd85, %rd85, 4096;
	add.s32 	%r245, %r245, 1;
	setp.ne.s32 	%p16, %r245, 0;
	@%p16 bra 	$L__BB6_44;
$L__BB6_45:
	// begin inline asm
	mov.u32 %r53, %laneid;
	// end inline asm
	mov.b64 	%rd41, %fd346;
	mov.b64 	{%r55, %r60}, %rd41;
	mov.b32 	%r61, 1;
	mov.b32 	%r102, 31;
	mov.b32 	%r103, -1;
	// begin inline asm
	shfl.sync.down.b32 %r54, %r55, %r61, %r102, %r103;
	// end inline asm
	// begin inline asm
	shfl.sync.down.b32 %r59, %r60, %r61, %r102, %r103;
	// end inline asm
	mov.b64 	%rd42, {%r54, %r59};
	mov.b64 	%fd125, %rd42;
	setp.gt.s32 	%p17, %r53, 30;
	add.f64 	%fd126, %fd346, %fd125;
	selp.f64 	%fd127, %fd346, %fd126, %p17;
	mov.b64 	%rd43, %fd127;
	mov.b64 	{%r65, %r70}, %rd43;
	mov.b32 	%r71, 2;
	// begin inline asm
	shfl.sync.down.b32 %r64, %r65, %r71, %r102, %r103;
	// end inline asm
	// begin inline asm
	shfl.sync.down.b32 %r69, %r70, %r71, %r102, %r103;
	// end inline asm
	mov.b64 	%rd44, {%r64, %r69};
	mov.b64 	%fd128, %rd44;
	setp.gt.s32 	%p18, %r53, 29;
	add.f64 	%fd129, %fd127, %fd128;
	selp.f64 	%fd130, %fd127, %fd129, %p18;
	mov.b64 	%rd45, %fd130;
	mov.b64 	{%r75, %r80}, %rd45;
	mov.b32 	%r81, 4;
	// begin inline asm
	shfl.sync.down.b32 %r74, %r75, %r81, %r102, %r103;
	// end inline asm
	// begin inline asm
	shfl.sync.down.b32 %r79, %r80, %r81, %r102, %r103;
	// end inline asm
	mov.b64 	%rd46, {%r74, %r79};
	mov.b64 	%fd131, %rd46;
	setp.gt.s32 	%p19, %r53, 27;
	add.f64 	%fd132, %fd130, %fd131;
	selp.f64 	%fd133, %fd130, %fd132, %p19;
	mov.b64 	%rd47, %fd133;
	mov.b64 	{%r85, %r90}, %rd47;
	mov.b32 	%r91, 8;
	// begin inline asm
	shfl.sync.down.b32 %r84, %r85, %r91, %r102, %r103;
	// end inline asm
	// begin inline asm
	shfl.sync.down.b32 %r89, %r90, %r91, %r102, %r103;
	// end inline asm
	mov.b64 	%rd48, {%r84, %r89};
	mov.b64 	%fd134, %rd48;
	setp.gt.s32 	%p20, %r53, 23;
	add.f64 	%fd135, %fd133, %fd134;
	selp.f64 	%fd136, %fd133, %fd135, %p20;
	mov.b64 	%rd49, %fd136;
	mov.b64 	{%r95, %r100}, %rd49;
	mov.b32 	%r101, 16;
	// begin inline asm
	shfl.sync.down.b32 %r94, %r95, %r101, %r102, %r103;
	// end inline asm
	// begin inline asm
	shfl.sync.down.b32 %r99, %r100, %r101, %r102, %r103;
	// end inline asm
	mov.b64 	%rd50, {%r94, %r99};
	mov.b64 	%fd137, %rd50;
	setp.gt.s32 	%p21, %r53, 15;
	add.f64 	%fd38, %fd136, %fd137;
	selp.f64 	%fd347, %fd136, %fd38, %p21;
	setp.ne.s32 	%p22, %r53, 0;
	@%p22 bra 	$L__BB6_47;
	shr.u32 	%r104, %r24, 2;
	and.b32  	%r105, %r104, 248;
	mov.u32 	%r106, _ZZN3cub18CUB_300001_SM_10006detail6reduce28DeviceReduceSingleTileKernelINS2_10policy_hubIdyN4cuda3std3__44plusIdEEE10Policy1000EN6thrust24THRUST_300001_SM_1000_NS10device_ptrIdEEPdyS9_ddNS7_10__identityEEEvT0_T1_T2_T3_T4_T6_E12temp_storage;
	add.s32 	%r107, %r106, %r105;
	st.shared.f64 	[%r107+16], %fd38;
$L__BB6_47:
	bar.sync 	0;
	setp.ne.s32 	%p23, %r24, 0;
	@%p23 bra 	$L__BB6_49;
	ld.shared.f64 	%fd138, [_ZZN3cub18CUB_300001_SM_10006detail6reduce28DeviceReduceSingleTileKernelINS2_10policy_hubIdyN4cuda3std3__44plusIdEEE10Policy1000EN6thrust24THRUST_300001_SM_1000_NS10device_ptrIdEEPdyS9_ddNS7_10__identityEEEvT0_T1_T2_T3_T4_T6_E12temp_storage+24];
	add.f64 	%fd139, %fd347, %fd138;
	ld.shared.f64 	%fd140, [_ZZN3cub18CUB_300001_SM_10006detail6reduce28DeviceReduceSingleTileKernelINS2_10policy_hubIdyN4cuda3std3__44plusIdEEE10Policy1000EN6thrust24THRUST_300001_SM_1000_NS10device_ptrIdEEPdyS9_ddNS7_10__identityEEEvT0_T1_T2_T3_T4_T6_E12temp_storage+32];
	add.f64 	%fd141, %fd139, %fd140;
	ld.shared.f64 	%fd142, [_ZZN3cub18CUB_300001_SM_10006detail6reduce28DeviceReduceSingleTileKernelINS2_10policy_hubIdyN4cuda3std3__44plusIdEEE10Policy1000EN6thrust24THRUST_300001_SM_1000_NS10device_ptrIdEEPdyS9_ddNS7_10__identityEEEvT0_T1_T2_T3_T4_T6_E12temp_storage+40];
	add.f64 	%fd143, %fd141, %fd142;
	ld.shared.f64 	%fd144, [_ZZN3cub18CUB_300001_SM_10006detail6reduce28DeviceReduceSingleTileKernelINS2_10policy_hubIdyN4cuda3std3__44plusIdEEE10Policy1000EN6thrust24THRUST_300001_SM_1000_NS10device_ptrIdEEPdyS9_ddNS7_10__identityEEEvT0_T1_T2_T3_T4_T6_E12temp_storage+48];
	add.f64 	%fd145, %fd143, %fd144;
	ld.shared.f64 	%fd146, [_ZZN3cub18CUB_300001_SM_10006detail6reduce28DeviceReduceSingleTileKernelINS2_10policy_hubIdyN4cuda3std3__44plusIdEEE10Policy1000EN6thrust24THRUST_300001_SM_1000_NS10device_ptrIdEEPdyS9_ddNS7_10__identityEEEvT0_T1_T2_T3_T4_T6_E12temp_storage+56];
	add.f64 	%fd147, %fd145, %fd146;
	ld.shared.f64 	%fd148, [_ZZN3cub18CUB_300001_SM_10006detail6reduce28DeviceReduceSingleTileKernelINS2_10policy_hubIdyN4cuda3std3__44plusIdEEE10Policy1000EN6thrust24THRUST_300001_SM_1000_NS10device_ptrIdEEPdyS9_ddNS7_10__identityEEEvT0_T1_T2_T3_T4_T6_E12temp_storage+64];
	add.f64 	%fd149, %fd147, %fd148;
	ld.shared.f64 	%fd150, [_ZZN3cub18CUB_300001_SM_10006detail6reduce28DeviceReduceSingleTileKernelINS2_10policy_hubIdyN4cuda3std3__44plusIdEEE10Policy1000EN6thrust24THRUST_300001_SM_1000_NS10device_ptrIdEEPdyS9_ddNS7_10__identityEEEvT0_T1_T2_T3_T4_T6_E12temp_storage+72];
	add.f64 	%fd151, %fd149, %fd150;
	ld.shared.f64 	%fd152, [_ZZN3cub18CUB_300001_SM_10006detail6reduce28DeviceReduceSingleTileKernelINS2_10policy_hubIdyN4cuda3std3__44plusIdEEE10Policy1000EN6thrust24THRUST_300001_SM_1000_NS10device_ptrIdEEPdyS9_ddNS7_10__identityEEEvT0_T1_T2_T3_T4_T6_E12temp_storage+80];
	add.f64 	%fd153, %fd151, %fd152;
	ld.shared.f64 	%fd154, [_ZZN3cub18CUB_300001_SM_10006detail6reduce28DeviceReduceSingleTileKernelINS2_10policy_hubIdyN4cuda3std3__44plusIdEEE10Policy1000EN6thrust24THRUST_300001_SM_1000_NS10device_ptrIdEEPdyS9_ddNS7_10__identityEEEvT0_T1_T2_T3_T4_T6_E12temp_storage+88];
	add.f64 	%fd155, %fd153, %fd154;
	ld.shared.f64 	%fd156, [_ZZN3cub18CUB_300001_SM_10006detail6reduce28DeviceReduceSingleTileKernelINS2_10policy_hubIdyN4cuda3std3__44plusIdEEE10Policy1000EN6thrust24THRUST_300001_SM_1000_NS10device_ptrIdEEPdyS9_ddNS7_10__identityEEEvT0_T1_T2_T3_T4_T6_E12temp_storage+96];
	add.f64 	%fd157, %fd155, %fd156;
	ld.shared.f64 	%fd158, [_ZZN3cub18CUB_300001_SM_10006detail6reduce28DeviceReduceSingleTileKernelINS2_10policy_hubIdyN4cuda3std3__44plusIdEEE10Policy1000EN6thrust24THRUST_300001_SM_1000_NS10device_ptrIdEEPdyS9_ddNS7_10__identityEEEvT0_T1_T2_T3_T4_T6_E12temp_storage+104];
	add.f64 	%fd159, %fd157, %fd158;
	ld.shared.f64 	%fd160, [_ZZN3cub18CUB_300001_SM_10006detail6reduce28DeviceReduceSingleTileKernelINS2_10policy_hubIdyN4cuda3std3__44plusIdEEE10Policy1000EN6thrust24THRUST_300001_SM_1000_NS10device_ptrIdEEPdyS9_ddNS7_10__identityEEEvT0_T1_T2_T3_T4_T6_E12temp_storage+112];
	add.f64 	%fd161, %fd159, %fd160;
	ld.shared.f64 	%fd162, [_ZZN3cub18CUB_300001_SM_10006detail6reduce28DeviceReduceSingleTileKernelINS2_10policy_hubIdyN4cuda3std3__44plusIdEEE10Policy1000EN6thrust24THRUST_300001_SM_1000_NS10device_ptrIdEEPdyS9_ddNS7_10__identityEEEvT0_T1_T2_T3_T4_T6_E12temp_storage+120];
	add.f64 	%fd163, %fd161, %fd162;
	ld.shared.f64 	%fd164, [_ZZN3cub18CUB_300001_SM_10006detail6reduce28DeviceReduceSingleTileKernelINS2_10policy_hubIdyN4cuda3std3__44plusIdEEE10Policy1000EN6thrust24THRUST_300001_SM_1000_NS10device_ptrIdEEPdyS9_ddNS7_10__identityEEEvT0_T1_T2_T3_T4_T6_E12temp_storage+128];
	add.f64 	%fd165, %fd163, %fd164;
	ld.shared.f64 	%fd166, [_ZZN3cub18CUB_300001_SM_10006detail6reduce28DeviceReduceSingleTileKernelINS2_10policy_hubIdyN4cuda3std3__44plusIdEEE10Policy1000EN6thrust24THRUST_300001_SM_1000_NS10device_ptrIdEEPdyS9_ddNS7_10__identityEEEvT0_T1_T2_T3_T4_T6_E12temp_storage+136];
	add.f64 	%fd347, %fd165, %fd166;
$L__BB6_49:
	mov.u32 	%r230, %tid.x;
	setp.ne.s32 	%p65, %r230, 0;
	@%p65 bra 	$L__BB6_51;
	add.f64 	%fd325, %fd42, %fd347;
	st.global.f64 	[%rd1], %fd325;
$L__BB6_51:
	ret;

}
	// .globl	_ZN3cub18CUB_300001_SM_10006detail6reduce18DeviceReduceKernelINS2_10policy_hubIdyN4cuda3std3__44plusIdEEE10Policy1000EN6thrust24THRUST_300001_SM_1000_NS10device_ptrIdEEyS9_dNS7_10__identityEEEvT0_PT3_T1_NS0_13GridEvenShareISK_EET2_T4_
.visible .entry _ZN3cub18CUB_300001_SM_10006detail6reduce18DeviceReduceKernelINS2_10policy_hubIdyN4cuda3std3__44plusIdEEE10Policy1000EN6thrust24THRUST_300001_SM_1000_NS10device_ptrIdEEyS9_dNS7_10__identityEEEvT0_PT3_T1_NS0_13GridEvenShareISK_EET2_T4_(
	.param .align 8 .b8 _ZN3cub18CUB_300001_SM_10006detail6reduce18DeviceReduceKernelINS2_10policy_hubIdyN4cuda3std3__44plusIdEEE10Policy1000EN6thrust24THRUST_300001_SM_1000_NS10device_ptrIdEEyS9_dNS7_10__identityEEEvT0_PT3_T1_NS0_13GridEvenShareISK_EET2_T4__param_0[8],
	.param .u64 .ptr .align 1 _ZN3cub18CUB_300001_SM_10006detail6reduce18DeviceReduceKernelINS2_10policy_hubIdyN4cuda3std3__44plusIdEEE10Policy1000EN6thrust24THRUST_300001_SM_1000_NS10device_ptrIdEEyS9_dNS7_10__identityEEEvT0_PT3_T1_NS0_13GridEvenShareISK_EET2_T4__param_1,
	.param .u64 _ZN3cub18CUB_300001_SM_10006detail6reduce18DeviceReduceKernelINS2_10policy_hubIdyN4cuda3std3__44plusIdEEE10Policy1000EN6thrust24THRUST_300001_SM_1000_NS10device_ptrIdEEyS9_dNS7_10__identityEEEvT0_PT3_T1_NS0_13GridEvenShareISK_EET2_T4__param_2,
	.param .align 8 .b8 _ZN3cub18CUB_300001_SM_10006detail6reduce18DeviceReduceKernelINS2_10policy_hubIdyN4cuda3std3__44plusIdEEE10Policy1000EN6thrust24THRUST_300001_SM_1000_NS10device_ptrIdEEyS9_dNS7_10__identityEEEvT0_PT3_T1_NS0_13GridEvenShareISK_EET2_T4__param_3[72],
	.param .align 1 .b8 _ZN3cub18CUB_300001_SM_10006detail6reduce18DeviceReduceKernelINS2_10policy_hubIdyN4cuda3std3__44plusIdEEE10Policy1000EN6thrust24THRUST_300001_SM_1000_NS10device_ptrIdEEyS9_dNS7_10__identityEEEvT0_PT3_T1_NS0_13GridEvenShareISK_EET2_T4__param_4[1],
	.param .align 1 .b8 _ZN3cub18CUB_300001_SM_10006detail6reduce18DeviceReduceKernelINS2_10policy_hubIdyN4cuda3std3__44plusIdEEE10Policy1000EN6thrust24THRUST_300001_SM_1000_NS10device_ptrIdEEyS9_dNS7_10__identityEEEvT0_PT3_T1_NS0_13GridEvenShareISK_EET2_T4__param_5[1]
)
.maxntid 512
{
	.reg .pred 	%p<65>;
	.reg .b16 	%rs<4>;
	.reg .b32 	%r<280>;
	.reg .b64 	%rd<107>;
	.reg .b64 	%fd<344>;
	// demoted variable
	.shared .align 8 .b8 _ZZN3cub18CUB_300001_SM_10006detail6reduce18DeviceReduceKernelINS2_10policy_hubIdyN4cuda3std3__44plusIdEEE10Policy1000EN6thrust24THRUST_300001_SM_1000_NS10device_ptrIdEEyS9_dNS7_10__identityEEEvT0_PT3_T1_NS0_13GridEvenShareISK_EET2_T4_E12temp_storage[152];
	ld.param.u64 	%rd1, [_ZN3cub18CUB_300001_SM_10006detail6reduce18DeviceReduceKernelINS2_10policy_hubIdyN4cuda3std3__44plusIdEEE10Policy1000EN6thrust24THRUST_300001_SM_1000_NS10device_ptrIdEEyS9_dNS7_10__identityEEEvT0_PT3_T1_NS0_13GridEvenShareISK_EET2_T4__param_3+32];
	ld.param.u32 	%r1, [_ZN3cub18CUB_300001_SM_10006detail6reduce18DeviceReduceKernelINS2_10policy_hubIdyN4cuda3std3__44plusIdEEE10Policy1000EN6thrust24THRUST_300001_SM_1000_NS10device_ptrIdEEyS9_dNS7_10__identityEEEvT0_PT3_T1_NS0_13GridEvenShareISK_EET2_T4__param_3+40];
	ld.param.u64 	%rd26, [_ZN3cub18CUB_300001_SM_10006detail6reduce18DeviceReduceKernelINS2_10policy_hubIdyN4cuda3std3__44plusIdEEE10Policy1000EN6thrust24THRUST_300001_SM_1000_NS10device_ptrIdEEyS9_dNS7_10__identityEEEvT0_PT3_T1_NS0_13GridEvenShareISK_EET2_T4__param_0];
	cvta.to.global.u64 	%rd2, %rd26;
	mov.u32 	%r2, %ctaid.x;
	mul.lo.s32 	%r50, %r1, 3584;
	cvt.s64.s32 	%rd3, %r50;
	mul.lo.s32 	%r51, %r2, 3584;
	cvt.u64.u32 	%rd4, %r51;
	sub.s64 	%rd5, %rd1, %rd4;
	setp.gt.u64 	%p1, %rd5, 3583;
	@%p1 bra 	$L__BB7_25;
	cvt.u32.u64 	%r136, %rd4;
	cvt.u32.u64 	%r3, %rd1;
	sub.s32 	%r4, %r3, %r136;
	mov.u32 	%r5, %tid.x;
	setp.ge.s32 	%p23, %r5, %r4;
	mov.f64 	%fd332, 0d0000000000000000;
	mov.u32 	%r267, %r5;
	@%p23 bra 	$L__BB7_3;
	add.s32 	%r138, %r136, %r5;
	mul.wide.u32 	%rd60, %r138, 8;
	add.s64 	%rd61, %rd2, %rd60;
	ld.global.f64 	%fd332, [%rd61];
	add.s32 	%r267, %r5, 512;
$L__BB7_3:
	setp.ge.s32 	%p24, %r267, %r4;
	@%p24 bra 	$L__BB7_16;
	not.b32 	%r140, %r267;
	add.s32 	%r141, %r140, %r3;
	sub.s32 	%r142, %r141, %r136;
	shr.u32 	%r143, %r142, 9;
	add.s32 	%r8, %r143, 1;
	and.b32  	%r9, %r8, 15;
	setp.lt.u32 	%p25, %r142, 7680;
	@%p25 bra 	$L__BB7_7;
	and.b32  	%r144, %r8, 16777200;
	neg.s32 	%r265, %r144;
	mul.wide.u32 	%rd62, %r2, 28672;
	mul.wide.u32 	%rd63, %r267, 8;
	add.s64 	%rd64, %rd62, %rd63;
	add.s64 	%rd65, %rd64, %rd2;
	add.s64 	%rd101, %rd65, 32768;
$L__BB7_6:
	.pragma "nounroll";
	ld.global.f64 	%fd167, [%rd101+-32768];
	add.f64 	%fd168, %fd332, %fd167;
	ld.global.f64 	%fd169, [%rd101+-28672];
	add.f64 	%fd170, %fd168, %fd169;
	ld.global.f64 	%fd171, [%rd101+-24576];
	add.f64 	%fd172, %fd170, %fd171;
	ld.global.f64 	%fd173, [%rd101+-20480];
	add.f64 	%fd174, %fd172, %fd173;
	ld.global.f64 	%fd175, [%rd101+-16384];
	add.f64 	%fd176, %fd174, %fd175;
	ld.global.f64 	%fd177, [%rd101+-12288];
	add.f64 	%fd178, %fd176, %fd177;
	ld.global.f64 	%fd179, [%rd101+-8192];
	add.f64 	%fd180, %fd178, %fd179;
	ld.global.f64 	%fd181, [%rd101+-4096];
	add.f64 	%fd182, %fd180, %fd181;
	ld.global.f64 	%fd183, [%rd101];
	add.f64 	%fd184, %fd182, %fd183;
	ld.global.f64 	%fd185, [%rd101+4096];
	add.f64 	%fd186, %fd184, %fd185;
	ld.global.f64 	%fd187, [%rd101+8192];
	add.f64 	%fd188, %fd186, %fd187;
	ld.global.f64 	%fd189, [%rd101+12288];
	add.f64 	%fd190, %fd188, %fd189;
	ld.global.f64 	%fd191, [%rd101+16384];
	add.f64 	%fd192, %fd190, %fd191;
	ld.global.f64 	%fd193, [%rd101+20480];
	add.f64 	%fd194, %fd192, %fd193;
	ld.global.f64 	%fd195, [%rd101+24576];
	add.f64 	%fd196, %fd194, %fd195;
	ld.global.f64 	%fd197, [%rd101+28672];
	add.f64 	%fd332, %fd196, %fd197;
	add.s32 	%r267, %r267, 8192;
	add.s32 	%r265, %r265, 16;
	add.s64 	%rd101, %rd101, 65536;
	setp.ne.s32 	%p26, %r265, 0;
	@%p26 bra 	$L__BB7_6;
$L__BB7_7:
	setp.eq.s32 	%p27, %r9, 0;
	@%p27 bra 	$L__BB7_16;
	and.b32  	%r16, %r8, 7;
	setp.lt.u32 	%p28, %r9, 8;
	@%p28 bra 	$L__BB7_10;
	cvt.s64.s32 	%rd66, %r267;
	add.s64 	%rd67, %rd66, %rd4;
	shl.b64 	%rd68, %rd67, 3;
	add.s64 	%rd69, %rd2, %rd68;
	ld.global.f64 	%fd199, [%rd69];
	add.f64 	%fd200, %fd332, %fd199;
	ld.global.f64 	%fd201, [%rd69+4096];
	add.f64 	%fd202, %fd200, %fd201;
	ld.global.f64 	%fd203, [%rd69+8192];
	add.f64 	%fd204, %fd202, %fd203;
	ld.global.f64 	%fd205, [%rd69+12288];
	add.f64 	%fd206, %fd204, %fd205;
	ld.global.f64 	%fd207, [%rd69+16384];
	add.f64 	%fd208, %fd206, %fd207;
	ld.global.f64 	%fd209, [%rd69+20480];
	add.f64 	%fd210, %fd208, %fd209;
	ld.global.f64 	%fd211, [%rd69+24576];
	add.f64 	%fd212, %fd210, %fd211;
	ld.global.f64 	%fd213, [%rd69+28672];
	add.f64 	%fd332, %fd212, %fd213;
	add.s32 	%r267, %r267, 4096;
$L__BB7_10:
	setp.eq.s32 	%p29, %r16, 0;
	@%p29 bra 	$L__BB7_16;
	and.b32  	%r19, %r8, 3;
	setp.lt.u32 	%p30, %r16, 4;
	@%p30 bra 	$L__BB7_13;
	cvt.s64.s32 	%rd70, %r267;
	add.s64 	%rd71, %rd70, %rd4;
	shl.b64 	%rd72, %rd71, 3;
	add.s64 	%rd73, %rd2, %rd72;
	ld.global.f64 	%fd215, [%rd73];
	add.f64 	%fd216, %fd332, %fd215;
	ld.global.f64 	%fd217, [%rd73+4096];
	add.f64 	%fd218, %fd216, %fd217;
	ld.global.f64 	%fd219, [%rd73+8192];
	add.f64 	%fd220, %fd218, %fd219;
	ld.global.f64 	%fd221, [%rd73+12288];
	add.f64 	%fd332, %fd220, %fd221;
	add.s32 	%r267, %r267, 2048;
$L__BB7_13:
	setp.eq.s32 	%p31, %r19, 0;
	@%p31 bra 	$L__BB7_16;
	mul.wide.u32 	%rd74, %r2, 28672;
	add.s64 	%rd9, %rd2, %rd74;
	neg.s32 	%r270, %r19;
$L__BB7_15:
	.pragma "nounroll";
	mul.wide.s32 	%rd75, %r267, 8;
	add.s64 	%rd76, %rd9, %rd75;
	ld.global.f64 	%fd222, [%rd76];
	add.f64 	%fd332, %fd332, %fd222;
	add.s32 	%r267, %r267, 512;
	add.s32 	%r270, %r270, 1;
	setp.ne.s32 	%p32, %r270, 0;
	@%p32 bra 	$L__BB7_15;
$L__BB7_16:
	setp.lt.s32 	%p33, %r4, 512;
	@%p33 bra 	$L__BB7_21;
	// begin inline asm
	mov.u32 %r208, %laneid;
	// end inline asm
	mov.b64 	%rd87, %fd332;
	mov.b64 	{%r210, %r215}, %rd87;
	mov.b32 	%r216, 1;
	mov.b32 	%r257, 31;
	mov.b32 	%r258, -1;
	// begin inline asm
	shfl.sync.down.b32 %r209, %r210, %r216, %r257, %r258;
	// end inline asm
	// begin inline asm
	shfl.sync.down.b32 %r214, %r215, %r216, %r257, %r258;
	// end inline asm
	mov.b64 	%rd88, {%r209, %r214};
	mov.b64 	%fd281, %rd88;
	setp.gt.s32 	%p57, %r208, 30;
	add.f64 	%fd282, %fd332, %fd281;
	selp.f64 	%fd283, %fd332, %fd282, %p57;
	mov.b64 	%rd89, %fd283;
	mov.b64 	{%r220, %r225}, %rd89;
	mov.b32 	%r226, 2;
	// begin inline asm
	shfl.sync.down.b32 %r219, %r220, %r226, %r257, %r258;
	// end inline asm
	// begin inline asm
	shfl.sync.down.b32 %r224, %r225, %r226, %r257, %r258;
	// end inline asm
	mov.b64 	%rd90, {%r219, %r224};
	mov.b64 	%fd284, %rd90;
	setp.gt.s32 	%p58, %r208, 29;
	add.f64 	%fd285, %fd283, %fd284;
	selp.f64 	%fd286, %fd283, %fd285, %p58;
	mov.b64 	%rd91, %fd286;
	mov.b64 	{%r230, %r235}, %rd91;
	mov.b32 	%r236, 4;
	// begin inline asm
	shfl.sync.down.b32 %r229, %r230, %r236, %r257, %r258;
	// end inline asm
	// begin inline asm
	shfl.sync.down.b32 %r234, %r235, %r236, %r257, %r258;
	// end inline asm
	mov.b64 	%rd92, {%r229, %r234};
	mov.b64 	%fd287, %rd92;
	setp.gt.s32 	%p59, %r208, 27;
	add.f64 	%fd288, %fd286, %fd287;
	selp.f64 	%fd289, %fd286, %fd288, %p59;
	mov.b64 	%rd93, %fd289;
	mov.b64 	{%r240, %r245}, %rd93;
	mov.b32 	%r246, 8;
	// begin inline asm
	shfl.sync.down.b32 %r239, %r240, %r246, %r257, %r258;
	// end inline asm
	// begin inline asm
	shfl.sync.down.b32 %r244, %r245, %r246, %r257, %r258;
	// end inline asm
	mov.b64 	%rd94, {%r239, %r244};
	mov.b64 	%fd290, %rd94;
	setp.gt.s32 	%p60, %r208, 23;
	add.f64 	%fd291, %fd289, %fd290;
	selp.f64 	%fd292, %fd289, %fd291, %p60;
	mov.b64 	%rd95, %fd292;
	mov.b64 	{%r250, %r255}, %rd95;
	mov.b32 	%r256, 16;
	// begin inline asm
	shfl.sync.down.b32 %r249, %r250, %r256, %r257, %r258;
	// end inline asm
	// begin inline asm
	shfl.sync.down.b32 %r254, %r255, %r256, %r257, %r258;
	// end inline asm
	mov.b64 	%rd96, {%r249, %r254};
	mov.b64 	%fd293, %rd96;
	setp.gt.s32 	%p61, %r208, 15;
	add.f64 	%fd16, %fd292, %fd293;
	selp.f64 	%fd343, %fd292, %fd16, %p61;
	setp.ne.s32 	%p62, %r208, 0;
	@%p62 bra 	$L__BB7_19;
	shr.u32 	%r259, %r5, 2;
	and.b32  	%r260, %r259, 248;
	mov.u32 	%r261, _ZZN3cub18CUB_300001_SM_10006detail6reduce18DeviceReduceKernelINS2_10policy_hubIdyN4cuda3std3__44plusIdEEE10Policy1000EN6thrust24THRUST_300001_SM_1000_NS10device_ptrIdEEyS9_dNS7_10__identityEEEvT0_PT3_T1_NS0_13GridEvenShareISK_EET2_T4_E12temp_storage;
	add.s32 	%r262, %r261, %r260;
	st.shared.f64 	[%r262+16], %fd16;
$L__BB7_19:
	bar.sync 	0;
	setp.ne.s32 	%p63, %r5, 0;
	@%p63 bra 	$L__BB7_46;
	ld.shared.f64 	%fd294, [_ZZN3cub18CUB_300001_SM_10006detail6reduce18DeviceReduceKernelINS2_10policy_hubIdyN4cuda3std3__44plusIdEEE10Policy1000EN6thrust24THRUST_300001_SM_1000_NS10device_ptrIdEEyS9_dNS7_10__identityEEEvT0_PT3_T1_NS0_13GridEvenShareISK_EET2_T4_E12temp_storage+24];
	add.f64 	%fd295, %fd343, %fd294;
	ld.shared.f64 	%fd296, [_ZZN3cub18CUB_300001_SM_10006detail6reduce18DeviceReduceKernelINS2_10policy_hubIdyN4cuda3std3__44plusIdEEE10Policy1000EN6thrust24THRUST_300001_SM_1000_NS10device_ptrIdEEyS9_dNS7_10__identityEEEvT0_PT3_T1_NS0_13GridEvenShareISK_EET2_T4_E12temp_storage+32];
	add.f64 	%fd297, %fd295, %fd296;
	ld.shared.f64 	%fd298, [_ZZN3cub18CUB_300001_SM_10006detail6reduce18DeviceReduceKernelINS2_10policy_hubIdyN4cuda3std3__44plusIdEEE10Policy1000EN6thrust24THRUST_300001_SM_1000_NS10device_ptrIdEEyS9_dNS7_10__identityEEEvT0_PT3_T1_NS0_13GridEvenShareISK_EET2_T4_E12temp_storage+40];
	add.f64 	%fd299, %fd297, %fd298;
	ld.shared.f64 	%fd300, [_ZZN3cub18CUB_300001_SM_10006detail6reduce18DeviceReduceKernelINS2_10policy_hubIdyN4cuda3std3__44plusIdEEE10Policy1000EN6thrust24THRUST_300001_SM_1000_NS10device_ptrIdEEyS9_dNS7_10__identityEEEvT0_PT3_T1_NS0_13GridEvenShareISK_EET2_T4_E12temp_storage+48];
	add.f64 	%fd301, %fd299, %fd300;
	ld.shared.f64 	%fd302, [_ZZN3cub18CUB_300001_SM_10006detail6reduce18DeviceReduceKernelINS2_10policy_hubIdyN4cuda3std3__44plusIdEEE10Policy1000EN6thrust24THRUST_300001_SM_1000_NS10device_ptrIdEEyS9_dNS7_10__identityEEEvT0_PT3_T1_NS0_13GridEvenShareISK_EET2_T4_E12temp_storage+56];
	add.f64 	%fd303, %fd301, %fd302;
	ld.shared.f64 	%fd304, [_ZZN3cub18CUB_300001_SM_10006detail6reduce18DeviceReduceKernelINS2_10policy_hubIdyN4cuda3std3__44plusIdEEE10Policy1000EN6thrust24THRUST_300001_SM_1000_NS10device_ptrIdEEyS9_dNS7_10__identityEEEvT0_PT3_T1_NS0_13GridEvenShareISK_EET2_T4_E12temp_storage+64];
	add.f64 	%fd305, %fd303, %fd304;
	ld.shared.f64 	%fd306, [_ZZN3cub18CUB_300001_SM_10006detail6reduce18DeviceReduceKernelINS2_10policy_hubIdyN4cuda3std3__44plusIdEEE10Policy1000EN6thrust24THRUST_300001_SM_1000_NS10device_ptrIdEEyS9_dNS7_10__identityEEEvT0_PT3_T1_NS0_13GridEvenShareISK_EET2_T4_E12temp_storage+72];
	add.f64 	%fd307, %fd305, %fd306;
	ld.shared.f64 	%fd308, [_ZZN3cub18CUB_300001_SM_10006detail6reduce18DeviceReduceKernelINS2_10policy_hubIdyN4cuda3std3__44plusIdEEE10Policy1000EN6thrust24THRUST_300001_SM_1000_NS10device_ptrIdEEyS9_dNS7_10__identityEEEvT0_PT3_T1_NS0_13GridEvenShareISK_EET2_T4_E12temp_storage+80];
	add.f64 	%fd309, %fd307, %fd308;
	ld.shared.f64 	%fd310, [_ZZN3cub18CUB_300001_SM_10006detail6reduce18DeviceReduceKernelINS2_10policy_hubIdyN4cuda3std3__44plusIdEEE10Policy1000EN6thrust24THRUST_300001_SM_1000_NS10device_ptrIdEEyS9_dNS7_10__identityEEEvT0_PT3_T1_NS0_13GridEvenShareISK_EET2_T4_E12temp_storage+88];
	add.f64 	%fd311, %fd309, %fd310;
	ld.shared.f64 	%fd312, [_ZZN3cub18CUB_300001_SM_10006detail6reduce18DeviceReduceKernelINS2_10policy_hubIdyN4cuda3std3__44plusIdEEE10Policy1000EN6thrust24THRUST_300001_SM_1000_NS10device_ptrIdEEyS9_dNS7_10__identityEEEvT0_PT3_T1_NS0_13GridEvenShareISK_EET2_T4_E12temp_storage+96];
	add.f64 	%fd313, %fd311, %fd312;
	ld.shared.f64 	%fd314, [_ZZN3cub18CUB_300001_SM_10006detail6reduce18DeviceReduceKernelINS2_10policy_hubIdyN4cuda3std3__44plusIdEEE10Policy1000EN6thrust24THRUST_300001_SM_1000_NS10device_ptrIdEEyS9_dNS7_10__identityEEEvT0_PT3_T1_NS0_13GridEvenShareISK_EET2_T4_E12temp_storage+104];
	add.f64 	%fd315, %fd313, %fd314;
	ld.shared.f64 	%fd316, [_ZZN3cub18CUB_300001_SM_10006detail6reduce18DeviceReduceKernelINS2_10policy_hubIdyN4cuda3std3__44plusIdEEE10Policy1000EN6thrust24THRUST_300001_SM_1000_NS10device_ptrIdEEyS9_dNS7_10__identityEEEvT0_PT3_T1_NS0_13GridEvenShareISK_EET2_T4_E12temp_storage+112];
	add.f64 	%fd317, %fd315, %fd316;
	ld.shared.f64 	%fd318, [_ZZN3cub18CUB_300001_SM_10006detail6reduce18DeviceReduceKernelINS2_10policy_hubIdyN4cuda3std3__44plusIdEEE10Policy1000EN6thrust24THRUST_300001_SM_1000_NS10device_ptrIdEEyS9_dNS7_10__identityEEEvT0_PT3_T1_NS0_13GridEvenShareISK_EET2_T4_E12temp_storage+120];
	add.f64 	%fd319, %fd317, %fd318;
	ld.shared.f64 	%fd320, [_ZZN3cub18CUB_300001_SM_10006detail6reduce18DeviceReduceKernelINS2_10policy_hubIdyN4cuda3std3__44plusIdEEE10Policy1000EN6thrust24THRUST_300001_SM_1000_NS10device_ptrIdEEyS9_dNS7_10__identityEEEvT0_PT3_T1_NS0_13GridEvenShareISK_EET2_T4_E12temp_storage+128];
	add.f64 	%fd321, %fd319, %fd320;
	ld.shared.f64 	%fd322, [_ZZN3cub18CUB_300001_SM_10006detail6reduce18DeviceReduceKernelINS2_10policy_hubIdyN4cuda3std3__44plusIdEEE10Policy1000EN6thrust24THRUST_300001_SM_1000_NS10device_ptrIdEEyS9_dNS7_10__identityEEEvT0_PT3_T1_NS0_13GridEvenShareISK_EET2_T4_E12temp_storage+136];
	add.f64 	%fd343, %fd321, %fd322;
	bra.uni 	$L__BB7_46;
$L__BB7_21:
	// begin inline asm
	mov.u32 %r145, %laneid;
	// end inline asm
	and.b32  	%r196, %r5, 992;
	add.s32 	%r197, %r196, 32;
	setp.gt.s32 	%p34, %r197, %r4;
	not.b32 	%r198, %r196;
	add.s32 	%r199, %r4, %r198;
	selp.b32 	%r194, %r199, 31, %p34;
	mov.b64 	%rd77, %fd332;
	mov.b64 	{%r147, %r152}, %rd77;
	mov.b32 	%r153, 1;
	mov.b32 	%r195, -1;
	// begin inline asm
	shfl.sync.down.b32 %r146, %r147, %r153, %r194, %r195;
	// end inline asm
	// begin inline asm
	shfl.sync.down.b32 %r151, %r152, %r153, %r194, %r195;
	// end inline asm
	mov.b64 	%rd78, {%r146, %r151};
	mov.b64 	%fd223, %rd78;
	setp.lt.s32 	%p35, %r145, %r194;
	add.f64 	%fd224, %fd332, %fd223;
	selp.f64 	%fd225, %fd224, %fd332, %p35;
	mov.b64 	%rd79, %fd225;
	mov.b64 	{%r157, %r162}, %rd79;
	mov.b32 	%r163, 2;
	// begin inline asm
	shfl.sync.down.b32 %r156, %r157, %r163, %r194, %r195;
	// end inline asm
	// begin inline asm
	shfl.sync.down.b32 %r161, %r162, %r163, %r194, %r195;
	// end inline asm
	mov.b64 	%rd80, {%r156, %r161};
	mov.b64 	%fd226, %rd80;
	add.s32 	%r200, %r145, 2;
	setp.gt.s32 	%p36, %r200, %r194;
	add.f64 	%fd227, %fd225, %fd226;
	selp.f64 	%fd228, %fd225, %fd227, %p36;
	mov.b64 	%rd81, %fd228;
	mov.b64 	{%r167, %r172}, %rd81;
	mov.b32 	%r173, 4;
	// begin inline asm
	shfl.sync.down.b32 %r166, %r167, %r173, %r194, %r195;
	// end inline asm
	// begin inline asm
	shfl.sync.down.b32 %r171, %r172, %r173, %r194, %r195;
	// end inline asm
	mov.b64 	%rd82, {%r166, %r171};
	mov.b64 	%fd229, %rd82;
	add.s32 	%r201, %r145, 4;
	setp.gt.s32 	%p37, %r201, %r194;
	add.f64 	%fd230, %fd228, %fd229;
	selp.f64 	%fd231, %fd228, %fd230, %p37;
	mov.b64 	%rd83, %fd231;
	mov.b64 	{%r177, %r182}, %rd83;
	mov.b32 	%r183, 8;
	// begin inline asm
	shfl.sync.down.b32 %r176, %r177, %r183, %r194, %r195;
	// end inline asm
	// begin inline asm
	shfl.sync.down.b32 %r181, %r182, %r183, %r194, %r195;
	// end inline asm
	mov.b64 	%rd84, {%r176, %r181};
	mov.b64 	%fd232, %rd84;
	add.s32 	%r202, %r145, 8;
	setp.gt.s32 	%p38, %r202, %r194;
	add.f64 	%fd233, %fd231, %fd232;
	selp.f64 	%fd234, %fd231, %fd233, %p38;
	mov.b64 	%rd85, %fd234;
	mov.b64 	{%r187, %r192}, %rd85;
	mov.b32 	%r193, 16;
	// begin inline asm
	shfl.sync.down.b32 %r186, %r187, %r193, %r194, %r195;
	// end inline asm
	// begin inline asm
	shfl.sync.down.b32 %r191, %r192, %r193, %r194, %r195;
	// end inline asm
	mov.b64 	%rd86, {%r186, %r191};
	mov.b64 	%fd235, %rd86;
	add.s32 	%r203, %r145, 16;
	setp.gt.s32 	%p39, %r203, %r194;
	add.f64 	%fd236, %fd234, %fd235;
	selp.f64 	%fd343, %fd234, %fd236, %p39;
	setp.ne.s32 	%p40, %r145, 0;
	@%p40 bra 	$L__BB7_23;
	shr.u32 	%r204, %r5, 2;
	and.b32  	%r205, %r204, 248;
	mov.u32 	%r206, _ZZN3cub18CUB_300001_SM_10006detail6reduce18DeviceReduceKernelINS2_10policy_hubIdyN4cuda3std3__44plusIdEEE10Policy1000EN6thrust24THRUST_300001_SM_1000_NS10device_ptrIdEEyS9_dNS7_10__identityEEEvT0_PT3_T1_NS0_13GridEvenShareISK_EET2_T4_E12temp_storage;
	add.s32 	%r207, %r206, %r205;
	st.shared.f64 	[%r207+16], %fd343;
$L__BB7_23:
	bar.sync 	0;
	setp.ne.s32 	%p41, %r5, 0;
	@%p41 bra 	$L__BB7_46;
	setp.gt.s32 	%p42, %r4, 32;
	ld.shared.f64 	%fd237, [_ZZN3cub18CUB_300001_SM_10006detail6reduce18DeviceReduceKernelINS2_10policy_hubIdyN4cuda3std3__44plusIdEEE10Policy1000EN6thrust24THRUST_300001_SM_1000_NS10device_ptrIdEEyS9_dNS7_10__identityEEEvT0_PT3_T1_NS0_13GridEvenShareISK_EET2_T4_E12temp_storage+24];
	add.f64 	%fd238, %fd343, %fd237;
	selp.f64 	%fd239, %fd238, %fd343, %p42;
	setp.gt.s32 	%p43, %r4, 64;
	ld.shared.f64 	%fd240, [_ZZN3cub18CUB_300001_SM_10006detail6reduce18DeviceReduceKernelINS2_10policy_hubIdyN4cuda3std3__44plusIdEEE10Policy1000EN6thrust24THRUST_300001_SM_1000_NS10device_ptrIdEEyS9_dNS7_10__identityEEEvT0_PT3_T1_NS0_13GridEvenShareISK_EET2_T4_E12temp_storage+32];
	add.f64 	%fd241, %fd240, %fd239;
	selp.f64 	%fd242, %fd241, %fd239, %p43;
	setp.gt.s32 	%p44, %r4, 96;
	ld.shared.f64 	%fd243, [_ZZN3cub18CUB_300001_SM_10006detail6reduce18DeviceReduceKernelINS2_10policy_hubIdyN4cuda3std3__44plusIdEEE10Policy1000EN6thrust24THRUST_300001_SM_1000_NS10device_ptrIdEEyS9_dNS7_10__identityEEEvT0_PT3_T1_NS0_13GridEvenShareISK_EET2_T4_E12temp_storage+40];
	add.f64 	%fd244, %fd243, %fd242;
	selp.f64 	%fd245, %fd244, %fd242, %p44;
	setp.gt.s32 	%p45, %r4, 128;
	ld.shared.f64 	%fd246, [_ZZN3cub18CUB_300001_SM_10006detail6reduce18DeviceReduceKernelINS2_10policy_hubIdyN4cuda3std3__44plusIdEEE10Policy1000EN6thrust24THRUST_300001_SM_1000_NS10device_ptrIdEEyS9_dNS7_10__identityEEEvT0_PT3_T1_NS0_13GridEvenShareISK_EET2_T4_E12temp_storage+48];
	add.f64 	%fd247, %fd246, %fd245;
	selp.f64 	%fd248, %fd247, %fd245, %p45;
	setp.gt.s32 	%p46, %r4, 160;
	ld.shared.f64 	%fd249, [_ZZN3cub18CUB_300001_SM_10006detail6reduce18DeviceReduceKernelINS2_10policy_hubIdyN4cuda3std3__44plusIdEEE10Policy1000EN6thrust24THRUST_300001_SM_1000_NS10device_ptrIdEEyS9_dNS7_10__identityEEEvT0_PT3_T1_NS0_13GridEvenShareISK_EET2_T4_E12temp_storage+56];
	add.f64 	%fd250, %fd249, %fd248;
	selp.f64 	%fd251, %fd250, %fd248, %p46;
	setp.gt.s32 	%p47, %r4, 192;
	ld.shared.f64 	%fd252, [_ZZN3cub18CUB_300001_SM_10006detail6reduce18DeviceReduceKernelINS2_10policy_hubIdyN4cuda3std3__44plusIdEEE10Policy1000EN6thrust24THRUST_300001_SM_1000_NS10device_ptrIdEEyS9_dNS7_10__identityEEEvT0_PT3_T1_NS0_13GridEvenShareISK_EET2_T4_E12temp_storage+64];
	add.f64 	%fd253, %fd252, %fd251;
	selp.f64 	%fd254, %fd253, %fd251, %p47;
	setp.gt.s32 	%p48, %r4, 224;
	ld.shared.f64 	%fd255, [_ZZN3cub18CUB_300001_SM_10006detail6reduce18DeviceReduceKernelINS2_10policy_hubIdyN4cuda3std3__44plusIdEEE10Policy1000EN6thrust24THRUST_300001_SM_1000_NS10device_ptrIdEEyS9_dNS7_10__identityEEEvT0_PT3_T1_NS0_13GridEvenShareISK_EET2_T4_E12temp_storage+72];
	add.f64 	%fd256, %fd255, %fd254;
	selp.f64 	%fd257, %fd256, %fd254, %p48;
	setp.gt.s32 	%p49, %r4, 256;
	ld.shared.f64 	%fd258, [_ZZN3cub18CUB_300001_SM_10006detail6reduce18DeviceReduceKernelINS2_10policy_hubIdyN4cuda3std3__44plusIdEEE10Policy1000EN6thrust24THRUST_300001_SM_1000_NS10device_ptrIdEEyS9_dNS7_10__identityEEEvT0_PT3_T1_NS0_13GridEvenShareISK_EET2_T4_E12temp_storage+80];
	add.f64 	%fd259, %fd258, %fd257;
	selp.f64 	%fd260, %fd259, %fd257, %p49;
	setp.gt.s32 	%p50, %r4, 288;
	ld.shared.f64 	%fd261, [_ZZN3cub18CUB_300001_SM_10006detail6reduce18DeviceReduceKernelINS2_10policy_hubIdyN4cuda3std3__44plusIdEEE10Policy1000EN6thrust24THRUST_300001_SM_1000_NS10device_ptrIdEEyS9_dNS7_10__identityEEEvT0_PT3_T1_NS0_13GridEvenShareISK_EET2_T4_E12temp_storage+88];
	add.f64 	%fd262, %fd261, %fd260;
	selp.f64 	%fd263, %fd262, %fd260, %p50;
	setp.gt.s32 	%p51, %r4, 320;
	ld.shared.f64 	%fd264, [_ZZN3cub18CUB_300001_SM_10006detail6reduce18DeviceReduceKernelINS2_10policy_hubIdyN4cuda3std3__44plusIdEEE10Policy1000EN6thrust24THRUST_300001_SM_1000_NS10device_ptrIdEEyS9_dNS7_10__identityEEEvT0_PT3_T1_NS0_13GridEvenShareISK_EET2_T4_E12temp_storage+96];
	add.f64 	%fd265, %fd264, %fd263;
	selp.f64 	%fd266, %fd265, %fd263, %p51;
	setp.gt.s32 	%p52, %r4, 352;
	ld.shared.f64 	%fd267, [_ZZN3cub18CUB_300001_SM_10006detail6reduce18DeviceReduceKernelINS2_10policy_hubIdyN4cuda3std3__44plusIdEEE10Policy1000EN6thrust24THRUST_300001_SM_1000_NS10device_ptrIdEEyS9_dNS7_10__identityEEEvT0_PT3_T1_NS0_13GridEvenShareISK_EET2_T4_E12temp_storage+104];
	add.f64 	%fd268, %fd267, %fd266;
	selp.f64 	%fd269, %fd268, %fd266, %p52;
	setp.gt.s32 	%p53, %r4, 384;
	ld.shared.f64 	%fd270, [_ZZN3cub18CUB_300001_SM_10006detail6reduce18DeviceReduceKernelINS2_10policy_hubIdyN4cuda3std3__44plusIdEEE10Policy1000EN6thrust24THRUST_300001_SM_1000_NS10device_ptrIdEEyS9_dNS7_10__identityEEEvT0_PT3_T1_NS0_13GridEvenShareISK_EET2_T4_E12temp_storage+112];
	add.f64 	%fd271, %fd270, %fd269;
	selp.f64 	%fd272, %fd271, %fd269, %p53;
	setp.gt.s32 	%p54, %r4, 416;
	ld.shared.f64 	%fd273, [_ZZN3cub18CUB_300001_SM_10006detail6reduce18DeviceReduceKernelINS2_10policy_hubIdyN4cuda3std3__44plusIdEEE10Policy1000EN6thrust24THRUST_300001_SM_1000_NS10device_ptrIdEEyS9_dNS7_10__identityEEEvT0_PT3_T1_NS0_13GridEvenShareISK_EET2_T4_E12temp_storage+120];
	add.f64 	%fd274, %fd273, %fd272;
	selp.f64 	%fd275, %fd274, %fd272, %p54;
	setp.gt.s32 	%p55, %r4, 448;
	ld.shared.f64 	%fd276, [_ZZN3cub18CUB_300001_SM_10006detail6reduce18DeviceReduceKernelINS2_10policy_hubIdyN4cuda3std3__44plusIdEEE10Policy1000EN6thrust24THRUST_300001_SM_1000_NS10device_ptrIdEEyS9_dNS7_10__identityEEEvT0_PT3_T1_NS0_13GridEvenShareISK_EET2_T4_E12temp_storage+128];
	add.f64 	%fd277, %fd276, %fd275;
	selp.f64 	%fd278, %fd277, %fd275, %p55;
	setp.gt.s32 	%p56, %r4, 480;
	ld.shared.f64 	%fd279, [_ZZN3cub18CUB_300001_SM_10006detail6reduce18DeviceReduceKernelINS2_10policy_hubIdyN4cuda3std3__44plusIdEEE10Policy1000EN6thrust24THRUST_300001_SM_1000_NS10device_ptrIdEEyS9_dNS7_10__identityEEEvT0_PT3_T1_NS0_13GridEvenShareISK_EET2_T4_E12temp_storage+136];
	add.f64 	%fd280, %fd279, %fd278;
	selp.f64 	%fd343, %fd280, %fd278, %p56;
	bra.uni 	$L__BB7_46;
$L__BB7_25:
	cvt.u32.u64 	%r52, %rd4;
	mov.u32 	%r27, %tid.x;
	add.s32 	%r53, %r52, %r27;
	mul.wide.u32 	%rd27, %r53, 8;
	add.s64 	%rd28, %rd2, %rd27;
	ld.global.f64 	%fd41, [%rd28];
	ld.global.f64 	%fd42, [%rd28+4096];
	ld.global.f64 	%fd43, [%rd28+8192];
	ld.global.f64 	%fd44, [%rd28+12288];
	ld.global.f64 	%fd45, [%rd28+16384];
	ld.global.f64 	%fd46, [%rd28+20480];
	ld.global.f64 	%fd47, [%rd28+24576];
	add.f64 	%fd48, %fd41, %fd42;
	add.f64 	%fd49, %fd48, %fd43;
	add.f64 	%fd50, %fd49, %fd44;
	add.f64 	%fd51, %fd50, %fd45;
	add.f64 	%fd52, %fd51, %fd46;
	add.f64 	%fd342, %fd52, %fd47;
	setp.lt.u64 	%p2, %rd5, %rd3;
	@%p2 bra 	$L__BB7_42;
	cvt.u32.u64 	%r55, %rd3;
	cvt.u64.u32 	%rd10, %r27;
	add.s64 	%rd103, %rd4, %rd3;
	cvt.u32.u64 	%r28, %rd1;
	not.b32 	%r57, %r27;
	add.s32 	%r58, %r57, %r28;
	sub.s32 	%r59, %r58, %r55;
	sub.s32 	%r272, %r59, %r52;
	add.s64 	%rd29, %rd103, %rd10;
	shl.b64 	%rd30, %rd29, 3;
	add.s64 	%rd31, %rd30, %rd2;
	add.s64 	%rd102, %rd31, 32768;
	mov.b32 	%r273, 0;
	mov.u64 	%rd104, %rd4;
$L__BB7_27:
	cvt.s64.s32 	%rd16, %r50;
	add.s64 	%rd104, %rd104, %rd16;
	add.s64 	%rd32, %rd1, -3584;
	setp.gt.u64 	%p3, %rd104, %rd32;
	@%p3 bra 	$L__BB7_29;
	mul.lo.s32 	%r61, %r1, 3584;
	cvt.s64.s32 	%rd33, %r61;
	add.s64 	%rd34, %rd104, %rd10;
	shl.b64 	%rd35, %rd34, 3;
	add.s64 	%rd36, %rd2, %rd35;
	ld.global.f64 	%fd53, [%rd36];
	ld.global.f64 	%fd54, [%rd36+4096];
	ld.global.f64 	%fd55, [%rd36+8192];
	ld.global.f64 	%fd56, [%rd36+12288];
	ld.global.f64 	%fd57, [%rd36+16384];
	ld.global.f64 	%fd58, [%rd36+20480];
	ld.global.f64 	%fd59, [%rd36+24576];
	add.f64 	%fd60, %fd342, %fd53;
	add.f64 	%fd61, %fd60, %fd54;
	add.f64 	%fd62, %fd61, %fd55;
	add.f64 	%fd63, %fd62, %fd56;
	add.f64 	%fd64, %fd63, %fd57;
	add.f64 	%fd65, %fd64, %fd58;
	add.f64 	%fd342, %fd65, %fd59;
	sub.s64 	%rd37, %rd1, %rd104;
	setp.lt.u64 	%p4, %rd37, %rd33;
	add.s32 	%r273, %r273, 1;
	add.s64 	%rd103, %rd103, %rd33;
	sub.s32 	%r272, %r272, %r61;
	mul.wide.s32 	%rd38, %r61, 8;
	add.s64 	%rd102, %rd102, %rd38;
	@%p4 bra 	$L__BB7_42;
	bra.uni 	$L__BB7_27;
$L__BB7_29:
	setp.le.u64 	%p5, %rd1, %rd104;
	cvt.u32.u64 	%r62, %rd104;
	cvt.u32.u64 	%r63, %rd1;
	sub.s32 	%r64, %r63, %r62;
	setp.ge.s32 	%p6, %r27, %r64;
	or.pred  	%p7, %p5, %p6;
	@%p7 bra 	$L__BB7_42;
	cvt.u32.u64 	%r66, %rd16;
	cvt.u32.u64 	%r67, %rd4;
	not.b32 	%r68, %r27;
	add.s32 	%r69, %r68, %r28;
	add.s32 	%r70, %r66, %r67;
	sub.s32 	%r71, %r69, %r70;
	mul.lo.s32 	%r72, %r1, %r273;
	mad.lo.s32 	%r73, %r72, -3584, %r71;
	shr.u32 	%r74, %r73, 9;
	add.s32 	%r34, %r74, 1;
	and.b32  	%r35, %r34, 15;
	setp.lt.u32 	%p8, %r73, 7680;
	mov.u32 	%r276, %r27;
	@%p8 bra 	$L__BB7_33;
	shr.u32 	%r75, %r272, 9;
	add.s32 	%r76, %r75, 1;
	and.b32  	%r77, %r76, 16777200;
	neg.s32 	%r274, %r77;
	mov.u32 	%r276, %r27;
$L__BB7_32:
	.pragma "nounroll";
	ld.global.f64 	%fd67, [%rd102+-32768];
	add.f64 	%fd68, %fd342, %fd67;
	ld.global.f64 	%fd69, [%rd102+-28672];
	add.f64 	%fd70, %fd68, %fd69;
	ld.global.f64 	%fd71, [%rd102+-24576];
	add.f64 	%fd72, %fd70, %fd71;
	ld.global.f64 	%fd73, [%rd102+-20480];
	add.f64 	%fd74, %fd72, %fd73;
	ld.global.f64 	%fd75, [%rd102+-16384];
	add.f64 	%fd76, %fd74, %fd75;
	ld.global.f64 	%fd77, [%rd102+-12288];
	add.f64 	%fd78, %fd76, %fd77;
	ld.global.f64 	%fd79, [%rd102+-8192];
	add.f64 	%fd80, %fd78, %fd79;
	ld.global.f64 	%fd81, [%rd102+-4096];
	add.f64 	%fd82, %fd80, %fd81;
	ld.global.f64 	%fd83, [%rd102];
	add.f64 	%fd84, %fd82, %fd83;
	ld.global.f64 	%fd85, [%rd102+4096];
	add.f64 	%fd86, %fd84, %fd85;
	ld.global.f64 	%fd87, [%rd102+8192];
	add.f64 	%fd88, %fd86, %fd87;
	ld.global.f64 	%fd89, [%rd102+12288];
	add.f64 	%fd90, %fd88, %fd89;
	ld.global.f64 	%fd91, [%rd102+16384];
	add.f64 	%fd92, %fd90, %fd91;
	ld.global.f64 	%fd93, [%rd102+20480];
	add.f64 	%fd94, %fd92, %fd93;
	ld.global.f64 	%fd95, [%rd102+24576];
	add.f64 	%fd96, %fd94, %fd95;
	ld.global.f64 	%fd97, [%rd102+28672];
	add.f64 	%fd342, %fd96, %fd97;
	add.s32 	%r276, %r276, 8192;
	add.s32 	%r274, %r274, 16;
	add.s64 	%rd102, %rd102, 65536;
	setp.ne.s32 	%p9, %r274, 0;
	@%p9 bra 	$L__BB7_32;
$L__BB7_33:
	setp.eq.s32 	%p10, %r35, 0;
	@%p10 bra 	$L__BB7_42;
	and.b32  	%r42, %r34, 7;
	setp.lt.u32 	%p11, %r35, 8;
	@%p11 bra 	$L__BB7_36;
	cvt.u64.u32 	%rd39, %r276;
	add.s64 	%rd40, %rd104, %rd39;
	shl.b64 	%rd41, %rd40, 3;
	add.s64 	%rd42, %rd2, %rd41;
	ld.global.f64 	%fd99, [%rd42];
	add.f64 	%fd100, %fd342, %fd99;
	ld.global.f64 	%fd101, [%rd42+4096];
	add.f64 	%fd102, %fd100, %fd101;
	ld.global.f64 	%fd103, [%rd42+8192];
	add.f64 	%fd104, %fd102, %fd103;
	ld.global.f64 	%fd105, [%rd42+12288];
	add.f64 	%fd106, %fd104, %fd105;
	ld.global.f64 	%fd107, [%rd42+16384];
	add.f64 	%fd108, %fd106, %fd107;
	ld.global.f64 	%fd109, [%rd42+20480];
	add.f64 	%fd110, %fd108, %fd109;
	ld.global.f64 	%fd111, [%rd42+24576];
	add.f64 	%fd112, %fd110, %fd111;
	ld.global.f64 	%fd113, [%rd42+28672];
	add.f64 	%fd342, %fd112, %fd113;
	add.s32 	%r276, %r276, 4096;
$L__BB7_36:
	setp.eq.s32 	%p12, %r42, 0;
	@%p12 bra 	$L__BB7_42;
	setp.lt.u32 	%p13, %r42, 4;
	@%p13 bra 	$L__BB7_39;
	cvt.u64.u32 	%rd43, %r276;
	add.s64 	%rd44, %rd104, %rd43;
	shl.b64 	%rd45, %rd44, 3;
	add.s64 	%rd46, %rd2, %rd45;
	ld.global.f64 	%fd115, [%rd46];
	add.f64 	%fd116, %fd342, %fd115;
	ld.global.f64 	%fd117, [%rd46+4096];
	add.f64 	%fd118, %fd116, %fd117;
	ld.global.f64 	%fd119, [%rd46+8192];
	add.f64 	%fd120, %fd118, %fd119;
	ld.global.f64 	%fd121, [%rd46+12288];
	add.f64 	%fd342, %fd120, %fd121;
	add.s32 	%r276, %r276, 2048;
$L__BB7_39:
	and.b32  	%r78, %r34, 3;
	setp.eq.s32 	%p14, %r78, 0;
	@%p14 bra 	$L__BB7_42;
	cvt.u64.u32 	%rd47, %r276;
	add.s64 	%rd48, %rd47, %rd103;
	shl.b64 	%rd49, %rd48, 3;
	add.s64 	%rd106, %rd2, %rd49;
	cvt.u16.u32 	%rs1, %r272;
	shr.u16 	%rs2, %rs1, 9;
	add.s16 	%rs3, %rs2, 1;
	cvt.u32.u16 	%r79, %rs3;
	and.b32  	%r80, %r79, 3;
	neg.s32 	%r279, %r80;
$L__BB7_41:
	.pragma "nounroll";
	ld.global.f64 	%fd122, [%rd106];
	add.f64 	%fd342, %fd342, %fd122;
	add.s64 	%rd106, %rd106, 4096;
	add.s32 	%r279, %r279, 1;
	setp.ne.s32 	%p15, %r279, 0;
	@%p15 bra 	$L__BB7_41;
$L__BB7_42:
	// begin inline asm
	mov.u32 %r81, %laneid;
	// end inline asm
	mov.b64 	%rd50, %fd342;
	mov.b64 	{%r83, %r88}, %rd50;
	mov.b32 	%r89, 1;
	mov.b32 	%r130, 31;
	mov.b32 	%r131, -1;
	// begin inline asm
	shfl.sync.down.b32 %r82, %r83, %r89, %r130, %r131;
	// end inline asm
	// begin inline asm
	shfl.sync.down.b32 %r87, %r88, %r89, %r130, %r131;
	// end inline asm
	mov.b64 	%rd51, {%r82, %r87};
	mov.b64 	%fd123, %rd51;
	setp.gt.s32 	%p16, %r81, 30;
	add.f64 	%fd124, %fd342, %fd123;
	selp.f64 	%fd125, %fd342, %fd124, %p16;
	mov.b64 	%rd52, %fd125;
	mov.b64 	{%r93, %r98}, %rd52;
	mov.b32 	%r99, 2;
	// begin inline asm
	shfl.sync.down.b32 %r92, %r93, %r99, %r130, %r131;
	// end inline asm
	// begin inline asm
	shfl.sync.down.b32 %r97, %r98, %r99, %r130, %r131;
	// end inline asm
	mov.b64 	%rd53, {%r92, %r97};
	mov.b64 	%fd126, %rd53;
	setp.gt.s32 	%p17, %r81, 29;
	add.f64 	%fd127, %fd125, %fd126;
	selp.f64 	%fd128, %fd125, %fd127, %p17;
	mov.b64 	%rd54, %fd128;
	mov.b64 	{%r103, %r108}, %rd54;
	mov.b32 	%r109, 4;
	// begin inline asm
	shfl.sync.down.b32 %r102, %r103, %r109, %r130, %r131;
	// end inline asm
	// begin inline asm
	shfl.sync.down.b32 %r107, %r108, %r109, %r130, %r131;
	// end inline asm
	mov.b64 	%rd55, {%r102, %r107};
	mov.b64 	%fd129, %rd55;
	setp.gt.s32 	%p18, %r81, 27;
	add.f64 	%fd130, %fd128, %fd129;
	selp.f64 	%fd131, %fd128, %fd130, %p18;
	mov.b64 	%rd56, %fd131;
	mov.b64 	{%r113, %r118}, %rd56;
	mov.b32 	%r119, 8;
	// begin inline asm
	shfl.sync.down.b32 %r112, %r113, %r119, %r130, %r131;
	// end inline asm
	// begin inline asm
	shfl.sync.down.b32 %r117, %r118, %r119, %r130, %r131;
	// end inline asm
	mov.b64 	%rd57, {%r112, %r117};
	mov.b64 	%fd132, %rd57;
	setp.gt.s32 	%p19, %r81, 23;
	add.f64 	%fd133, %fd131, %fd132;
	selp.f64 	%fd134, %fd131, %fd133, %p19;
	mov.b64 	%rd58, %fd134;
	mov.b64 	{%r123, %r128}, %rd58;
	mov.b32 	%r129, 16;
	// begin inline asm
	shfl.sync.down.b32 %r122, %r123, %r129, %r130, %r131;
	// end inline asm
	// begin inline asm
	shfl.sync.down.b32 %r127, %r128, %r129, %r130, %r131;
	// end inline asm
	mov.b64 	%rd59, {%r122, %r127};
	mov.b64 	%fd135, %rd59;
	setp.gt.s32 	%p20, %r81, 15;
	add.f64 	%fd37, %fd134, %fd135;
	selp.f64 	%fd343, %fd134, %fd37, %p20;
	setp.ne.s32 	%p21, %r81, 0;
	@%p21 bra 	$L__BB7_44;
	shr.u32 	%r132, %r27, 2;
	and.b32  	%r133, %r132, 248;
	mov.u32 	%r134, _ZZN3cub18CUB_300001_SM_10006detail6reduce18DeviceReduceKernelINS2_10policy_hubIdyN4cuda3std3__44plusIdEEE10Policy1000EN6thrust24THRUST_300001_SM_1000_NS10device_ptrIdEEyS9_dNS7_10__identityEEEvT0_PT3_T1_NS0_13GridEvenShareISK_EET2_T4_E12temp_storage;
	add.s32 	%r135, %r134, %r133;
	st.shared.f64 	[%r135+16], %fd37;
$L__BB7_44:
	bar.sync 	0;
	setp.ne.s32 	%p22, %r27, 0;
	@%p22 bra 	$L__BB7_46;
	ld.shared.f64 	%fd136, [_ZZN3cub18CUB_300001_SM_10006detail6reduce18DeviceReduceKernelINS2_10policy_hubIdyN4cuda3std3__44plusIdEEE10Policy1000EN6thrust24THRUST_300001_SM_1000_NS10device_ptrIdEEyS9_dNS7_10__identityEEEvT0_PT3_T1_NS0_13GridEvenShareISK_EET2_T4_E12temp_storage+24];
	add.f64 	%fd137, %fd343, %fd136;
	ld.shared.f64 	%fd138, [_ZZN3cub18CUB_300001_SM_10006detail6reduce18DeviceReduceKernelINS2_10policy_hubIdyN4cuda3std3__44plusIdEEE10Policy1000EN6thrust24THRUST_300001_SM_1000_NS10device_ptrIdEEyS9_dNS7_10__identityEEEvT0_PT3_T1_NS0_13GridEvenShareISK_EET2_T4_E12temp_storage+32];
	add.f64 	%fd139, %fd137, %fd138;
	ld.shared.f64 	%fd140, [_ZZN3cub18CUB_300001_SM_10006detail6reduce18DeviceReduceKernelINS2_10policy_hubIdyN4cuda3std3__44plusIdEEE10Policy1000EN6thrust24THRUST_300001_SM_1000_NS10device_ptrIdEEyS9_dNS7_10__identityEEEvT0_PT3_T1_NS0_13GridEvenShareISK_EET2_T4_E12temp_storage+40];
	add.f64 	%fd141, %fd139, %fd140;
	ld.shared.f64 	%fd142, [_ZZN3cub18CUB_300001_SM_10006detail6reduce18DeviceReduceKernelINS2_10policy_hubIdyN4cuda3std3__44plusIdEEE10Policy1000EN6thrust24THRUST_300001_SM_1000_NS10device_ptrIdEEyS9_dNS7_10__identityEEEvT0_PT3_T1_NS0_13GridEvenShareISK_EET2_T4_E12temp_storage+48];
	add.f64 	%fd143, %fd141, %fd142;
	ld.shared.f64 	%fd144, [_ZZN3cub18CUB_300001_SM_10006detail6reduce18DeviceReduceKernelINS2_10policy_hubIdyN4cuda3std3__44plusIdEEE10Policy1000EN6thrust24THRUST_300001_SM_1000_NS10device_ptrIdEEyS9_dNS7_10__identityEEEvT0_PT3_T1_NS0_13GridEvenShareISK_EET2_T4_E12temp_storage+56];
	add.f64 	%fd145, %fd143, %fd144;
	ld.shared.f64 	%fd146, [_ZZN3cub18CUB_300001_SM_10006detail6reduce18DeviceReduceKernelINS2_10policy_hubIdyN4cuda3std3__44plusIdEEE10Policy1000EN6thrust24THRUST_300001_SM_1000_NS10device_ptrIdEEyS9_dNS7_10__identityEEEvT0_PT3_T1_NS0_13GridEvenShareISK_EET2_T4_E12temp_storage+64];
	add.f64 	%fd147, %fd145, %fd146;
	ld.shared.f64 	%fd148, [_ZZN3cub18CUB_300001_SM_10006detail6reduce18DeviceReduceKernelINS2_10policy_hubIdyN4cuda3std3__44plusIdEEE10Policy1000EN6thrust24THRUST_300001_SM_1000_NS10device_ptrIdEEyS9_dNS7_10__identityEEEvT0_PT3_T1_NS0_13GridEvenShareISK_EET2_T4_E12temp_storage+72];
	add.f64 	%fd149, %fd147, %fd148;
	ld.shared.f64 	%fd150, [_ZZN3cub18CUB_300001_SM_10006detail6reduce18DeviceReduceKernelINS2_10policy_hubIdyN4cuda3std3__44plusIdEEE10Policy1000EN6thrust24THRUST_300001_SM_1000_NS10device_ptrIdEEyS9_dNS7_10__identityEEEvT0_PT3_T1_NS0_13GridEvenShareISK_EET2_T4_E12temp_storage+80];
	add.f64 	%fd151, %fd149, %fd150;
	ld.shared.f64 	%fd152, [_ZZN3cub18CUB_300001_SM_10006detail6reduce18DeviceReduceKernelINS2_10policy_hubIdyN4cuda3std3__44plusIdEEE10Policy1000EN6thrust24THRUST_300001_SM_1000_NS10device_ptrIdEEyS9_dNS7_10__identityEEEvT0_PT3_T1_NS0_13GridEvenShareISK_EET2_T4_E12temp_storage+88];
	add.f64 	%fd153, %fd151, %fd152;
	ld.shared.f64 	%fd154, [_ZZN3cub18CUB_300001_SM_10006detail6reduce18DeviceReduceKernelINS2_10policy_hubIdyN4cuda3std3__44plusIdEEE10Policy1000EN6thrust24THRUST_300001_SM_1000_NS10device_ptrIdEEyS9_dNS7_10__identityEEEvT0_PT3_T1_NS0_13GridEvenShareISK_EET2_T4_E12temp_storage+96];
	add.f64 	%fd155, %fd153, %fd154;
	ld.shared.f64 	%fd156, [_ZZN3cub18CUB_300001_SM_10006detail6reduce18DeviceReduceKernelINS2_10policy_hubIdyN4cuda3std3__44plusIdEEE10Policy1000EN6thrust24THRUST_300001_SM_1000_NS10device_ptrIdEEyS9_dNS7_10__identityEEEvT0_PT3_T1_NS0_13GridEvenShareISK_EET2_T4_E12temp_storage+104];
	add.f64 	%fd157, %fd155, %fd156;
	ld.shared.f64 	%fd158, [_ZZN3cub18CUB_300001_SM_10006detail6reduce18DeviceReduceKernelINS2_10policy_hubIdyN4cuda3std3__44plusIdEEE10Policy1000EN6thrust24THRUST_300001_SM_1000_NS10device_ptrIdEEyS9_dNS7_10__identityEEEvT0_PT3_T1_NS0_13GridEvenShareISK_EET2_T4_E12temp_storage+112];
	add.f64 	%fd159, %fd157, %fd158;
	ld.shared.f64 	%fd160, [_ZZN3cub18CUB_300001_SM_10006detail6reduce18DeviceReduceKernelINS2_10policy_hubIdyN4cuda3std3__44plusIdEEE10Policy1000EN6thrust24THRUST_300001_SM_1000_NS10device_ptrIdEEyS9_dNS7_10__identityEEEvT0_PT3_T1_NS0_13GridEvenShareISK_EET2_T4_E12temp_storage+120];
	add.f64 	%fd161, %fd159, %fd160;
	ld.shared.f64 	%fd162, [_ZZN3cub18CUB_300001_SM_10006detail6reduce18DeviceReduceKernelINS2_10policy_hubIdyN4cuda3std3__44plusIdEEE10Policy1000EN6thrust24THRUST_300001_SM_1000_NS10device_ptrIdEEyS9_dNS7_10__identityEEEvT0_PT3_T1_NS0_13GridEvenShareISK_EET2_T4_E12temp_storage+128];
	add.f64 	%fd163, %fd161, %fd162;
	ld.shared.f64 	%fd164, [_ZZN3cub18CUB_300001_SM_10006detail6reduce18DeviceReduceKernelINS2_10policy_hubIdyN4cuda3std3__44plusIdEEE10Policy1000EN6thrust24THRUST_300001_SM_1000_NS10device_ptrIdEEyS9_dNS7_10__identityEEEvT0_PT3_T1_NS0_13GridEvenShareISK_EET2_T4_E12temp_storage+136];
	add.f64 	%fd343, %fd163, %fd164;
$L__BB7_46:
	mov.u32 	%r263, %tid.x;
	setp.ne.s32 	%p64, %r263, 0;
	@%p64 bra 	$L__BB7_48;
	ld.param.u64 	%rd100, [_ZN3cub18CUB_300001_SM_10006detail6reduce18DeviceReduceKernelINS2_10policy_hubIdyN4cuda3std3__44plusIdEEE10Policy1000EN6thrust24THRUST_300001_SM_1000_NS10device_ptrIdEEyS9_dNS7_10__identityEEEvT0_PT3_T1_NS0_13GridEvenShareISK_EET2_T4__param_1];
	cvta.to.global.u64 	%rd97, %rd100;
	mul.wide.u32 	%rd98, %r2, 8;
	add.s64 	%rd99, %rd97, %rd98;
	st.global.f64 	[%rd99], %fd343;
$L__BB7_48:
	ret;

}
	// .globl	_ZN3cub18CUB_300001_SM_10006detail6reduce28DeviceReduceSingleTileKernelINS2_10policy_hubIdyN4cuda3std3__44plusIdEEE10Policy1000EPdSC_iS9_ddNS7_10__identityEEEvT0_T1_T2_T3_T4_T6_
.visible .entry _ZN3cub18CUB_300001_SM_10006detail6reduce28DeviceReduceSingleTileKernelINS2_10policy_hubIdyN4cuda3std3__44plusIdEEE10Policy1000EPdSC_iS9_ddNS7_10__identityEEEvT0_T1_T2_T3_T4_T6_(
	.param .u64 .ptr .align 1 _ZN3cub18CUB_300001_SM_10006detail6reduce28DeviceReduceSingleTileKernelINS2_10policy_hubIdyN4cuda3std3__44plusIdEEE10Policy1000EPdSC_iS9_ddNS7_10__identityEEEvT0_T1_T2_T3_T4_T6__param_0,
	.param .u64 .ptr .align 1 _ZN3cub18CUB_300001_SM_10006detail6reduce28DeviceReduceSingleTileKernelINS2_10policy_hubIdyN4cuda3std3__44plusIdEEE10Policy1000EPdSC_iS9_ddNS7_10__identityEEEvT0_T1_T2_T3_T4_T6__param_1,
	.param .u32 _ZN3cub18CUB_300001_SM_10006detail6reduce28DeviceReduceSingleTileKernelINS2_10policy_hubIdyN4cuda3std3__44plusIdEEE10Policy1000EPdSC_iS9_ddNS7_10__identityEEEvT0_T1_T2_T3_T4_T6__param_2,
	.param .align 1 .b8 _ZN3cub18CUB_300001_SM_10006detail6reduce28DeviceReduceSingleTileKernelINS2_10policy_hubIdyN4cuda3std3__44plusIdEEE10Policy1000EPdSC_iS9_ddNS7_10__identityEEEvT0_T1_T2_T3_T4_T6__param_3[1],
	.param .f64 _ZN3cub18CUB_300001_SM_10006detail6reduce28DeviceReduceSingleTileKernelINS2_10policy_hubIdyN4cuda3std3__44plusIdEEE10Policy1000EPdSC_iS9_ddNS7_10__identityEEEvT0_T1_T2_T3_T4_T6__param_4,
	.param .align 1 .b8 _ZN3cub18CUB_300001_SM_10006detail6reduce28DeviceReduceSingleTileKernelINS2_10policy_hubIdyN4cuda3std3__44plusIdEEE10Policy1000EPdSC_iS9_ddNS7_10__identityEEEvT0_T1_T2_T3_T4_T6__param_5[1]
)
.maxntid 512
.minnctapersm 1
{
	.reg .pred 	%p<58>;
	.reg .b32 	%r<238>;
	.reg .b64 	%rd<104>;
	.reg .b64 	%fd<232>;
	// demoted variable
	.shared .align 8 .b8 _ZZN3cub18CUB_300001_SM_10006detail6reduce28DeviceReduceSingleTileKernelINS2_10policy_hubIdyN4cuda3std3__44plusIdEEE10Policy1000EPdSC_iS9_ddNS7_10__identityEEEvT0_T1_T2_T3_T4_T6_E12temp_storage[152];
	ld.param.u64 	%rd8, [_ZN3cub18CUB_300001_SM_10006detail6reduce28DeviceReduceSingleTileKernelINS2_10policy_hubIdyN4cuda3std3__44plusIdEEE10Policy1000EPdSC_iS9_ddNS7_10__identityEEEvT0_T1_T2_T3_T4_T6__param_0];
	ld.param.u64 	%rd9, [_ZN3cub18CUB_300001_SM_10006detail6reduce28DeviceReduceSingleTileKernelINS2_10policy_hubIdyN4cuda3std3__44plusIdEEE10Policy1000EPdSC_iS9_ddNS7_10__identityEEEvT0_T1_T2_T3_T4_T6__param_1];
	ld.param.u32 	%r34, [_ZN3cub18CUB_300001_SM_10006detail6reduce28DeviceReduceSingleTileKernelINS2_10policy_hubIdyN4cuda3std3__44plusIdEEE10Policy1000EPdSC_iS9_ddNS7_10__identityEEEvT0_T1_T2_T3_T4_T6__param_2];
	ld.param.f64 	%fd30, [_ZN3cub18CUB_300001_SM_10006detail6reduce28DeviceReduceSingleTileKernelINS2_10policy_hubIdyN4cuda3std3__44plusIdEEE10Policy1000EPdSC_iS9_ddNS7_10__identityEEEvT0_T1_T2_T3_T4_T6__param_4];
	cvta.to.global.u64 	%rd1, %rd9;
	setp.ne.s32 	%p1, %r34, 0;
	@%p1 bra 	$L__BB8_3;
	mov.u32 	%r224, %tid.x;
	setp.ne.s32 	%p57, %r224, 0;
	@%p57 bra 	$L__BB8_39;
	st.global.f64 	[%rd1], %fd30;
	bra.uni 	$L__BB8_39;
$L__BB8_3:
	setp.gt.s32 	%p2, %r34, 3583;
	@%p2 bra 	$L__BB8_21;
	mov.u32 	%r1, %tid.x;
	setp.ge.s32 	%p19, %r1, %r34;
	mov.f64 	%fd223, 0d0000000000000000;
	mov.u32 	%r228, %r1;
	@%p19 bra 	$L__BB8_6;
	mul.wide.u32 	%rd69, %r1, 8;
	add.s64 	%rd68, %rd8, %rd69;
	// begin inline asm
	ld.global.nc.u64 %rd67, [%rd68];
	// end inline asm
	mov.b64 	%fd223, %rd67;
	add.s32 	%r228, %r1, 512;
$L__BB8_6:
	setp.ge.s32 	%p20, %r228, %r34;
	@%p20 bra 	$L__BB8_12;
	not.b32 	%r100, %r228;
	add.s32 	%r4, %r34, %r100;
	and.b32  	%r101, %r4, 1536;
	setp.eq.s32 	%p21, %r101, 1536;
	@%p21 bra 	$L__BB8_10;
	mul.wide.u32 	%rd70, %r228, 8;
	add.s64 	%rd102, %rd8, %rd70;
	shr.u32 	%r102, %r4, 9;
	add.s32 	%r103, %r102, 1;
	and.b32  	%r104, %r103, 3;
	neg.s32 	%r226, %r104;
$L__BB8_9:
	.pragma "nounroll";
	// begin inline asm
	ld.global.nc.u64 %rd71, [%rd102];
	// end inline asm
	mov.b64 	%fd109, %rd71;
	add.f64 	%fd223, %fd223, %fd109;
	add.s32 	%r228, %r228, 512;
	add.s64 	%rd102, %rd102, 4096;
	add.s32 	%r226, %r226, 1;
	setp.ne.s32 	%p22, %r226, 0;
	@%p22 bra 	$L__BB8_9;
$L__BB8_10:
	setp.lt.u32 	%p23, %r4, 1536;
	@%p23 bra 	$L__BB8_12;
$L__BB8_11:
	mul.wide.s32 	%rd81, %r228, 8;
	add.s64 	%rd74, %rd8, %rd81;
	// begin inline asm
	ld.global.nc.u64 %rd73, [%rd74];
	// end inline asm
	mov.b64 	%fd110, %rd73;
	add.f64 	%fd111, %fd223, %fd110;
	add.s64 	%rd76, %rd74, 4096;
	// begin inline asm
	ld.global.nc.u64 %rd75, [%rd76];
	// end inline asm
	mov.b64 	%fd112, %rd75;
	add.f64 	%fd113, %fd111, %fd112;
	add.s64 	%rd78, %rd74, 8192;
	// begin inline asm
	ld.global.nc.u64 %rd77, [%rd78];
	// end inline asm
	mov.b64 	%fd114, %rd77;
	add.f64 	%fd115, %fd113, %fd114;
	add.s64 	%rd80, %rd74, 12288;
	// begin inline asm
	ld.global.nc.u64 %rd79, [%rd80];
	// end inline asm
	mov.b64 	%fd116, %rd79;
	add.f64 	%fd223, %fd115, %fd116;
	add.s32 	%r228, %r228, 2048;
	setp.lt.s32 	%p24, %r228, %r34;
	@%p24 bra 	$L__BB8_11;
$L__BB8_12:
	setp.lt.s32 	%p25, %r34, 512;
	@%p25 bra 	$L__BB8_17;
	// begin inline asm
	mov.u32 %r168, %laneid;
	// end inline asm
	mov.b64 	%rd92, %fd223;
	mov.b64 	{%r170, %r175}, %rd92;
	mov.b32 	%r176, 1;
	mov.b32 	%r217, 31;
	mov.b32 	%r218, -1;
	// begin inline asm
	shfl.sync.down.b32 %r169, %r170, %r176, %r217, %r218;
	// end inline asm
	// begin inline asm
	shfl.sync.down.b32 %r174, %r175, %r176, %r217, %r218;
	// end inline asm
	mov.b64 	%rd93, {%r169, %r174};
	mov.b64 	%fd175, %rd93;
	setp.gt.s32 	%p49, %r168, 30;
	add.f64 	%fd176, %fd223, %fd175;
	selp.f64 	%fd177, %fd223, %fd176, %p49;
	mov.b64 	%rd94, %fd177;
	mov.b64 	{%r180, %r185}, %rd94;
	mov.b32 	%r186, 2;
	// begin inline asm
	shfl.sync.down.b32 %r179, %r180, %r186, %r217, %r218;
	// end inline asm
	// begin inline asm
	shfl.sync.down.b32 %r184, %r185, %r186, %r217, %r218;
	// end inline asm
	mov.b64 	%rd95, {%r179, %r184};
	mov.b64 	%fd178, %rd95;
	setp.gt.s32 	%p50, %r168, 29;
	add.f64 	%fd179, %fd177, %fd178;
	selp.f64 	%fd180, %fd177, %fd179, %p50;
	mov.b64 	%rd96, %fd180;
	mov.b64 	{%r190, %r195}, %rd96;
	mov.b32 	%r196, 4;
	// begin inline asm
	shfl.sync.down.b32 %r189, %r190, %r196, %r217, %r218;
	// end inline asm
	// begin inline asm
	shfl.sync.down.b32 %r194, %r195, %r196, %r217, %r218;
	// end inline asm
	mov.b64 	%rd97, {%r189, %r194};
	mov.b64 	%fd181, %rd97;
	setp.gt.s32 	%p51, %r168, 27;
	add.f64 	%fd182, %fd180, %fd181;
	selp.f64 	%fd183, %fd180, %fd182, %p51;
	mov.b64 	%rd98, %fd183;
	mov.b64 	{%r200, %r205}, %rd98;
	mov.b32 	%r206, 8;
	// begin inline asm
	shfl.sync.down.b32 %r199, %r200, %r206, %r217, %r218;
	// end inline asm
	// begin inline asm
	shfl.sync.down.b32 %r204, %r205, %r206, %r217, %r218;
	// end inline asm
	mov.b64 	%rd99, {%r199, %r204};
	mov.b64 	%fd184, %rd99;
	setp.gt.s32 	%p52, %r168, 23;
	add.f64 	%fd185, %fd183, %fd184;
	selp.f64 	%fd186, %fd183, %fd185, %p52;
	mov.b64 	%rd100, %fd186;
	mov.b64 	{%r210, %r215}, %rd100;
	mov.b32 	%r216, 16;
	// begin inline asm
	shfl.sync.down.b32 %r209, %r210, %r216, %r217, %r218;
	// end inline asm
	// begin inline asm
	shfl.sync.down.b32 %r214, %r215, %r216, %r217, %r218;
	// end inline asm
	mov.b64 	%rd101, {%r209, %r214};
	mov.b64 	%fd187, %rd101;
	setp.gt.s32 	%p53, %r168, 15;
	add.f64 	%fd10, %fd186, %fd187;
	selp.f64 	%fd231, %fd186, %fd10, %p53;
	setp.ne.s32 	%p54, %r168, 0;
	@%p54 bra 	$L__BB8_15;
	shr.u32 	%r219, %r1, 2;
	and.b32  	%r220, %r219, 248;
	mov.u32 	%r221, _ZZN3cub18CUB_300001_SM_10006detail6reduce28DeviceReduceSingleTileKernelINS2_10policy_hubIdyN4cuda3std3__44plusIdEEE10Policy1000EPdSC_iS9_ddNS7_10__identityEEEvT0_T1_T2_T3_T4_T6_E12temp_storage;
	add.s32 	%r222, %r221, %r220;
	st.shared.f64 	[%r222+16], %fd10;
$L__BB8_15:
	bar.sync 	0;
	setp.ne.s32 	%p55, %r1, 0;
	@%p55 bra 	$L__BB8_37;
	ld.shared.f64 	%fd188, [_ZZN3cub18CUB_300001_SM_10006detail6reduce28DeviceReduceSingleTileKernelINS2_10policy_hubIdyN4cuda3std3__44plusIdEEE10Policy1000EPdSC_iS9_ddNS7_10__identityEEEvT0_T1_T2_T3_T4_T6_E12temp_storage+24];
	add.f64 	%fd189, %fd231, %fd188;
	ld.shared.f64 	%fd190, [_ZZN3cub18CUB_300001_SM_10006detail6reduce28DeviceReduceSingleTileKernelINS2_10policy_hubIdyN4cuda3std3__44plusIdEEE10Policy1000EPdSC_iS9_ddNS7_10__identityEEEvT0_T1_T2_T3_T4_T6_E12temp_storage+32];
	add.f64 	%fd191, %fd189, %fd190;
	ld.shared.f64 	%fd192, [_ZZN3cub18CUB_300001_SM_10006detail6reduce28DeviceReduceSingleTileKernelINS2_10policy_hubIdyN4cuda3std3__44plusIdEEE10Policy1000EPdSC_iS9_ddNS7_10__identityEEEvT0_T1_T2_T3_T4_T6_E12temp_storage+40];
	add.f64 	%fd193, %fd191, %fd192;
	ld.shared.f64 	%fd194, [_ZZN3cub18CUB_300001_SM_10006detail6reduce28DeviceReduceSingleTileKernelINS2_10policy_hubIdyN4cuda3std3__44plusIdEEE10Policy1000EPdSC_iS9_ddNS7_10__identityEEEvT0_T1_T2_T3_T4_T6_E12temp_storage+48];
	add.f64 	%fd195, %fd193, %fd194;
	ld.shared.f64 	%fd196, [_ZZN3cub18CUB_300001_SM_10006detail6reduce28DeviceReduceSingleTileKernelINS2_10policy_hubIdyN4cuda3std3__44plusIdEEE10Policy1000EPdSC_iS9_ddNS7_10__identityEEEvT0_T1_T2_T3_T4_T6_E12temp_storage+56];
	add.f64 	%fd197, %fd195, %fd196;
	ld.shared.f64 	%fd198, [_ZZN3cub18CUB_300001_SM_10006detail6reduce28DeviceReduceSingleTileKernelINS2_10policy_hubIdyN4cuda3std3__44plusIdEEE10Policy1000EPdSC_iS9_ddNS7_10__identityEEEvT0_T1_T2_T3_T4_T6_E12temp_storage+64];
	add.f64 	%fd199, %fd197, %fd198;
	ld.shared.f64 	%fd200, [_ZZN3cub18CUB_300001_SM_10006detail6reduce28DeviceReduceSingleTileKernelINS2_10policy_hubIdyN4cuda3std3__44plusIdEEE10Policy1000EPdSC_iS9_ddNS7_10__identityEEEvT0_T1_T2_T3_T4_T6_E12temp_storage+72];
	add.f64 	%fd201, %fd199, %fd200;
	ld.shared.f64 	%fd202, [_ZZN3cub18CUB_300001_SM_10006detail6reduce28DeviceReduceSingleTileKernelINS2_10policy_hubIdyN4cuda3std3__44plusIdEEE10Policy1000EPdSC_iS9_ddNS7_10__identityEEEvT0_T1_T2_T3_T4_T6_E12temp_storage+80];
	add.f64 	%fd203, %fd201, %fd202;
	ld.shared.f64 	%fd204, [_ZZN3cub18CUB_300001_SM_10006detail6reduce28DeviceReduceSingleTileKernelINS2_10policy_hubIdyN4cuda3std3__44plusIdEEE10Policy1000EPdSC_iS9_ddNS7_10__identityEEEvT0_T1_T2_T3_T4_T6_E12temp_storage+88];
	add.f64 	%fd205, %fd203, %fd204;
	ld.shared.f64 	%fd206, [_ZZN3cub18CUB_300001_SM_10006detail6reduce28DeviceReduceSingleTileKernelINS2_10policy_hubIdyN4cuda3std3__44plusIdEEE10Policy1000EPdSC_iS9_ddNS7_10__identityEEEvT0_T1_T2_T3_T4_T6_E12temp_storage+96];
	add.f64 	%fd207, %fd205, %fd206;
	ld.shared.f64 	%fd208, [_ZZN3cub18CUB_300001_SM_10006detail6reduce28DeviceReduceSingleTileKernelINS2_10policy_hubIdyN4cuda3std3__44plusIdEEE10Policy1000EPdSC_iS9_ddNS7_10__identityEEEvT0_T1_T2_T3_T4_T6_E12temp_storage+104];
	add.f64 	%fd209, %fd207, %fd208;
	ld.shared.f64 	%fd210, [_ZZN3cub18CUB_300001_SM_10006detail6reduce28DeviceReduceSingleTileKernelINS2_10policy_hubIdyN4cuda3std3__44plusIdEEE10Policy1000EPdSC_iS9_ddNS7_10__identityEEEvT0_T1_T2_T3_T4_T6_E12temp_storage+112];
	add.f64 	%fd211, %fd209, %fd210;
	ld.shared.f64 	%fd212, [_ZZN3cub18CUB_300001_SM_10006detail6reduce28DeviceReduceSingleTileKernelINS2_10policy_hubIdyN4cuda3std3__44plusIdEEE10Policy1000EPdSC_iS9_ddNS7_10__identityEEEvT0_T1_T2_T3_T4_T6_E12temp_storage+120];
	add.f64 	%fd213, %fd211, %fd212;
	ld.shared.f64 	%fd214, [_ZZN3cub18CUB_300001_SM_10006detail6reduce28DeviceReduceSingleTileKernelINS2_10policy_hubIdyN4cuda3std3__44plusIdEEE10Policy1000EPdSC_iS9_ddNS7_10__identityEEEvT0_T1_T2_T3_T4_T6_E12temp_storage+128];
	add.f64 	%fd215, %fd213, %fd214;
	ld.shared.f64 	%fd216, [_ZZN3cub18CUB_300001_SM_10006detail6reduce28DeviceReduceSingleTileKernelINS2_10policy_hubIdyN4cuda3std3__44plusIdEEE10Policy1000EPdSC_iS9_ddNS7_10__identityEEEvT0_T1_T2_T3_T4_T6_E12temp_storage+136];
	add.f64 	%fd231, %fd215, %fd216;
	bra.uni 	$L__BB8_37;
$L__BB8_17:
	// begin inline asm
	mov.u32 %r105, %laneid;
	// end inline asm
	and.b32  	%r156, %r1, 992;
	add.s32 	%r157, %r156, 32;
	setp.gt.s32 	%p26, %r157, %r34;
	not.b32 	%r158, %r156;
	add.s32 	%r159, %r34, %r158;
	selp.b32 	%r154, %r159, 31, %p26;
	mov.b64 	%rd82, %fd223;
	mov.b64 	{%r107, %r112}, %rd82;
	mov.b32 	%r113, 1;
	mov.b32 	%r155, -1;
	// begin inline asm
	shfl.sync.down.b32 %r106, %r107, %r113, %r154, %r155;
	// end inline asm
	// begin inline asm
	shfl.sync.down.b32 %r111, %r112, %r113, %r154, %r155;
	// end inline asm
	mov.b64 	%rd83, {%r106, %r111};
	mov.b64 	%fd117, %rd83;
	setp.lt.s32 	%p27, %r105, %r154;
	add.f64 	%fd118, %fd223, %fd117;
	selp.f64 	%fd119, %fd118, %fd223, %p27;
	mov.b64 	%rd84, %fd119;
	mov.b64 	{%r117, %r122}, %rd84;
	mov.b32 	%r123, 2;
	// begin inline asm
	shfl.sync.down.b32 %r116, %r117, %r123, %r154, %r155;
	// end inline asm
	// begin inline asm
	shfl.sync.down.b32 %r121, %r122, %r123, %r154, %r155;
	// end inline asm
	mov.b64 	%rd85, {%r116, %r121};
	mov.b64 	%fd120, %rd85;
	add.s32 	%r160, %r105, 2;
	setp.gt.s32 	%p28, %r160, %r154;
	add.f64 	%fd121, %fd119, %fd120;
	selp.f64 	%fd122, %fd119, %fd121, %p28;
	mov.b64 	%rd86, %fd122;
	mov.b64 	{%r127, %r132}, %rd86;
	mov.b32 	%r133, 4;
	// begin inline asm
	shfl.sync.down.b32 %r126, %r127, %r133, %r154, %r155;
	// end inline asm
	// begin inline asm
	shfl.sync.down.b32 %r131, %r132, %r133, %r154, %r155;
	// end inline asm
	mov.b64 	%rd87, {%r126, %r131};
	mov.b64 	%fd123, %rd87;
	add.s32 	%r161, %r105, 4;
	setp.gt.s32 	%p29, %r161, %r154;
	add.f64 	%fd124, %fd122, %fd123;
	selp.f64 	%fd125, %fd122, %fd124, %p29;
	mov.b64 	%rd88, %fd125;
	mov.b64 	{%r137, %r142}, %rd88;
	mov.b32 	%r143, 8;
	// begin inline asm
	shfl.sync.down.b32 %r136, %r137, %r143, %r154, %r155;
	// end inline asm
	// begin inline asm
	shfl.sync.down.b32 %r141, %r142, %r143, %r154, %r155;
	// end inline asm
	mov.b64 	%rd89, {%r136, %r141};
	mov.b64 	%fd126, %rd89;
	add.s32 	%r162, %r105, 8;
	setp.gt.s32 	%p30, %r162, %r154;
	add.f64 	%fd127, %fd125, %fd126;
	selp.f64 	%fd128, %fd125, %fd127, %p30;
	mov.b64 	%rd90, %fd128;
	mov.b64 	{%r147, %r152}, %rd90;
	mov.b32 	%r153, 16;
	// begin inline asm
	shfl.sync.down.b32 %r146, %r147, %r153, %r154, %r155;
	// end inline asm
	// begin inline asm
	shfl.sync.down.b32 %r151, %r152, %r153, %r154, %r155;
	// end inline asm
	mov.b64 	%rd91, {%r146, %r151};
	mov.b64 	%fd129, %rd91;
	add.s32 	%r163, %r105, 16;
	setp.gt.s32 	%p31, %r163, %r154;
	add.f64 	%fd130, %fd128, %fd129;
	selp.f64 	%fd231, %fd128, %fd130, %p31;
	setp.ne.s32 	%p32, %r105, 0;
	@%p32 bra 	$L__BB8_19;
	shr.u32 	%r164, %r1, 2;
	and.b32  	%r165, %r164, 248;
	mov.u32 	%r166, _ZZN3cub18CUB_300001_SM_10006detail6reduce28DeviceReduceSingleTileKernelINS2_10policy_hubIdyN4cuda3std3__44plusIdEEE10Policy1000EPdSC_iS9_ddNS7_10__identityEEEvT0_T1_T2_T3_T4_T6_E12temp_storage;
	add.s32 	%r167, %r166, %r165;
	st.shared.f64 	[%r167+16], %fd231;
$L__BB8_19:
	bar.sync 	0;
	setp.ne.s32 	%p33, %r1, 0;
	@%p33 bra 	$L__BB8_37;
	setp.gt.s32 	%p34, %r34, 32;
	ld.shared.f64 	%fd131, [_ZZN3cub18CUB_300001_SM_10006detail6reduce28DeviceReduceSingleTileKernelINS2_10policy_hubIdyN4cuda3std3__44plusIdEEE10Policy1000EPdSC_iS9_ddNS7_10__identityEEEvT0_T1_T2_T3_T4_T6_E12temp_storage+24];
	add.f64 	%fd132, %fd231, %fd131;
	selp.f64 	%fd133, %fd132, %fd231, %p34;
	setp.gt.s32 	%p35, %r34, 64;
	ld.shared.f64 	%fd134, [_ZZN3cub18CUB_300001_SM_10006detail6reduce28DeviceReduceSingleTileKernelINS2_10policy_hubIdyN4cuda3std3__44plusIdEEE10Policy1000EPdSC_iS9_ddNS7_10__identityEEEvT0_T1_T2_T3_T4_T6_E12temp_storage+32];
	add.f64 	%fd135, %fd134, %fd133;
	selp.f64 	%fd136, %fd135, %fd133, %p35;
	setp.gt.s32 	%p36, %r34, 96;
	ld.shared.f64 	%fd137, [_ZZN3cub18CUB_300001_SM_10006detail6reduce28DeviceReduceSingleTileKernelINS2_10policy_hubIdyN4cuda3std3__44plusIdEEE10Policy1000EPdSC_iS9_ddNS7_10__identityEEEvT0_T1_T2_T3_T4_T6_E12temp_storage+40];
	add.f64 	%fd138, %fd137, %fd136;
	selp.f64 	%fd139, %fd138, %fd136, %p36;
	setp.gt.s32 	%p37, %r34, 128;
	ld.shared.f64 	%fd140, [_ZZN3cub18CUB_300001_SM_10006detail6reduce28DeviceReduceSingleTileKernelINS2_10policy_hubIdyN4cuda3std3__44plusIdEEE10Policy1000EPdSC_iS9_ddNS7_10__identityEEEvT0_T1_T2_T3_T4_T6_E12temp_storage+48];
	add.f64 	%fd141, %fd140, %fd139;
	selp.f64 	%fd142, %fd141, %fd139, %p37;
	setp.gt.s32 	%p38, %r34, 160;
	ld.shared.f64 	%fd143, [_ZZN3cub18CUB_300001_SM_10006detail6reduce28DeviceReduceSingleTileKernelINS2_10policy_hubIdyN4cuda3std3__44plusIdEEE10Policy1000EPdSC_iS9_ddNS7_10__identityEEEvT0_T1_T2_T3_T4_T6_E12temp_storage+56];
	add.f64 	%fd144, %fd143, %fd142;
	selp.f64 	%fd145, %fd144, %fd142, %p38;
	setp.gt.s32 	%p39, %r34, 192;
	ld.shared.f64 	%fd146, [_ZZN3cub18CUB_300001_SM_10006detail6reduce28DeviceReduceSingleTileKernelINS2_10policy_hubIdyN4cuda3std3__44plusIdEEE10Policy1000EPdSC_iS9_ddNS7_10__identityEEEvT0_T1_T2_T3_T4_T6_E12temp_storage+64];
	add.f64 	%fd147, %fd146, %fd145;
	selp.f64 	%fd148, %fd147, %fd145, %p39;
	setp.gt.s32 	%p40, %r34, 224;
	ld.shared.f64 	%fd149, [_ZZN3cub18CUB_300001_SM_10006detail6reduce28DeviceReduceSingleTileKernelINS2_10policy_hubIdyN4cuda3std3__44plusIdEEE10Policy1000EPdSC_iS9_ddNS7_10__identityEEEvT0_T1_T2_T3_T4_T6_E12temp_storage+72];
	add.f64 	%fd150, %fd149, %fd148;
	selp.f64 	%fd151, %fd150, %fd148, %p40;
	setp.gt.s32 	%p41, %r34, 256;
	ld.shared.f64 	%fd152, [_ZZN3cub18CUB_300001_SM_10006detail6reduce28DeviceReduceSingleTileKernelINS2_10policy_hubIdyN4cuda3std3__44plusIdEEE10Policy1000EPdSC_iS9_ddNS7_10__identityEEEvT0_T1_T2_T3_T4_T6_E12temp_storage+80];
	add.f64 	%fd153, %fd152, %fd151;
	selp.f64 	%fd154, %fd153, %fd151, %p41;
	setp.gt.s32 	%p42, %r34, 288;
	ld.shared.f64 	%fd155, [_ZZN3cub18CUB_300001_SM_10006detail6reduce28DeviceReduceSingleTileKernelINS2_10policy_hubIdyN4cuda3std3__44plusIdEEE10Policy1000EPdSC_iS9_ddNS7_10__identityEEEvT0_T1_T2_T3_T4_T6_E12temp_storage+88];
	add.f64 	%fd156, %fd155, %fd154;
	selp.f64 	%fd157, %fd156, %fd154, %p42;
	setp.gt.s32 	%p43, %r34, 320;
	ld.shared.f64 	%fd158, [_ZZN3cub18CUB_300001_SM_10006detail6reduce28DeviceReduceSingleTileKernelINS2_10policy_hubIdyN4cuda3std3__44plusIdEEE10Policy1000EPdSC_iS9_ddNS7_10__identityEEEvT0_T1_T2_T3_T4_T6_E12temp_storage+96];
	add.f64 	%fd159, %fd158, %fd157;
	selp.f64 	%fd160, %fd159, %fd157, %p43;
	setp.gt.s32 	%p44, %r34, 352;
	ld.shared.f64 	%fd161, [_ZZN3cub18CUB_300001_SM_10006detail6reduce28DeviceReduceSingleTileKernelINS2_10policy_hubIdyN4cuda3std3__44plusIdEEE10Policy1000EPdSC_iS9_ddNS7_10__identityEEEvT0_T1_T2_T3_T4_T6_E12temp_storage+104];
	add.f64 	%fd162, %fd161, %fd160;
	selp.f64 	%fd163, %fd162, %fd160, %p44;
	setp.gt.s32 	%p45, %r34, 384;
	ld.shared.f64 	%fd164, [_ZZN3cub18CUB_300001_SM_10006detail6reduce28DeviceReduceSingleTileKernelINS2_10policy_hubIdyN4cuda3std3__44plusIdEEE10Policy1000EPdSC_iS9_ddNS7_10__identityEEEvT0_T1_T2_T3_T4_T6_E12temp_storage+112];
	add.f64 	%fd165, %fd164, %fd163;
	selp.f64 	%fd166, %fd165, %fd163, %p45;
	setp.gt.s32 	%p46, %r34, 416;
	ld.shared.f64 	%fd167, [_ZZN3cub18CUB_300001_SM_10006detail6reduce28DeviceReduceSingleTileKernelINS2_10policy_hubIdyN4cuda3std3__44plusIdEEE10Policy1000EPdSC_iS9_ddNS7_10__identityEEEvT0_T1_T2_T3_T4_T6_E12temp_storage+120];
	add.f64 	%fd168, %fd167, %fd166;
	selp.f64 	%fd169, %fd168, %fd166, %p46;
	setp.gt.s32 	%p47, %r34, 448;
	ld.shared.f64 	%fd170, [_ZZN3cub18CUB_300001_SM_10006detail6reduce28DeviceReduceSingleTileKernelINS2_10policy_hubIdyN4cuda3std3__44plusIdEEE10Policy1000EPdSC_iS9_ddNS7_10__identityEEEvT0_T1_T2_T3_T4_T6_E12temp_storage+128];
	add.f64 	%fd171, %fd170, %fd169;
	selp.f64 	%fd172, %fd171, %fd169, %p47;
	setp.gt.s32 	%p48, %r34, 480;
	ld.shared.f64 	%fd173, [_ZZN3cub18CUB_300001_SM_10006detail6reduce28DeviceReduceSingleTileKernelINS2_10policy_hubIdyN4cuda3std3__44plusIdEEE10Policy1000EPdSC_iS9_ddNS7_10__identityEEEvT0_T1_T2_T3_T4_T6_E12temp_storage+136];
	add.f64 	%fd174, %fd173, %fd172;
	selp.f64 	%fd231, %fd174, %fd172, %p48;
	bra.uni 	$L__BB8_37;
$L__BB8_21:
	mov.u32 	%r13, %tid.x;
	mul.wide.u32 	%rd24, %r13, 8;
	add.s64 	%rd11, %rd8, %rd24;
	// begin inline asm
	ld.global.nc.u64 %rd10, [%rd11];
	// end inline asm
	mov.b64 	%fd31, %rd10;
	add.s64 	%rd13, %rd11, 4096;
	// begin inline asm
	ld.global.nc.u64 %rd12, [%rd13];
	// end inline asm
	mov.b64 	%fd32, %rd12;
	add.s64 	%rd15, %rd11, 8192;
	// begin inline asm
	ld.global.nc.u64 %rd14, [%rd15];
	// end inline asm
	mov.b64 	%fd33, %rd14;
	add.s64 	%rd17, %rd11, 12288;
	// begin inline asm
	ld.global.nc.u64 %rd16, [%rd17];
	// end inline asm
	mov.b64 	%fd34, %rd16;
	add.s64 	%rd19, %rd11, 16384;
	// begin inline asm
	ld.global.nc.u64 %rd18, [%rd19];
	// end inline asm
	mov.b64 	%fd35, %rd18;
	add.s64 	%rd21, %rd11, 20480;
	// begin inline asm
	ld.global.nc.u64 %rd20, [%rd21];
	// end inline asm
	mov.b64 	%fd36, %rd20;
	add.s64 	%rd23, %rd11, 24576;
	// begin inline asm
	ld.global.nc.u64 %rd22, [%rd23];
	// end inline asm
	mov.b64 	%fd37, %rd22;
	add.f64 	%fd38, %fd31, %fd32;
	add.f64 	%fd39, %fd38, %fd33;
	add.f64 	%fd40, %fd39, %fd34;
	add.f64 	%fd41, %fd40, %fd35;
	add.f64 	%fd42, %fd41, %fd36;
	add.f64 	%fd230, %fd42, %fd37;
	setp.lt.u32 	%p3, %r34, 7168;
	mov.b32 	%r231, 3584;
	@%p3 bra 	$L__BB8_25;
	add.s32 	%r14, %r34, -3584;
	mov.b32 	%r231, 3584;
$L__BB8_23:
	add.s32 	%r37, %r231, %r13;
	mul.wide.u32 	%rd39, %r37, 8;
	add.s64 	%rd26, %rd8, %rd39;
	// begin inline asm
	ld.global.nc.u64 %rd25, [%rd26];
	// end inline asm
	mov.b64 	%fd43, %rd25;
	add.s64 	%rd28, %rd26, 4096;
	// begin inline asm
	ld.global.nc.u64 %rd27, [%rd28];
	// end inline asm
	mov.b64 	%fd44, %rd27;
	add.s64 	%rd30, %rd26, 8192;
	// begin inline asm
	ld.global.nc.u64 %rd29, [%rd30];
	// end inline asm
	mov.b64 	%fd45, %rd29;
	add.s64 	%rd32, %rd26, 12288;
	// begin inline asm
	ld.global.nc.u64 %rd31, [%rd32];
	// end inline asm
	mov.b64 	%fd46, %rd31;
	add.s64 	%rd34, %rd26, 16384;
	// begin inline asm
	ld.global.nc.u64 %rd33, [%rd34];
	// end inline asm
	mov.b64 	%fd47, %rd33;
	add.s64 	%rd36, %rd26, 20480;
	// begin inline asm
	ld.global.nc.u64 %rd35, [%rd36];
	// end inline asm
	mov.b64 	%fd48, %rd35;
	add.s64 	%rd38, %rd26, 24576;
	// begin inline asm
	ld.global.nc.u64 %rd37, [%rd38];
	// end inline asm
	mov.b64 	%fd49, %rd37;
	add.f64 	%fd50, %fd230, %fd43;
	add.f64 	%fd51, %fd50, %fd44;
	add.f64 	%fd52, %fd51, %fd45;
	add.f64 	%fd53, %fd52, %fd46;
	add.f64 	%fd54, %fd53, %fd47;
	add.f64 	%fd55, %fd54, %fd48;
	add.f64 	%fd230, %fd55, %fd49;
	sub.s32 	%r38, %r34, %r231;
	setp.lt.s32 	%p4, %r38, 3584;
	@%p4 bra 	$L__BB8_33;
	add.s32 	%r231, %r231, 3584;
	setp.le.s32 	%p5, %r231, %r14;
	@%p5 bra 	$L__BB8_23;
$L__BB8_25:
	setp.le.s32 	%p6, %r34, %r231;
	@%p6 bra 	$L__BB8_33;
	sub.s32 	%r18, %r34, %r231;
	setp.ge.s32 	%p7, %r13, %r18;
	@%p7 bra 	$L__BB8_33;
	not.b32 	%r39, %r13;
	add.s32 	%r40, %r34, %r39;
	sub.s32 	%r19, %r40, %r231;
	and.b32  	%r41, %r19, 1536;
	setp.eq.s32 	%p8, %r41, 1536;
	mov.u32 	%r235, %r13;
	@%p8 bra 	$L__BB8_30;
	add.s32 	%r233, %r13, %r231;
	shr.u32 	%r42, %r19, 9;
	add.s32 	%r43, %r42, 1;
	and.b32  	%r44, %r43, 3;
	neg.s32 	%r232, %r44;
	mov.u32 	%r235, %r13;
$L__BB8_29:
	.pragma "nounroll";
	mul.wide.u32 	%rd42, %r233, 8;
	add.s64 	%rd41, %rd8, %rd42;
	// begin inline asm
	ld.global.nc.u64 %rd40, [%rd41];
	// end inline asm
	mov.b64 	%fd57, %rd40;
	add.f64 	%fd230, %fd230, %fd57;
	add.s32 	%r235, %r235, 512;
	add.s32 	%r233, %r233, 512;
	add.s32 	%r232, %r232, 1;
	setp.ne.s32 	%p9, %r232, 0;
	@%p9 bra 	$L__BB8_29;
$L__BB8_30:
	setp.lt.u32 	%p10, %r19, 1536;
	@%p10 bra 	$L__BB8_33;
	cvt.u64.u32 	%rd43, %r235;
	cvt.u64.u32 	%rd44, %r231;
	add.s64 	%rd45, %rd43, %rd44;
	shl.b64 	%rd46, %rd45, 3;
	add.s64 	%rd47, %rd46, %rd8;
	add.s64 	%rd103, %rd47, 8192;
	add.s32 	%r236, %r235, %r231;
$L__BB8_32:
	mul.wide.u32 	%rd56, %r236, 8;
	add.s64 	%rd49, %rd8, %rd56;
	// begin inline asm
	ld.global.nc.u64 %rd48, [%rd49];
	// end inline asm
	mov.b64 	%fd58, %rd48;
	add.f64 	%fd59, %fd230, %fd58;
	add.s64 	%rd51, %rd103, -4096;
	// begin inline asm
	ld.global.nc.u64 %rd50, [%rd51];
	// end inline asm
	mov.b64 	%fd60, %rd50;
	add.f64 	%fd61, %fd59, %fd60;
	// begin inline asm
	ld.global.nc.u64 %rd52, [%rd103];
	// end inline asm
	mov.b64 	%fd62, %rd52;
	add.f64 	%fd63, %fd61, %fd62;
	add.s64 	%rd55, %rd103, 4096;
	// begin inline asm
	ld.global.nc.u64 %rd54, [%rd55];
	// end inline asm
	mov.b64 	%fd64, %rd54;
	add.f64 	%fd230, %fd63, %fd64;
	add.s32 	%r235, %r235, 2048;
	add.s64 	%rd103, %rd103, 16384;
	add.s32 	%r236, %r236, 2048;
	setp.lt.s32 	%p11, %r235, %r18;
	@%p11 bra 	$L__BB8_32;
$L__BB8_33:
	// begin inline asm
	mov.u32 %r45, %laneid;
	// end inline asm
	mov.b64 	%rd57, %fd230;
	mov.b64 	{%r47, %r52}, %rd57;
	mov.b32 	%r53, 1;
	mov.b32 	%r94, 31;
	mov.b32 	%r95, -1;
	// begin inline asm
	shfl.sync.down.b32 %r46, %r47, %r53, %r94, %r95;
	// end inline asm
	// begin inline asm
	shfl.sync.down.b32 %r51, %r52, %r53, %r94, %r95;
	// end inline asm
	mov.b64 	%rd58, {%r46, %r51};
	mov.b64 	%fd65, %rd58;
	setp.gt.s32 	%p12, %r45, 30;
	add.f64 	%fd66, %fd230, %fd65;
	selp.f64 	%fd67, %fd230, %fd66, %p12;
	mov.b64 	%rd59, %fd67;
	mov.b64 	{%r57, %r62}, %rd59;
	mov.b32 	%r63, 2;
	// begin inline asm
	shfl.sync.down.b32 %r56, %r57, %r63, %r94, %r95;
	// end inline asm
	// begin inline asm
	shfl.sync.down.b32 %r61, %r62, %r63, %r94, %r95;
	// end inline asm
	mov.b64 	%rd60, {%r56, %r61};
	mov.b64 	%fd68, %rd60;
	setp.gt.s32 	%p13, %r45, 29;
	add.f64 	%fd69, %fd67, %fd68;
	selp.f64 	%fd70, %fd67, %fd69, %p13;
	mov.b64 	%rd61, %fd70;
	mov.b64 	{%r67, %r72}, %rd61;
	mov.b32 	%r73, 4;
	// begin inline asm
	shfl.sync.down.b32 %r66, %r67, %r73, %r94, %r95;
	// end inline asm
	// begin inline asm
	shfl.sync.down.b32 %r71, %r72, %r73, %r94, %r95;
	// end inline asm
	mov.b64 	%rd62, {%r66, %r71};
	mov.b64 	%fd71, %rd62;
	setp.gt.s32 	%p14, %r45, 27;
	add.f64 	%fd72, %fd70, %fd71;
	selp.f64 	%fd73, %fd70, %fd72, %p14;
	mov.b64 	%rd63, %fd73;
	mov.b64 	{%r77, %r82}, %rd63;
	mov.b32 	%r83, 8;
	// begin inline asm
	shfl.sync.down.b32 %r76, %r77, %r83, %r94, %r95;
	// end inline asm
	// begin inline asm
	shfl.sync.down.b32 %r81, %r82, %r83, %r94, %r95;
	// end inline asm
	mov.b64 	%rd64, {%r76, %r81};
	mov.b64 	%fd74, %rd64;
	setp.gt.s32 	%p15, %r45, 23;
	add.f64 	%fd75, %fd73, %fd74;
	selp.f64 	%fd76, %fd73, %fd75, %p15;
	mov.b64 	%rd65, %fd76;
	mov.b64 	{%r87, %r92}, %rd65;
	mov.b32 	%r93, 16;
	// begin inline asm
	shfl.sync.down.b32 %r86, %r87, %r93, %r94, %r95;
	// end inline asm
	// begin inline asm
	shfl.sync.down.b32 %r91, %r92, %r93, %r94, %r95;
	// end inline asm
	mov.b64 	%rd66, {%r86, %r91};
	mov.b64 	%fd77, %rd66;
	setp.gt.s32 	%p16, %r45, 15;
	add.f64 	%fd26, %fd76, %fd77;
	selp.f64 	%fd231, %fd76, %fd26, %p16;
	setp.ne.s32 	%p17, %r45, 0;
	@%p17 bra 	$L__BB8_35;
	shr.u32 	%r96, %r13, 2;
	and.b32  	%r97, %r96, 248;
	mov.u32 	%r98, _ZZN3cub18CUB_300001_SM_10006detail6reduce28DeviceReduceSingleTileKernelINS2_10policy_hubIdyN4cuda3std3__44plusIdEEE10Policy1000EPdSC_iS9_ddNS7_10__identityEEEvT0_T1_T2_T3_T4_T6_E12temp_storage;
	add.s32 	%r99, %r98, %r97;
	st.shared.f64 	[%r99+16], %fd26;
$L__BB8_35:
	bar.sync 	0;
	setp.ne.s32 	%p18, %r13, 0;
	@%p18 bra 	$L__BB8_37;
	ld.shared.f64 	%fd78, [_ZZN3cub18CUB_300001_SM_10006detail6reduce28DeviceReduceSingleTileKernelINS2_10policy_hubIdyN4cuda3std3__44plusIdEEE10Policy1000EPdSC_iS9_ddNS7_10__identityEEEvT0_T1_T2_T3_T4_T6_E12temp_storage+24];
	add.f64 	%fd79, %fd231, %fd78;
	ld.shared.f64 	%fd80, [_ZZN3cub18CUB_300001_SM_10006detail6reduce28DeviceReduceSingleTileKernelINS2_10policy_hubIdyN4cuda3std3__44plusIdEEE10Policy1000EPdSC_iS9_ddNS7_10__identityEEEvT0_T1_T2_T3_T4_T6_E12temp_storage+32];
	add.f64 	%fd81, %fd79, %fd80;
	ld.shared.f64 	%fd82, [_ZZN3cub18CUB_300001_SM_10006detail6reduce28DeviceReduceSingleTileKernelINS2_10policy_hubIdyN4cuda3std3__44plusIdEEE10Policy1000EPdSC_iS9_ddNS7_10__identityEEEvT0_T1_T2_T3_T4_T6_E12temp_storage+40];
	add.f64 	%fd83, %fd81, %fd82;
	ld.shared.f64 	%fd84, [_ZZN3cub18CUB_300001_SM_10006detail6reduce28DeviceReduceSingleTileKernelINS2_10policy_hubIdyN4cuda3std3__44plusIdEEE10Policy1000EPdSC_iS9_ddNS7_10__identityEEEvT0_T1_T2_T3_T4_T6_E12temp_storage+48];
	add.f64 	%fd85, %fd83, %fd84;
	ld.shared.f64 	%fd86, [_ZZN3cub18CUB_300001_SM_10006detail6reduce28DeviceReduceSingleTileKernelINS2_10policy_hubIdyN4cuda3std3__44plusIdEEE10Policy1000EPdSC_iS9_ddNS7_10__identityEEEvT0_T1_T2_T3_T4_T6_E12temp_storage+56];
	add.f64 	%fd87, %fd85, %fd86;
	ld.shared.f64 	%fd88, [_ZZN3cub18CUB_300001_SM_10006detail6reduce28DeviceReduceSingleTileKernelINS2_10policy_hubIdyN4cuda3std3__44plusIdEEE10Policy1000EPdSC_iS9_ddNS7_10__identityEEEvT0_T1_T2_T3_T4_T6_E12temp_storage+64];
	add.f64 	%fd89, %fd87, %fd88;
	ld.shared.f64 	%fd90, [_ZZN3cub18CUB_300001_SM_10006detail6reduce28DeviceReduceSingleTileKernelINS2_10policy_hubIdyN4cuda3std3__44plusIdEEE10Policy1000EPdSC_iS9_ddNS7_10__identityEEEvT0_T1_T2_T3_T4_T6_E12temp_storage+72];
	add.f64 	%fd91, %fd89, %fd90;
	ld.shared.f64 	%fd92, [_ZZN3cub18CUB_300001_SM_10006detail6reduce28DeviceReduceSingleTileKernelINS2_10policy_hubIdyN4cuda3std3__44plusIdEEE10Policy1000EPdSC_iS9_ddNS7_10__identityEEEvT0_T1_T2_T3_T4_T6_E12temp_storage+80];
	add.f64 	%fd93, %fd91, %fd92;
	ld.shared.f64 	%fd94, [_ZZN3cub18CUB_300001_SM_10006detail6reduce28DeviceReduceSingleTileKernelINS2_10policy_hubIdyN4cuda3std3__44plusIdEEE10Policy1000EPdSC_iS9_ddNS7_10__identityEEEvT0_T1_T2_T3_T4_T6_E12temp_storage+88];
	add.f64 	%fd95, %fd93, %fd94;
	ld.shared.f64 	%fd96, [_ZZN3cub18CUB_300001_SM_10006detail6reduce28DeviceReduceSingleTileKernelINS2_10policy_hubIdyN4cuda3std3__44plusIdEEE10Policy1000EPdSC_iS9_ddNS7_10__identityEEEvT0_T1_T2_T3_T4_T6_E12temp_storage+96];
	add.f64 	%fd97, %fd95, %fd96;
	ld.shared.f64 	%fd98, [_ZZN3cub18CUB_300001_SM_10006detail6reduce28DeviceReduceSingleTileKernelINS2_10policy_hubIdyN4cuda3std3__44plusIdEEE10Policy1000EPdSC_iS9_ddNS7_10__identityEEEvT0_T1_T2_T3_T4_T6_E12temp_storage+104];
	add.f64 	%fd99, %fd97, %fd98;
	ld.shared.f64 	%fd100, [_ZZN3cub18CUB_300001_SM_10006detail6reduce28DeviceReduceSingleTileKernelINS2_10policy_hubIdyN4cuda3std3__44plusIdEEE10Policy1000EPdSC_iS9_ddNS7_10__identityEEEvT0_T1_T2_T3_T4_T6_E12temp_storage+112];
	add.f64 	%fd101, %fd99, %fd100;
	ld.shared.f64 	%fd102, [_ZZN3cub18CUB_300001_SM_10006detail6reduce28DeviceReduceSingleTileKernelINS2_10policy_hubIdyN4cuda3std3__44plusIdEEE10Policy1000EPdSC_iS9_ddNS7_10__identityEEEvT0_T1_T2_T3_T4_T6_E12temp_storage+120];
	add.f64 	%fd103, %fd101, %fd102;
	ld.shared.f64 	%fd104, [_ZZN3cub18CUB_300001_SM_10006detail6reduce28DeviceReduceSingleTileKernelINS2_10policy_hubIdyN4cuda3std3__44plusIdEEE10Policy1000EPdSC_iS9_ddNS7_10__identityEEEvT0_T1_T2_T3_T4_T6_E12temp_storage+128];
	add.f64 	%fd105, %fd103, %fd104;
	ld.shared.f64 	%fd106, [_ZZN3cub18CUB_300001_SM_10006detail6reduce28DeviceReduceSingleTileKernelINS2_10policy_hubIdyN4cuda3std3__44plusIdEEE10Policy1000EPdSC_iS9_ddNS7_10__identityEEEvT0_T1_T2_T3_T4_T6_E12temp_storage+136];
	add.f64 	%fd231, %fd105, %fd106;
$L__BB8_37:
	mov.u32 	%r223, %tid.x;
	setp.ne.s32 	%p56, %r223, 0;
	@%p56 bra 	$L__BB8_39;
	add.f64 	%fd217, %fd30, %fd231;
	st.global.f64 	[%rd1], %fd217;
$L__BB8_39:
	ret;

}
.func  (.param .align 16 .b8 func_retval0[16]) __internal_trig_reduction_slowpathd(
	.param .b64 __internal_trig_reduction_slowpathd_param_0
)
{
	.local .align 8 .b8 	__local_depot9[40];
	.reg .b64 	%SP;
	.reg .b64 	%SPL;
	.reg .pred 	%p<10>;
	.reg .b32 	%r<47>;
	.reg .b64 	%rd<74>;
	.reg .b64 	%fd<5>;

	mov.u64 	%SPL, __local_depot9;
	ld.param.f64 	%fd4, [__internal_trig_reduction_slowpathd_param_0];
	add.u64 	%rd1, %SPL, 0;
	{
	.reg .b32 %temp; 
	mov.b64 	{%temp, %r1}, %fd4;
	}
	shr.u32 	%r2, %r1, 20;
	and.b32  	%r3, %r2, 2047;
	setp.eq.s32 	%p1, %r3, 2047;
	mov.b32 	%r46, 0;
	@%p1 bra 	$L__BB9_9;
	add.s32 	%r20, %r3, -1024;
	mov.b64 	%rd20, %fd4;
	shl.b64 	%rd2, %rd20, 11;
	shr.u32 	%r4, %r20, 6;
	sub.s32 	%r45, 15, %r4;
	sub.s32 	%r21, 19, %r4;
	setp.lt.u32 	%p2, %r20, 128;
	selp.b32 	%r6, 18, %r21, %p2;
	setp.ge.s32 	%p3, %r45, %r6;
	mov.b64 	%rd70, 0;
	@%p3 bra 	$L__BB9_4;
	add.s32 	%r23, %r6, %r4;
	neg.s32 	%r43, %r23;
	or.b64  	%rd3, %rd2, -9223372036854775808;
	mov.b64 	%rd70, 0;
	mov.b32 	%r42, 0;
	mov.u64 	%rd25, __cudart_i2opi_d;
	mov.u32 	%r44, %r45;
$L__BB9_3:
	.pragma "nounroll";
	mul.wide.s32 	%rd22, %r42, 8;
	add.s64 	%rd23, %rd1, %rd22;
	mul.wide.s32 	%rd24, %r44, 8;
	add.s64 	%rd26, %rd25, %rd24;
	ld.global.nc.u64 	%rd27, [%rd26];
	{
	.reg .u32 %r0, %r1, %r2, %r3, %alo, %ahi, %blo, %bhi, %clo, %chi;
	mov.b64 	{%alo,%ahi}, %rd27;
	mov.b64 	{%blo,%bhi}, %rd3;
	mov.b64 	{%clo,%chi}, %rd70;
	mad.lo.cc.u32 	%r0, %alo, %blo, %clo;
	madc.hi.cc.u32 	%r1, %alo, %blo, %chi;
	madc.hi.u32 	%r2, %alo, %bhi, 0;
	mad.lo.cc.u32 	%r1, %alo, %bhi, %r1;
	madc.hi.cc.u32 	%r2, %ahi, %blo, %r2;
	madc.hi.u32 	%r3, %ahi, %bhi, 0;
	mad.lo.cc.u32 	%r1, %ahi, %blo, %r1;
	madc.lo.cc.u32 	%r2, %ahi, %bhi, %r2;
	addc.u32 	%r3, %r3, 0;
	mov.b64 	%rd28, {%r0,%r1};
	mov.b64 	%rd70, {%r2,%r3};
	}
	st.local.u64 	[%rd23], %rd28;
	add.s32 	%r44, %r44, 1;
	add.s32 	%r43, %r43, 1;
	add.s32 	%r42, %r42, 1;
	setp.ne.s32 	%p4, %r43, -15;
	mov.u32 	%r45, %r6;
	@%p4 bra 	$L__BB9_3;
$L__BB9_4:
	cvt.s64.s32 	%rd29, %r45;
	cvt.u64.u32 	%rd30, %r4;
	add.s64 	%rd31, %rd30, %rd29;
	shl.b64 	%rd32, %rd31, 3;
	add.s64 	%rd33, %rd1, %rd32;
	st.local.u64 	[%rd33+-120], %rd70;
	and.b32  	%r15, %r2, 63;
	ld.local.u64 	%rd72, [%rd1+16];
	ld.local.u64 	%rd71, [%rd1+24];
	setp.eq.s32 	%p5, %r15, 0;
	@%p5 bra 	$L__BB9_6;
	shl.b64 	%rd34, %rd71, %r15;
	shr.u64 	%rd35, %rd72, 1;
	xor.b32  	%r24, %r15, 63;
	shr.u64 	%rd36, %rd35, %r24;
	or.b64  	%rd71, %rd34, %rd36;
	ld.local.u64 	%rd37, [%rd1+8];
	shl.b64 	%rd38, %rd72, %r15;
	shr.u64 	%rd39, %rd37, 1;
	shr.u64 	%rd40, %rd39, %r24;
	or.b64  	%rd72, %rd38, %rd40;
$L__BB9_6:
	and.b32  	%r25, %r1, -2147483648;
	shr.u64 	%rd41, %rd71, 62;
	cvt.u32.u64 	%r26, %rd41;
	mov.b64 	{%r27, %r28}, %rd71;
	mov.b64 	{%r29, %r30}, %rd72;
	shf.l.wrap.b32 	%r31, %r30, %r27, 2;
	shf.l.wrap.b32 	%r32, %r27, %r28, 2;
	mov.b64 	%rd42, {%r31, %r32};
	shl.b64 	%rd43, %rd72, 2;
	shr.u64 	%rd44, %rd42, 63;
	cvt.u32.u64 	%r33, %rd44;
	add.s32 	%r34, %r33, %r26;
	setp.eq.s32 	%p6, %r25, 0;
	neg.s32 	%r35, %r34;
	selp.b32 	%r46, %r34, %r35, %p6;
	setp.gt.s64 	%p7, %rd42, -1;
	mov.b64 	%rd45, 0;
	{
	.reg .u32 %r0, %r1, %r2, %r3, %a0, %a1, %a2, %a3, %b0, %b1, %b2, %b3;
	mov.b64 	{%a0,%a1}, %rd45;
	mov.b64 	{%a2,%a3}, %rd45;
	mov.b64 	{%b0,%b1}, %rd43;
	mov.b64 	{%b2,%b3}, %rd42;
	sub.cc.u32 	%r0, %a0, %b0;
	subc.cc.u32 	%r1, %a1, %b1;
	subc.cc.u32 	%r2, %a2, %b2;
	subc.u32 	%r3, %a3, %b3;
	mov.b64 	%rd46, {%r0,%r1};
	mov.b64 	%rd47, {%r2,%r3};
	}
	xor.b32  	%r36, %r25, -2147483648;
	selp.b64 	%rd73, %rd42, %rd47, %p7;
	selp.b64 	%rd14, %rd43, %rd46, %p7;
	selp.b32 	%r17, %r25, %r36, %p7;
	clz.b64 	%r37, %rd73;
	cvt.u64.u32 	%rd15, %r37;
	setp.eq.s32 	%p8, %r37, 0;
	@%p8 bra 	$L__BB9_8;
	cvt.u32.u64 	%r38, %rd15;
	and.b32  	%r39, %r38, 63;
	shl.b64 	%rd48, %rd73, %r39;
	shr.u64 	%rd49, %rd14, 1;
	not.b32 	%r40, %r38;
	and.b32  	%r41, %r40, 63;
	shr.u64 	%rd50, %rd49, %r41;
	or.b64  	%rd73, %rd48, %rd50;
$L__BB9_8:
	mov.b64 	%rd51, -3958705157555305931;
	{
	.reg .u32 %r0, %r1, %r2, %r3, %alo, %ahi, %blo, %bhi;
	mov.b64 	{%alo,%ahi}, %rd73;
	mov.b64 	{%blo,%bhi}, %rd51;
	mul.lo.u32 	%r0, %alo, %blo;
	mul.hi.u32 	%r1, %alo, %blo;
	mad.lo.cc.u32 	%r1, %alo, %bhi, %r1;
	madc.hi.u32 	%r2, %alo, %bhi, 0;
	mad.lo.cc.u32 	%r1, %ahi, %blo, %r1;
	madc.hi.cc.u32 	%r2, %ahi, %blo, %r2;
	madc.hi.u32 	%r3, %ahi, %bhi, 0;
	mad.lo.cc.u32 	%r2, %ahi, %bhi, %r2;
	addc.u32 	%r3, %r3, 0;
	mov.b64 	%rd52, {%r0,%r1};
	mov.b64 	%rd53, {%r2,%r3};
	}
	setp.gt.s64 	%p9, %rd53, 0;
	{
	.reg .u32 %r0, %r1, %r2, %r3, %a0, %a1, %a2, %a3, %b0, %b1, %b2, %b3;
	mov.b64 	{%a0,%a1}, %rd52;
	mov.b64 	{%a2,%a3}, %rd53;
	mov.b64 	{%b0,%b1}, %rd52;
	mov.b64 	{%b2,%b3}, %rd53;
	add.cc.u32 	%r0, %a0, %b0;
	addc.cc.u32 	%r1, %a1, %b1;
	addc.cc.u32 	%r2, %a2, %b2;
	addc.u32 	%r3, %a3, %b3;
	mov.b64 	%rd54, {%r0,%r1};
	mov.b64 	%rd55, {%r2,%r3};
	}
	selp.b64 	%rd56, %rd55, %rd53, %p9;
	selp.s64 	%rd57, -1, 0, %p9;
	sub.s64 	%rd58, %rd57, %rd15;
	cvt.u64.u32 	%rd59, %r17;
	shl.b64 	%rd60, %rd59, 32;
	add.s64 	%rd61, %rd56, 1;
	shr.u64 	%rd62, %rd61, 10;
	add.s64 	%rd63, %rd62, 1;
	shr.u64 	%rd64, %rd63, 1;
	shl.b64 	%rd65, %rd58, 52;
	add.s64 	%rd66, %rd65, %rd64;
	add.s64 	%rd67, %rd66, 4602678819172646912;
	or.b64  	%rd68, %rd67, %rd60;
	mov.b64 	%fd4, %rd68;
$L__BB9_9:
	st.param.f64 	[func_retval0], %fd4;
	st.param.b32 	[func_retval0+8], %r46;
	ret;

}


// ===== COMPILED SASS (sm_100) =====

	.target	sm_100

	.elftype	@"ET_EXEC"


//--------------------- .note.nv.tkinfo           --------------------------
	.section	.note.nv.tkinfo,"",@"SHT_NOTE"
	.sectionflags	@"SHF_NOTE_NV_TKINFO"
	.tkinfo
        /*0018*/ 	.word	0x00000002
        /*0030*/ 	.string	""
        /*0030*/ 	.string	"ptxas"
        /*0030*/ 	.string	"Cuda compilation tools, release 13.0, V13.0.88"
        /*0030*/ 	.string	"Build cuda_13.0.r13.0/compiler.36424714_0"
        /*0030*/ 	.string	"-arch sm_100 -m 64 "



//--------------------- .note.nv.cuinfo           --------------------------
	.section	.note.nv.cuinfo,"",@"SHT_NOTE"
	.sectionflags	@"SHF_NOTE_NV_CUINFO"
        /*0018*/ 	.short	0x0002
        /*001a*/ 	.short	0x0064
        /*001c*/ 	.short	0x0082
	.zero		2


//--------------------- .nv.info                  --------------------------
	.section	.nv.info,"",@"SHT_CUDA_INFO"
	.align	4


	//----- nvinfo : EIATTR_REGCOUNT
	.align		4
        /*0000*/ 	.byte	0x04, 0x2f
        /*0002*/ 	.short	(.L_55 - .L_54)
	.align		4
.L_54:
        /*0004*/ 	.word	index@(_Z13jacobi_solverPdS_)
        /*0008*/ 	.word	0x00000012


	//----- nvinfo : EIATTR_FRAME_SIZE
	.align		4
.L_55:
        /*000c*/ 	.byte	0x04, 0x11
        /*000e*/ 	.short	(.L_57 - .L_56)
	.align		4
.L_56:
        /*0010*/ 	.word	index@(_Z13jacobi_solverPdS_)
        /*0014*/ 	.word	0x00000000


	//----- nvinfo : EIATTR_REGCOUNT
	.align		4
.L_57:
        /*0018*/ 	.byte	0x04, 0x2f
        /*001a*/ 	.short	(.L_59 - .L_58)
	.align		4
.L_58:
        /*001c*/ 	.word	index@(_Z11check_errorPdS_d)
        /*0020*/ 	.word	0x00000020


	//----- nvinfo : EIATTR_FRAME_SIZE
	.align		4
.L_59:
        /*0024*/ 	.byte	0x04, 0x11
        /*0026*/ 	.short	(.L_61 - .L_60)
	.align		4
.L_60:
        /*0028*/ 	.word	index@($_Z11check_errorPdS_d$__internal_trig_reduction_slowpathd)
        /*002c*/ 	.word	0x00000028


	//----- nvinfo : EIATTR_FRAME_SIZE
	.align		4
.L_61:
        /*0030*/ 	.byte	0x04, 0x11
        /*0032*/ 	.short	(.L_63 - .L_62)
	.align		4
.L_62:
        /*0034*/ 	.word	index@($__internal_0_$__cuda_sm20_div_rn_f64_full)
        /*0038*/ 	.word	0x00000028


	//----- nvinfo : EIATTR_FRAME_SIZE
	.align		4
.L_63:
        /*003c*/ 	.byte	0x04, 0x11
        /*003e*/ 	.short	(.L_65 - .L_64)
	.align		4
.L_64:
        /*0040*/ 	.word	index@(_Z11check_errorPdS_d)
        /*0044*/ 	.word	0x00000028


	//----- nvinfo : EIATTR_REGCOUNT
	.align		4
.L_65:
        /*0048*/ 	.byte	0x04, 0x2f
        /*004a*/ 	.short	(.L_67 - .L_66)
	.align		4
.L_66:
        /*004c*/ 	.word	index@(_ZN3cub18CUB_300001_SM_10006detail11EmptyKernelIvEEvv)
        /*0050*/ 	.word	0x00000004


	//----- nvinfo : EIATTR_FRAME_SIZE
	.align		4
.L_67:
        /*0054*/ 	.byte	0x04, 0x11
        /*0056*/ 	.short	(.L_69 - .L_68)
	.align		4
.L_68:
        /*0058*/ 	.word	index@(_ZN3cub18CUB_300001_SM_10006detail11EmptyKernelIvEEvv)
        /*005c*/ 	.word	0x00000000


	//----- nvinfo : EIATTR_REGCOUNT
	.align		4
.L_69:
        /*0060*/ 	.byte	0x04, 0x2f
        /*0062*/ 	.short	(.L_71 - .L_70)
	.align		4
.L_70:
        /*0064*/ 	.word	index@(_ZN3cub18CUB_300001_SM_10006detail6reduce28DeviceReduceSingleTileKernelINS2_10policy_hubIdjN4cuda3std3__44plusIdEEE10Policy1000EN6thrust24THRUST_300001_SM_1000_NS10device_ptrIdEEPdjS9_ddNS7_10__identityEEEvT0_T1_T2_T3_T4_T6_)
        /*0068*/ 	.word	0x0000002d


	//----- nvinfo : EIATTR_FRAME_SIZE
	.align		4
.L_71:
        /*006c*/ 	.byte	0x04, 0x11
        /*006e*/ 	.short	(.L_73 - .L_72)
	.align		4
.L_72:
        /*0070*/ 	.word	index@(_ZN3cub18CUB_300001_SM_10006detail6reduce28DeviceReduceSingleTileKernelINS2_10policy_hubIdjN4cuda3std3__44plusIdEEE10Policy1000EN6thrust24THRUST_300001_SM_1000_NS10device_ptrIdEEPdjS9_ddNS7_10__identityEEEvT0_T1_T2_T3_T4_T6_)
        /*0074*/ 	.word	0x00000000


	//----- nvinfo : EIATTR_REGCOUNT
	.align		4
.L_73:
        /*0078*/ 	.byte	0x04, 0x2f
        /*007a*/ 	.short	(.L_75 - .L_74)
	.align		4
.L_74:
        /*007c*/ 	.word	index@(_ZN3cub18CUB_300001_SM_10006detail6reduce18DeviceReduceKernelINS2_10policy_hubIdjN4cuda3std3__44plusIdEEE10Policy1000EN6thrust24THRUST_300001_SM_1000_NS10device_ptrIdEEjS9_dNS7_10__identityEEEvT0_PT3_T1_NS0_13GridEvenShareISK_EET2_T4_)
        /*0080*/ 	.word	0x00000020


	//----- nvinfo : EIATTR_FRAME_SIZE
	.align		4
.L_75:
        /*0084*/ 	.byte	0x04, 0x11
        /*0086*/ 	.short	(.L_77 - .L_76)
	.align		4
.L_76:
        /*0088*/ 	.word	index@(_ZN3cub18CUB_300001_SM_10006detail6reduce18DeviceReduceKernelINS2_10policy_hubIdjN4cuda3std3__44plusIdEEE10Policy1000EN6thrust24THRUST_300001_SM_1000_NS10device_ptrIdEEjS9_dNS7_10__identityEEEvT0_PT3_T1_NS0_13GridEvenShareISK_EET2_T4_)
        /*008c*/ 	.word	0x00000000


	//----- nvinfo : EIATTR_REGCOUNT
	.align		4
.L_77:
        /*0090*/ 	.byte	0x04, 0x2f
        /*0092*/ 	.short	(.L_79 - .L_78)
	.align		4
.L_78:
        /*0094*/ 	.word	index@(_ZN3cub18CUB_300001_SM_10006detail6reduce28DeviceReduceSingleTileKernelINS2_10policy_hubIdjN4cuda3std3__44plusIdEEE10Policy1000EPdSC_iS9_ddNS7_10__identityEEEvT0_T1_T2_T3_T4_T6_)
        /*0098*/ 	.word	0x00000030


	//----- nvinfo : EIATTR_FRAME_SIZE
	.align		4
.L_79:
        /*009c*/ 	.byte	0x04, 0x11
        /*009e*/ 	.short	(.L_81 - .L_80)
	.align		4
.L_80:
        /*00a0*/ 	.word	index@(_ZN3cub18CUB_300001_SM_10006detail6reduce28DeviceReduceSingleTileKernelINS2_10policy_hubIdjN4cuda3std3__44plusIdEEE10Policy1000EPdSC_iS9_ddNS7_10__identityEEEvT0_T1_T2_T3_T4_T6_)
        /*00a4*/ 	.word	0x00000000


	//----- nvinfo : EIATTR_REGCOUNT
	.align		4
.L_81:
        /*00a8*/ 	.byte	0x04, 0x2f
        /*00aa*/ 	.short	(.L_83 - .L_82)
	.align		4
.L_82:
        /*00ac*/ 	.word	index@(_ZN3cub18CUB_300001_SM_10006detail6reduce28DeviceReduceSingleTileKernelINS2_10policy_hubIdyN4cuda3std3__44plusIdEEE10Policy1000EN6thrust24THRUST_300001_SM_1000_NS10device_ptrIdEEPdyS9_ddNS7_10__identityEEEvT0_T1_T2_T3_T4_T6_)
        /*00b0*/ 	.word	0x0000002e


	//----- nvinfo : EIATTR_FRAME_SIZE
	.align		4
.L_83:
        /*00b4*/ 	.byte	0x04, 0x11
        /*00b6*/ 	.short	(.L_85 - .L_84)
	.align		4
.L_84:
        /*00b8*/ 	.word	index@(_ZN3cub18CUB_300001_SM_10006detail6reduce28DeviceReduceSingleTileKernelINS2_10policy_hubIdyN4cuda3std3__44plusIdEEE10Policy1000EN6thrust24THRUST_300001_SM_1000_NS10device_ptrIdEEPdyS9_ddNS7_10__identityEEEvT0_T1_T2_T3_T4_T6_)
        /*00bc*/ 	.word	0x00000000


	//----- nvinfo : EIATTR_REGCOUNT
	.align		4
.L_85:
        /*00c0*/ 	.byte	0x04, 0x2f
        /*00c2*/ 	.short	(.L_87 - .L_86)
	.align		4
.L_86:
        /*00c4*/ 	.word	index@(_ZN3cub18CUB_300001_SM_10006detail6reduce18DeviceReduceKernelINS2_10policy_hubIdyN4cuda3std3__44plusIdEEE10Policy1000EN6thrust24THRUST_300001_SM_1000_NS10device_ptrIdEEyS9_dNS7_10__identityEEEvT0_PT3_T1_NS0_13GridEvenShareISK_EET2_T4_)
        /*00c8*/ 	.word	0x0000001d


	//----- nvinfo : EIATTR_FRAME_SIZE
	.align		4
.L_87:
        /*00cc*/ 	.byte	0x04, 0x11
        /*00ce*/ 	.short	(.L_89 - .L_88)
	.align		4
.L_88:
        /*00d0*/ 	.word	index@(_ZN3cub18CUB_300001_SM_10006detail6reduce18DeviceReduceKernelINS2_10policy_hubIdyN4cuda3std3__44plusIdEEE10Policy1000EN6thrust24THRUST_300001_SM_1000_NS10device_ptrIdEEyS9_dNS7_10__identityEEEvT0_PT3_T1_NS0_13GridEvenShareISK_EET2_T4_)
        /*00d4*/ 	.word	0x00000000


	//----- nvinfo : EIATTR_REGCOUNT
	.align		4
.L_89:
        /*00d8*/ 	.byte	0x04, 0x2f
        /*00da*/ 	.short	(.L_91 - .L_90)
	.align		4
.L_90:
        /*00dc*/ 	.word	index@(_ZN3cub18CUB_300001_SM_10006detail6reduce28DeviceReduceSingleTileKernelINS2_10policy_hubIdyN4cuda3std3__44plusIdEEE10Policy1000EPdSC_iS9_ddNS7_10__identityEEEvT0_T1_T2_T3_T4_T6_)
        /*00e0*/ 	.word	0x00000030


	//----- nvinfo : EIATTR_FRAME_SIZE
	.align		4
.L_91:
        /*00e4*/ 	.byte	0x04, 0x11
        /*00e6*/ 	.short	(.L_93 - .L_92)
	.align		4
.L_92:
        /*00e8*/ 	.word	index@(_ZN3cub18CUB_300001_SM_10006detail6reduce28DeviceReduceSingleTileKernelINS2_10policy_hubIdyN4cuda3std3__44plusIdEEE10Policy1000EPdSC_iS9_ddNS7_10__identityEEEvT0_T1_T2_T3_T4_T6_)
        /*00ec*/ 	.word	0x00000000


	//----- nvinfo : EIATTR_MIN_STACK_SIZE
	.align		4
.L_93:
        /*00f0*/ 	.byte	0x04, 0x12
        /*00f2*/ 	.short	(.L_95 - .L_94)
	.align		4
.L_94:
        /*00f4*/ 	.word	index@(_ZN3cub18CUB_300001_SM_10006detail6reduce28DeviceReduceSingleTileKernelINS2_10policy_hubIdyN4cuda3std3__44plusIdEEE10Policy1000EPdSC_iS9_ddNS7_10__identityEEEvT0_T1_T2_T3_T4_T6_)
        /*00f8*/ 	.word	0x00000000


	//----- nvinfo : EIATTR_MIN_STACK_SIZE
	.align		4
.L_95:
        /*00fc*/ 	.byte	0x04, 0x12
        /*00fe*/ 	.short	(.L_97 - .L_96)
	.align		4
.L_96:
        /*0100*/ 	.word	index@(_ZN3cub18CUB_300001_SM_10006detail6reduce18DeviceReduceKernelINS2_10policy_hubIdyN4cuda3std3__44plusIdEEE10Policy1000EN6thrust24THRUST_300001_SM_1000_NS10device_ptrIdEEyS9_dNS7_10__identityEEEvT0_PT3_T1_NS0_13GridEvenShareISK_EET2_T4_)
        /*0104*/ 	.word	0x00000000


	//----- nvinfo : EIATTR_MIN_STACK_SIZE
	.align		4
.L_97:
        /*0108*/ 	.byte	0x04, 0x12
        /*010a*/ 	.short	(.L_99 - .L_98)
	.align		4
.L_98:
        /*010c*/ 	.word	index@(_ZN3cub18CUB_300001_SM_10006detail6reduce28DeviceReduceSingleTileKernelINS2_10policy_hubIdyN4cuda3std3__44plusIdEEE10Policy1000EN6thrust24THRUST_300001_SM_1000_NS10device_ptrIdEEPdyS9_ddNS7_10__identityEEEvT0_T1_T2_T3_T4_T6_)
        /*0110*/ 	.word	0x00000000


	//----- nvinfo : EIATTR_MIN_STACK_SIZE
	.align		4
.L_99:
        /*0114*/ 	.byte	0x04, 0x12
        /*0116*/ 	.short	(.L_101 - .L_100)
	.align		4
.L_100:
        /*0118*/ 	.word	index@(_ZN3cub18CUB_300001_SM_10006detail6reduce28DeviceReduceSingleTileKernelINS2_10policy_hubIdjN4cuda3std3__44plusIdEEE10Policy1000EPdSC_iS9_ddNS7_10__identityEEEvT0_T1_T2_T3_T4_T6_)
        /*011c*/ 	.word	0x00000000


	//----- nvinfo : EIATTR_MIN_STACK_SIZE
	.align		4
.L_101:
        /*0120*/ 	.byte	0x04, 0x12
        /*0122*/ 	.short	(.L_103 - .L_102)
	.align		4
.L_102:
        /*0124*/ 	.word	index@(_ZN3cub18CUB_300001_SM_10006detail6reduce18DeviceReduceKernelINS2_10policy_hubIdjN4cuda3std3__44plusIdEEE10Policy1000EN6thrust24THRUST_300001_SM_1000_NS10device_ptrIdEEjS9_dNS7_10__identityEEEvT0_PT3_T1_NS0_13GridEvenShareISK_EET2_T4_)
        /*0128*/ 	.word	0x00000000


	//----- nvinfo : EIATTR_MIN_STACK_SIZE
	.align		4
.L_103:
        /*012c*/ 	.byte	0x04, 0x12
        /*012e*/ 	.short	(.L_105 - .L_104)
	.align		4
.L_104:
        /*0130*/ 	.word	index@(_ZN3cub18CUB_300001_SM_10006detail6reduce28DeviceReduceSingleTileKernelINS2_10policy_hubIdjN4cuda3std3__44plusIdEEE10Policy1000EN6thrust24THRUST_300001_SM_1000_NS10device_ptrIdEEPdjS9_ddNS7_10__identityEEEvT0_T1_T2_T3_T4_T6_)
        /*0134*/ 	.word	0x00000000


	//----- nvinfo : EIATTR_MIN_STACK_SIZE
	.align		4
.L_105:
        /*0138*/ 	.byte	0x04, 0x12
        /*013a*/ 	.short	(.L_107 - .L_106)
	.align		4
.L_106:
        /*013c*/ 	.word	index@(_ZN3cub18CUB_300001_SM_10006detail11EmptyKernelIvEEvv)
        /*0140*/ 	.word	0x00000000


	//----- nvinfo : EIATTR_MIN_STACK_SIZE
	.align		4
.L_107:
        /*0144*/ 	.byte	0x04, 0x12
        /*0146*/ 	.short	(.L_109 - .L_108)
	.align		4
.L_108:
        /*0148*/ 	.word	index@(_Z11check_errorPdS_d)
        /*014c*/ 	.word	0x00000028


	//----- nvinfo : EIATTR_MIN_STACK_SIZE
	.align		4
.L_109:
        /*0150*/ 	.byte	0x04, 0x12
        /*0152*/ 	.short	(.L_111 - .L_110)
	.align		4
.L_110:
        /*0154*/ 	.word	index@(_Z13jacobi_solverPdS_)
        /*0158*/ 	.word	0x00000000
.L_111:


//--------------------- .nv.compat                --------------------------
	.section	.nv.compat,"",@"SHT_CUDA_COMPAT_INFO"
	.align	4
        /*0000*/ 	.byte	0x02, 0x09, 0x00, 0x00, 0x02, 0x02, 0x01, 0x00, 0x02, 0x05, 0x05, 0x00, 0x03, 0x07, 0x01, 0x01
        /*0010*/ 	.byte	0x02, 0x03, 0x00, 0x00, 0x02, 0x06, 0x01, 0x00, 0x04, 0x0b, 0x08, 0x00, 0x01, 0x00, 0x00, 0x00
        /*0020*/ 	.byte	0x00, 0x00, 0x00, 0x00


//--------------------- .nv.info._ZN3cub18CUB_300001_SM_10006detail6reduce28DeviceReduceSingleTileKernelINS2_10policy_hubIdyN4cuda3std3__44plusIdEEE10Policy1000EPdSC_iS9_ddNS7_10__identityEEEvT0_T1_T2_T3_T4_T6_ --------------------------
	.section	.nv.info._ZN3cub18CUB_300001_SM_10006detail6reduce28DeviceReduceSingleTileKernelINS2_10policy_hubIdyN4cuda3std3__44plusIdEEE10Policy1000EPdSC_iS9_ddNS7_10__identityEEEvT0_T1_T2_T3_T4_T6_,"",@"SHT_CUDA_INFO"
	.sectionflags	@""
	.align	4


	//----- nvinfo : EIATTR_CUDA_API_VERSION
	.align		4
        /*0000*/ 	.byte	0x04, 0x37
        /*0002*/ 	.short	(.L_113 - .L_112)
.L_112:
        /*0004*/ 	.word	0x00000082


	//----- nvinfo : EIATTR_KPARAM_INFO
	.align		4
.L_113:
        /*0008*/ 	.byte	0x04, 0x17
        /*000a*/ 	.short	(.L_115 - .L_114)
.L_114:
        /*000c*/ 	.word	0x00000000
        /*0010*/ 	.short	0x0005
        /*0012*/ 	.short	0x0020
        /*0014*/ 	.byte	0x00, 0xf0, 0x05, 0x00


	//----- nvinfo : EIATTR_KPARAM_INFO
	.align		4
.L_115:
        /*0018*/ 	.byte	0x04, 0x17
        /*001a*/ 	.short	(.L_117 - .L_116)
.L_116:
        /*001c*/ 	.word	0x00000000
        /*0020*/ 	.short	0x0004
        /*0022*/ 	.short	0x0018
        /*0024*/ 	.byte	0x00, 0xf0, 0x21, 0x00


	//----- nvinfo : EIATTR_KPARAM_INFO
	.align		4
.L_117:
        /*0028*/ 	.byte	0x04, 0x17
        /*002a*/ 	.short	(.L_119 - .L_118)
.L_118:
        /*002c*/ 	.word	0x00000000
        /*0030*/ 	.short	0x0003
        /*0032*/ 	.short	0x0014
        /*0034*/ 	.byte	0x00, 0xf0, 0x05, 0x00


	//----- nvinfo : EIATTR_KPARAM_INFO
	.align		4
.L_119:
        /*0038*/ 	.byte	0x04, 0x17
        /*003a*/ 	.short	(.L_121 - .L_120)
.L_120:
        /*003c*/ 	.word	0x00000000
        /*0040*/ 	.short	0x0002
        /*0042*/ 	.short	0x0010
        /*0044*/ 	.byte	0x00, 0xf0, 0x11, 0x00


	//----- nvinfo : EIATTR_KPARAM_INFO
	.align		4
.L_121:
        /*0048*/ 	.byte	0x04, 0x17
        /*004a*/ 	.short	(.L_123 - .L_122)
.L_122:
        /*004c*/ 	.word	0x00000000
        /*0050*/ 	.short	0x0001
        /*0052*/ 	.short	0x0008
        /*0054*/ 	.byte	0x00, 0xf5, 0x21, 0x00


	//----- nvinfo : EIATTR_KPARAM_INFO
	.align		4
.L_123:
        /*0058*/ 	.byte	0x04, 0x17
        /*005a*/ 	.short	(.L_125 - .L_124)
.L_124:
        /*005c*/ 	.word	0x00000000
        /*0060*/ 	.short	0x0000
        /*0062*/ 	.short	0x0000
        /*0064*/ 	.byte	0x00, 0xf5, 0x21, 0x00


	//----- nvinfo : EIATTR_SPARSE_MMA_MASK
	.align		4
.L_125:
        /*0068*/ 	.byte	0x03, 0x50
        /*006a*/ 	.short	0x0000


	//----- nvinfo : EIATTR_MAXREG_COUNT
	.align		4
        /*006c*/ 	.byte	0x03, 0x1b
        /*006e*/ 	.short	0x0080


	//----- nvinfo : EIATTR_NUM_BARRIERS
	.align		4
        /*0070*/ 	.byte	0x02, 0x4c
        /*0072*/ 	.byte	0x01
	.zero		1


	//----- nvinfo : EIATTR_MERCURY_ISA_VERSION
	.align		4
        /*0074*/ 	.byte	0x03, 0x5f
        /*0076*/ 	.short	0x0101


	//----- nvinfo : EIATTR_COOP_GROUP_MASK_REGIDS
	.align		4
        /*0078*/ 	.byte	0x04, 0x29
        /*007a*/ 	.short	(.L_127 - .L_126)


	//   ....[0]....
.L_126:
        /*007c*/ 	.word	0xffffffff


	//   ....[1]....
        /*0080*/ 	.word	0xffffffff


	//   ....[2]....
        /*0084*/ 	.word	0xffffffff


	//   ....[3]....
        /*0088*/ 	.word	0xffffffff


	//   ....[4]....
        /*008c*/ 	.word	0xffffffff


	//   ....[5]....
        /*0090*/ 	.word	0xffffffff


	//   ....[6]....
        /*0094*/ 	.word	0xffffffff


	//   ....[7]....
        /*0098*/ 	.word	0xffffffff


	//   ....[8]....
        /*009c*/ 	.word	0xffffffff


	//   ....[9]....
        /*00a0*/ 	.word	0xffffffff


	//   ....[10]....
        /*00a4*/ 	.word	0xffffffff


	//   ....[11]....
        /*00a8*/ 	.word	0xffffffff


	//   ....[12]....
        /*00ac*/ 	.word	0xffffffff


	//   ....[13]....
        /*00b0*/ 	.word	0xffffffff


	//   ....[14]....
        /*00b4*/ 	.word	0xffffffff


	//   ....[15]....
        /*00b8*/ 	.word	0xffffffff


	//   ....[16]....
        /*00bc*/ 	.word	0xffffffff


	//   ....[17]....
        /*00c0*/ 	.word	0xffffffff


	//   ....[18]....
        /*00c4*/ 	.word	0xffffffff


	//   ....[19]....
        /*00c8*/ 	.word	0xffffffff


	//   ....[20]....
        /*00cc*/ 	.word	0xffffffff


	//   ....[21]....
        /*00d0*/ 	.word	0xffffffff


	//   ....[22]....
        /*00d4*/ 	.word	0xffffffff


	//   ....[23]....
        /*00d8*/ 	.word	0xffffffff


	//   ....[24]....
        /*00dc*/ 	.word	0xffffffff


	//   ....[25]....
        /*00e0*/ 	.word	0xffffffff


	//   ....[26]....
        /*00e4*/ 	.word	0xffffffff


	//   ....[27]....
        /*00e8*/ 	.word	0xffffffff


	//   ....[28]....
        /*00ec*/ 	.word	0xffffffff


	//   ....[29]....
        /*00f0*/ 	.word	0xffffffff


	//----- nvinfo : EIATTR_COOP_GROUP_INSTR_OFFSETS
	.align		4
.L_127:
        /*00f4*/ 	.byte	0x04, 0x28
        /*00f6*/ 	.short	(.L_129 - .L_128)


	//   ....[0]....
.L_128:
        /*00f8*/ 	.word	0x00000960


	//   ....[1]....
        /*00fc*/ 	.word	0x00000970


	//   ....[2]....
        /*0100*/ 	.word	0x000009e0


	//   ....[3]....
        /*0104*/ 	.word	0x00000a10


	//   ....[4]....
        /*0108*/ 	.word	0x00000a70


	//   ....[5]....
        /*010c*/ 	.word	0x00000a80


	//   ....[6]....
        /*0110*/ 	.word	0x00000ae0


	//   ....[7]....
        /*0114*/ 	.word	0x00000af0


	//   ....[8]....
        /*0118*/ 	.word	0x00000b40


	//   ....[9]....
        /*011c*/ 	.word	0x00000b60


	//   ....[10]....
        /*0120*/ 	.word	0x00000e10


	//   ....[11]....
        /*0124*/ 	.word	0x00000e20


	//   ....[12]....
        /*0128*/ 	.word	0x00000eb0


	//   ....[13]....
        /*012c*/ 	.word	0x00000ed0


	//   ....[14]....
        /*0130*/ 	.word	0x00000f20


	//   ....[15]....
        /*0134*/ 	.word	0x00000f40


	//   ....[16]....
        /*0138*/ 	.word	0x00000f90


	//   ....[17]....
        /*013c*/ 	.word	0x00000fb0


	//   ....[18]....
        /*0140*/ 	.word	0x00001000


	//   ....[19]....
        /*0144*/ 	.word	0x00001030


	//   ....[20]....
        /*0148*/ 	.word	0x000020b0


	//   ....[21]....
        /*014c*/ 	.word	0x000020c0


	//   ....[22]....
        /*0150*/ 	.word	0x00002130


	//   ....[23]....
        /*0154*/ 	.word	0x00002140


	//   ....[24]....
        /*0158*/ 	.word	0x000021a0


	//   ....[25]....
        /*015c*/ 	.word	0x000021b0


	//   ....[26]....
        /*0160*/ 	.word	0x00002200


	//   ....[27]....
        /*0164*/ 	.word	0x00002220


	//   ....[28]....
        /*0168*/ 	.word	0x00002280


	//   ....[29]....
        /*016c*/ 	.word	0x000022b0


	//----- nvinfo : EIATTR_VRC_CTA_INIT_COUNT
	.align		4
.L_129:
        /*0170*/ 	.byte	0x02, 0x4a
	.zero		1
	.zero		1


	//----- nvinfo : EIATTR_EXIT_INSTR_OFFSETS
	.align		4
        /*0174*/ 	.byte	0x04, 0x1c
        /*0176*/ 	.short	(.L_131 - .L_130)


	//   ....[0]....
.L_130:
        /*0178*/ 	.word	0x00000080


	//   ....[1]....
        /*017c*/ 	.word	0x000000c0


	//   ....[2]....
        /*0180*/ 	.word	0x00002510


	//   ....[3]....
        /*0184*/ 	.word	0x00002560


	//----- nvinfo : EIATTR_MAX_THREADS
	.align		4
.L_131:
        /*0188*/ 	.byte	0x04, 0x05
        /*018a*/ 	.short	(.L_133 - .L_132)
.L_132:
        /*018c*/ 	.word	0x00000200
        /*0190*/ 	.word	0x00000001
        /*0194*/ 	.word	0x00000001


	//----- nvinfo : EIATTR_CRS_STACK_SIZE
	.align		4
.L_133:
        /*0198*/ 	.byte	0x04, 0x1e
        /*019a*/ 	.short	(.L_135 - .L_134)
.L_134:
        /*019c*/ 	.word	0x00000000


	//----- nvinfo : EIATTR_CBANK_PARAM_SIZE
	.align		4
.L_135:
        /*01a0*/ 	.byte	0x03, 0x19
        /*01a2*/ 	.short	0x0021


	//----- nvinfo : EIATTR_PARAM_CBANK
	.align		4
        /*01a4*/ 	.byte	0x04, 0x0a
        /*01a6*/ 	.short	(.L_137 - .L_136)
	.align		4
.L_136:
        /*01a8*/ 	.word	index@(.nv.constant0._ZN3cub18CUB_300001_SM_10006detail6reduce28DeviceReduceSingleTileKernelINS2_10policy_hubIdyN4cuda3std3__44plusIdEEE10Policy1000EPdSC_iS9_ddNS7_10__identityEEEvT0_T1_T2_T3_T4_T6_)
        /*01ac*/ 	.short	0x0380
        /*01ae*/ 	.short	0x0021


	//----- nvinfo : EIATTR_SW_WAR
	.align		4
.L_137:
        /*01b0*/ 	.byte	0x04, 0x36
        /*01b2*/ 	.short	(.L_139 - .L_138)
.L_138:
        /*01b4*/ 	.word	0x00000008
.L_139:


//--------------------- .nv.info._ZN3cub18CUB_300001_SM_10006detail6reduce18DeviceReduceKernelINS2_10policy_hubIdyN4cuda3std3__44plusIdEEE10Policy1000EN6thrust24THRUST_300001_SM_1000_NS10device_ptrIdEEyS9_dNS7_10__identityEEEvT0_PT3_T1_NS0_13GridEvenShareISK_EET2_T4_ --------------------------
	.section	.nv.info._ZN3cub18CUB_300001_SM_10006detail6reduce18DeviceReduceKernelINS2_10policy_hubIdyN4cuda3std3__44plusIdEEE10Policy1000EN6thrust24THRUST_300001_SM_1000_NS10device_ptrIdEEyS9_dNS7_10__identityEEEvT0_PT3_T1_NS0_13GridEvenShareISK_EET2_T4_,"",@"SHT_CUDA_INFO"
	.sectionflags	@""
	.align	4


	//----- nvinfo : EIATTR_CUDA_API_VERSION
	.align		4
        /*0000*/ 	.byte	0x04, 0x37
        /*0002*/ 	.short	(.L_141 - .L_140)
.L_140:
        /*0004*/ 	.word	0x00000082


	//----- nvinfo : EIATTR_KPARAM_INFO
	.align		4
.L_141:
        /*0008*/ 	.byte	0x04, 0x17
        /*000a*/ 	.short	(.L_143 - .L_142)
.L_142:
        /*000c*/ 	.word	0x00000000
        /*0010*/ 	.short	0x0005
        /*0012*/ 	.short	0x0061
        /*0014*/ 	.byte	0x00, 0xf0, 0x05, 0x00


	//----- nvinfo : EIATTR_KPARAM_INFO
	.align		4
.L_143:
        /*0018*/ 	.byte	0x04, 0x17
        /*001a*/ 	.short	(.L_145 - .L_144)
.L_144:
        /*001c*/ 	.word	0x00000000
        /*0020*/ 	.short	0x0004
        /*0022*/ 	.short	0x0060
        /*0024*/ 	.byte	0x00, 0xf0, 0x05, 0x00


	//----- nvinfo : EIATTR_KPARAM_INFO
	.align		4
.L_145:
        /*0028*/ 	.byte	0x04, 0x17
        /*002a*/ 	.short	(.L_147 - .L_146)
.L_146:
        /*002c*/ 	.word	0x00000000
        /*0030*/ 	.short	0x0003
        /*0032*/ 	.short	0x0018
        /*0034*/ 	.byte	0x00, 0xf0, 0x21, 0x01


	//----- nvinfo : EIATTR_KPARAM_INFO
	.align		4
.L_147:
        /*0038*/ 	.byte	0x04, 0x17
        /*003a*/ 	.short	(.L_149 - .L_148)
.L_148:
        /*003c*/ 	.word	0x00000000
        /*0040*/ 	.short	0x0002
        /*0042*/ 	.short	0x0010
        /*0044*/ 	.byte	0x00, 0xf0, 0x21, 0x00


	//----- nvinfo : EIATTR_KPARAM_INFO
	.align		4
.L_149:
        /*0048*/ 	.byte	0x04, 0x17
        /*004a*/ 	.short	(.L_151 - .L_150)
.L_150:
        /*004c*/ 	.word	0x00000000
        /*0050*/ 	.short	0x0001
        /*0052*/ 	.short	0x0008
        /*0054*/ 	.byte	0x00, 0xf5, 0x21, 0x00


	//----- nvinfo : EIATTR_KPARAM_INFO
	.align		4
.L_151:
        /*0058*/ 	.byte	0x04, 0x17
        /*005a*/ 	.short	(.L_153 - .L_152)
.L_152:
        /*005c*/ 	.word	0x00000000
        /*0060*/ 	.short	0x0000
        /*0062*/ 	.short	0x0000
        /*0064*/ 	.byte	0x00, 0xf0, 0x21, 0x00


	//----- nvinfo : EIATTR_SPARSE_MMA_MASK
	.align		4
.L_153:
        /*0068*/ 	.byte	0x03, 0x50
        /*006a*/ 	.short	0x0000


	//----- nvinfo : EIATTR_MAXREG_COUNT
	.align		4
        /*006c*/ 	.byte	0x03, 0x1b
        /*006e*/ 	.short	0x0080


	//----- nvinfo : EIATTR_NUM_BARRIERS
	.align		4
        /*0070*/ 	.byte	0x02, 0x4c
        /*0072*/ 	.byte	0x01
	.zero		1


	//----- nvinfo : EIATTR_MERCURY_ISA_VERSION
	.align		4
        /*0074*/ 	.byte	0x03, 0x5f
        /*0076*/ 	.short	0x0101


	//----- nvinfo : EIATTR_COOP_GROUP_MASK_REGIDS
	.align		4
        /*0078*/ 	.byte	0x04, 0x29
        /*007a*/ 	.short	(.L_155 - .L_154)


	//   ....[0]....
.L_154:
        /*007c*/ 	.word	0xffffffff


	//   ....[1]....
        /*0080*/ 	.word	0xffffffff


	//   ....[2]....
        /*0084*/ 	.word	0xffffffff


	//   ....[3]....
        /*0088*/ 	.word	0xffffffff


	//   ....[4]....
        /*008c*/ 	.word	0xffffffff


	//   ....[5]....
        /*0090*/ 	.word	0xffffffff


	//   ....[6]....
        /*0094*/ 	.word	0xffffffff


	//   ....[7]....
        /*0098*/ 	.word	0xffffffff


	//   ....[8]....
        /*009c*/ 	.word	0xffffffff


	//   ....[9]....
        /*00a0*/ 	.word	0xffffffff


	//   ....[10]....
        /*00a4*/ 	.word	0xffffffff


	//   ....[11]....
        /*00a8*/ 	.word	0xffffffff


	//   ....[12]....
        /*00ac*/ 	.word	0xffffffff


	//   ....[13]....
        /*00b0*/ 	.word	0xffffffff


	//   ....[14]....
        /*00b4*/ 	.word	0xffffffff


	//   ....[15]....
        /*00b8*/ 	.word	0xffffffff


	//   ....[16]....
        /*00bc*/ 	.word	0xffffffff


	//   ....[17]....
        /*00c0*/ 	.word	0xffffffff


	//   ....[18]....
        /*00c4*/ 	.word	0xffffffff


	//   ....[19]....
        /*00c8*/ 	.word	0xffffffff


	//   ....[20]....
        /*00cc*/ 	.word	0xffffffff


	//   ....[21]....
        /*00d0*/ 	.word	0xffffffff


	//   ....[22]....
        /*00d4*/ 	.word	0xffffffff


	//   ....[23]....
        /*00d8*/ 	.word	0xffffffff


	//   ....[24]....
        /*00dc*/ 	.word	0xffffffff


	//   ....[25]....
        /*00e0*/ 	.word	0xffffffff


	//   ....[26]....
        /*00e4*/ 	.word	0xffffffff


	//   ....[27]....
        /*00e8*/ 	.word	0xffffffff


	//   ....[28]....
        /*00ec*/ 	.word	0xffffffff


	//   ....[29]....
        /*00f0*/ 	.word	0xffffffff


	//----- nvinfo : EIATTR_COOP_GROUP_INSTR_OFFSETS
	.align		4
.L_155:
        /*00f4*/ 	.byte	0x04, 0x28
        /*00f6*/ 	.short	(.L_157 - .L_156)


	//   ....[0]....
.L_156:
        /*00f8*/ 	.word	0x000009a0


	//   ....[1]....
        /*00fc*/ 	.word	0x000009b0


	//   ....[2]....
        /*0100*/ 	.word	0x00000a20


	//   ....[3]....
        /*0104*/ 	.word	0x00000a40


	//   ....[4]....
        /*0108*/ 	.word	0x00000ab0


	//   ....[5]....
        /*010c*/ 	.word	0x00000ac0


	//   ....[6]....
        /*0110*/ 	.word	0x00000b10


	//   ....[7]....
        /*0114*/ 	.word	0x00000b30


	//   ....[8]....
        /*0118*/ 	.word	0x00000ba0


	//   ....[9]....
        /*011c*/ 	.word	0x00000bb0


	//   ....[10]....
        /*0120*/ 	.word	0x00000e50


	//   ....[11]....
        /*0124*/ 	.word	0x00000e60


	//   ....[12]....
        /*0128*/ 	.word	0x00000ee0


	//   ....[13]....
        /*012c*/ 	.word	0x00000f00


	//   ....[14]....
        /*0130*/ 	.word	0x00000f50


	//   ....[15]....
        /*0134*/ 	.word	0x00000f80


	//   ....[16]....
        /*0138*/ 	.word	0x00000fd0


	//   ....[17]....
        /*013c*/ 	.word	0x00000ff0


	//   ....[18]....
        /*0140*/ 	.word	0x00001060


	//   ....[19]....
        /*0144*/ 	.word	0x00001090


	//   ....[20]....
        /*0148*/ 	.word	0x00002360


	//   ....[21]....
        /*014c*/ 	.word	0x00002370


	//   ....[22]....
        /*0150*/ 	.word	0x000023f0


	//   ....[23]....
        /*0154*/ 	.word	0x00002400


	//   ....[24]....
        /*0158*/ 	.word	0x00002460


	//   ....[25]....
        /*015c*/ 	.word	0x00002470


	//   ....[26]....
        /*0160*/ 	.word	0x000024c0


	//   ....[27]....
        /*0164*/ 	.word	0x000024f0


	//   ....[28]....
        /*0168*/ 	.word	0x00002570


	//   ....[29]....
        /*016c*/ 	.word	0x00002580


	//----- nvinfo : EIATTR_VRC_CTA_INIT_COUNT
	.align		4
.L_157:
        /*0170*/ 	.byte	0x02, 0x4a
	.zero		1
	.zero		1


	//----- nvinfo : EIATTR_EXIT_INSTR_OFFSETS
	.align		4
        /*0174*/ 	.byte	0x04, 0x1c
        /*0176*/ 	.short	(.L_159 - .L_158)


	//   ....[0]....
.L_158:
        /*0178*/ 	.word	0x000027b0


	//   ....[1]....
        /*017c*/ 	.word	0x00002810


	//----- nvinfo : EIATTR_MAX_THREADS
	.align		4
.L_159:
        /*0180*/ 	.byte	0x04, 0x05
        /*0182*/ 	.short	(.L_161 - .L_160)
.L_160:
        /*0184*/ 	.word	0x00000200
        /*0188*/ 	.word	0x00000001
        /*018c*/ 	.word	0x00000001


	//----- nvinfo : EIATTR_CRS_STACK_SIZE
	.align		4
.L_161:
        /*0190*/ 	.byte	0x04, 0x1e
        /*0192*/ 	.short	(.L_163 - .L_162)
.L_162:
        /*0194*/ 	.word	0x00000000


	//----- nvinfo : EIATTR_CBANK_PARAM_SIZE
	.align		4
.L_163:
        /*0198*/ 	.byte	0x03, 0x19
        /*019a*/ 	.short	0x0062


	//----- nvinfo : EIATTR_PARAM_CBANK
	.align		4
        /*019c*/ 	.byte	0x04, 0x0a
        /*019e*/ 	.short	(.L_165 - .L_164)
	.align		4
.L_164:
        /*01a0*/ 	.word	index@(.nv.constant0._ZN3cub18CUB_300001_SM_10006detail6reduce18DeviceReduceKernelINS2_10policy_hubIdyN4cuda3std3__44plusIdEEE10Policy1000EN6thrust24THRUST_300001_SM_1000_NS10device_ptrIdEEyS9_dNS7_10__identityEEEvT0_PT3_T1_NS0_13GridEvenShareISK_EET2_T4_)
        /*01a4*/ 	.short	0x0380
        /*01a6*/ 	.short	0x0062


	//----- nvinfo : EIATTR_SW_WAR
	.align		4
.L_165:
        /*01a8*/ 	.byte	0x04, 0x36
        /*01aa*/ 	.short	(.L_167 - .L_166)
.L_166:
        /*01ac*/ 	.word	0x00000008
.L_167:


//--------------------- .nv.info._ZN3cub18CUB_300001_SM_10006detail6reduce28DeviceReduceSingleTileKernelINS2_10policy_hubIdyN4cuda3std3__44plusIdEEE10Policy1000EN6thrust24THRUST_300001_SM_1000_NS10device_ptrIdEEPdyS9_ddNS7_10__identityEEEvT0_T1_T2_T3_T4_T6_ --------------------------
	.section	.nv.info._ZN3cub18CUB_300001_SM_10006detail6reduce28DeviceReduceSingleTileKernelINS2_10policy_hubIdyN4cuda3std3__44plusIdEEE10Policy1000EN6thrust24THRUST_300001_SM_1000_NS10device_ptrIdEEPdyS9_ddNS7_10__identityEEEvT0_T1_T2_T3_T4_T6_,"",@"SHT_CUDA_INFO"
	.sectionflags	@""
	.align	4


	//----- nvinfo : EIATTR_CUDA_API_VERSION
	.align		4
        /*0000*/ 	.byte	0x04, 0x37
        /*0002*/ 	.short	(.L_169 - .L_168)
.L_168:
        /*0004*/ 	.word	0x00000082


	//----- nvinfo : EIATTR_KPARAM_INFO
	.align		4
.L_169:
        /*0008*/ 	.byte	0x04, 0x17
        /*000a*/ 	.short	(.L_171 - .L_170)
.L_170:
        /*000c*/ 	.word	0x00000000
        /*0010*/ 	.short	0x0005
        /*0012*/ 	.short	0x0028
        /*0014*/ 	.byte	0x00, 0xf0, 0x05, 0x00


	//----- nvinfo : EIATTR_KPARAM_INFO
	.align		4
.L_171:
        /*0018*/ 	.byte	0x04, 0x17
        /*001a*/ 	.short	(.L_173 - .L_172)
.L_172:
        /*001c*/ 	.word	0x00000000
        /*0020*/ 	.short	0x0004
        /*0022*/ 	.short	0x0020
        /*0024*/ 	.byte	0x00, 0xf0, 0x21, 0x00


	//----- nvinfo : EIATTR_KPARAM_INFO
	.align		4
.L_173:
        /*0028*/ 	.byte	0x04, 0x17
        /*002a*/ 	.short	(.L_175 - .L_174)
.L_174:
        /*002c*/ 	.word	0x00000000
        /*0030*/ 	.short	0x0003
        /*0032*/ 	.short	0x0018
        /*0034*/ 	.byte	0x00, 0xf0, 0x05, 0x00


	//----- nvinfo : EIATTR_KPARAM_INFO
	.align		4
.L_175:
        /*0038*/ 	.byte	0x04, 0x17
        /*003a*/ 	.short	(.L_177 - .L_176)
.L_176:
        /*003c*/ 	.word	0x00000000
        /*0040*/ 	.short	0x0002
        /*0042*/ 	.short	0x0010
        /*0044*/ 	.byte	0x00, 0xf0, 0x21, 0x00


	//----- nvinfo : EIATTR_KPARAM_INFO
	.align		4
.L_177:
        /*0048*/ 	.byte	0x04, 0x17
        /*004a*/ 	.short	(.L_179 - .L_178)
.L_178:
        /*004c*/ 	.word	0x00000000
        /*0050*/ 	.short	0x0001
        /*0052*/ 	.short	0x0008
        /*0054*/ 	.byte	0x00, 0xf5, 0x21, 0x00


	//----- nvinfo : EIATTR_KPARAM_INFO
	.align		4
.L_179:
        /*0058*/ 	.byte	0x04, 0x17
        /*005a*/ 	.short	(.L_181 - .L_180)
.L_180:
        /*005c*/ 	.word	0x00000000
        /*0060*/ 	.short	0x0000
        /*0062*/ 	.short	0x0000
        /*0064*/ 	.byte	0x00, 0xf0, 0x21, 0x00


	//----- nvinfo : EIATTR_SPARSE_MMA_MASK
	.align		4
.L_181:
        /*0068*/ 	.byte	0x03, 0x50
        /*006a*/ 	.short	0x0000


	//----- nvinfo : EIATTR_MAXREG_COUNT
	.align		4
        /*006c*/ 	.byte	0x03, 0x1b
        /*006e*/ 	.short	0x0080


	//----- nvinfo : EIATTR_NUM_BARRIERS
	.align		4
        /*0070*/ 	.byte	0x02, 0x4c
        /*0072*/ 	.byte	0x01
	.zero		1


	//----- nvinfo : EIATTR_MERCURY_ISA_VERSION
	.align		4
        /*0074*/ 	.byte	0x03, 0x5f
        /*0076*/ 	.short	0x0101


	//----- nvinfo : EIATTR_COOP_GROUP_MASK_REGIDS
	.align		4
        /*0078*/ 	.byte	0x04, 0x29
        /*007a*/ 	.short	(.L_183 - .L_182)


	//   ....[0]....
.L_182:
        /*007c*/ 	.word	0xffffffff


	//   ....[1]....
        /*0080*/ 	.word	0xffffffff


	//   ....[2]....
        /*0084*/ 	.word	0xffffffff


	//   ....[3]....
        /*0088*/ 	.word	0xffffffff


	//   ....[4]....
        /*008c*/ 	.word	0xffffffff


	//   ....[5]....
        /*0090*/ 	.word	0xffffffff


	//   ....[6]....
        /*0094*/ 	.word	0xffffffff


	//   ....[7]....
        /*0098*/ 	.word	0xffffffff


	//   ....[8]....
        /*009c*/ 	.word	0xffffffff


	//   ....[9]....
        /*00a0*/ 	.word	0xffffffff


	//   ....[10]....
        /*00a4*/ 	.word	0xffffffff


	//   ....[11]....
        /*00a8*/ 	.word	0xffffffff


	//   ....[12]....
        /*00ac*/ 	.word	0xffffffff


	//   ....[13]....
        /*00b0*/ 	.word	0xffffffff


	//   ....[14]....
        /*00b4*/ 	.word	0xffffffff


	//   ....[15]....
        /*00b8*/ 	.word	0xffffffff


	//   ....[16]....
        /*00bc*/ 	.word	0xffffffff


	//   ....[17]....
        /*00c0*/ 	.word	0xffffffff


	//   ....[18]....
        /*00c4*/ 	.word	0xffffffff


	//   ....[19]....
        /*00c8*/ 	.word	0xffffffff


	//   ....[20]....
        /*00cc*/ 	.word	0xffffffff


	//   ....[21]....
        /*00d0*/ 	.word	0xffffffff


	//   ....[22]....
        /*00d4*/ 	.word	0xffffffff


	//   ....[23]....
        /*00d8*/ 	.word	0xffffffff


	//   ....[24]....
        /*00dc*/ 	.word	0xffffffff


	//   ....[25]....
        /*00e0*/ 	.word	0xffffffff


	//   ....[26]....
        /*00e4*/ 	.word	0xffffffff


	//   ....[27]....
        /*00e8*/ 	.word	0xffffffff


	//   ....[28]....
        /*00ec*/ 	.word	0xffffffff


	//   ....[29]....
        /*00f0*/ 	.word	0xffffffff


	//----- nvinfo : EIATTR_COOP_GROUP_INSTR_OFFSETS
	.align		4
.L_183:
        /*00f4*/ 	.byte	0x04, 0x28
        /*00f6*/ 	.short	(.L_185 - .L_184)


	//   ....[0]....
.L_184:
        /*00f8*/ 	.word	0x00000910


	//   ....[1]....
        /*00fc*/ 	.word	0x00000920


	//   ....[2]....
        /*0100*/ 	.word	0x00000990


	//   ....[3]....
        /*0104*/ 	.word	0x000009a0


	//   ....[4]....
        /*0108*/ 	.word	0x00000a00


	//   ....[5]....
        /*010c*/ 	.word	0x00000a10


	//   ....[6]....
        /*0110*/ 	.word	0x00000a60


	//   ....[7]....
        /*0114*/ 	.word	0x00000a80


	//   ....[8]....
        /*0118*/ 	.word	0x00000ae0


	//   ....[9]....
        /*011c*/ 	.word	0x00000b10


	//   ....[10]....
        /*0120*/ 	.word	0x00000dc0


	//   ....[11]....
        /*0124*/ 	.word	0x00000dd0


	//   ....[12]....
        /*0128*/ 	.word	0x00000e60


	//   ....[13]....
        /*012c*/ 	.word	0x00000e70


	//   ....[14]....
        /*0130*/ 	.word	0x00000ed0


	//   ....[15]....
        /*0134*/ 	.word	0x00000ee0


	//   ....[16]....
        /*0138*/ 	.word	0x00000f30


	//   ....[17]....
        /*013c*/ 	.word	0x00000f50


	//   ....[18]....
        /*0140*/ 	.word	0x00000fc0


	//   ....[19]....
        /*0144*/ 	.word	0x00000ff0


	//   ....[20]....
        /*0148*/ 	.word	0x00002180


	//   ....[21]....
        /*014c*/ 	.word	0x00002190


	//   ....[22]....
        /*0150*/ 	.word	0x00002200


	//   ....[23]....
        /*0154*/ 	.word	0x00002210


	//   ....[24]....
        /*0158*/ 	.word	0x00002270


	//   ....[25]....
        /*015c*/ 	.word	0x00002280


	//   ....[26]....
        /*0160*/ 	.word	0x000022d0


	//   ....[27]....
        /*0164*/ 	.word	0x000022f0


	//   ....[28]....
        /*0168*/ 	.word	0x00002350


	//   ....[29]....
        /*016c*/ 	.word	0x00002380


	//----- nvinfo : EIATTR_VRC_CTA_INIT_COUNT
	.align		4
.L_185:
        /*0170*/ 	.byte	0x02, 0x4a
	.zero		1
	.zero		1


	//----- nvinfo : EIATTR_EXIT_INSTR_OFFSETS
	.align		4
        /*0174*/ 	.byte	0x04, 0x1c
        /*0176*/ 	.short	(.L_187 - .L_186)


	//   ....[0]....
.L_186:
        /*0178*/ 	.word	0x000000a0


	//   ....[1]....
        /*017c*/ 	.word	0x000000e0


	//   ....[2]....
        /*0180*/ 	.word	0x000025e0


	//   ....[3]....
        /*0184*/ 	.word	0x00002630


	//----- nvinfo : EIATTR_MAX_THREADS
	.align		4
.L_187:
        /*0188*/ 	.byte	0x04, 0x05
        /*018a*/ 	.short	(.L_189 - .L_188)
.L_188:
        /*018c*/ 	.word	0x00000200
        /*0190*/ 	.word	0x00000001
        /*0194*/ 	.word	0x00000001


	//----- nvinfo : EIATTR_CRS_STACK_SIZE
	.align		4
.L_189:
        /*0198*/ 	.byte	0x04, 0x1e
        /*019a*/ 	.short	(.L_191 - .L_190)
.L_190:
        /*019c*/ 	.word	0x00000000


	//----- nvinfo : EIATTR_CBANK_PARAM_SIZE
	.align		4
.L_191:
        /*01a0*/ 	.byte	0x03, 0x19
        /*01a2*/ 	.short	0x0029


	//----- nvinfo : EIATTR_PARAM_CBANK
	.align		4
        /*01a4*/ 	.byte	0x04, 0x0a
        /*01a6*/ 	.short	(.L_193 - .L_192)
	.align		4
.L_192:
        /*01a8*/ 	.word	index@(.nv.constant0._ZN3cub18CUB_300001_SM_10006detail6reduce28DeviceReduceSingleTileKernelINS2_10policy_hubIdyN4cuda3std3__44plusIdEEE10Policy1000EN6thrust24THRUST_300001_SM_1000_NS10device_ptrIdEEPdyS9_ddNS7_10__identityEEEvT0_T1_T2_T3_T4_T6_)
        /*01ac*/ 	.short	0x0380
        /*01ae*/ 	.short	0x0029


	//----- nvinfo : EIATTR_SW_WAR
	.align		4
.L_193:
        /*01b0*/ 	.byte	0x04, 0x36
        /*01b2*/ 	.short	(.L_195 - .L_194)
.L_194:
        /*01b4*/ 	.word	0x00000008
.L_195:


//--------------------- .nv.info._ZN3cub18CUB_300001_SM_10006detail6reduce28DeviceReduceSingleTileKernelINS2_10policy_hubIdjN4cuda3std3__44plusIdEEE10Policy1000EPdSC_iS9_ddNS7_10__identityEEEvT0_T1_T2_T3_T4_T6_ --------------------------
	.section	.nv.info._ZN3cub18CUB_300001_SM_10006detail6reduce28DeviceReduceSingleTileKernelINS2_10policy_hubIdjN4cuda3std3__44plusIdEEE10Policy1000EPdSC_iS9_ddNS7_10__identityEEEvT0_T1_T2_T3_T4_T6_,"",@"SHT_CUDA_INFO"
	.sectionflags	@""
	.align	4


	//----- nvinfo : EIATTR_CUDA_API_VERSION
	.align		4
        /*0000*/ 	.byte	0x04, 0x37
        /*0002*/ 	.short	(.L_197 - .L_196)
.L_196:
        /*0004*/ 	.word	0x00000082


	//----- nvinfo : EIATTR_KPARAM_INFO
	.align		4
.L_197:
        /*0008*/ 	.byte	0x04, 0x17
        /*000a*/ 	.short	(.L_199 - .L_198)
.L_198:
        /*000c*/ 	.word	0x00000000
        /*0010*/ 	.short	0x0005
        /*0012*/ 	.short	0x0020
        /*0014*/ 	.byte	0x00, 0xf0, 0x05, 0x00


	//----- nvinfo : EIATTR_KPARAM_INFO
	.align		4
.L_199:
        /*0018*/ 	.byte	0x04, 0x17
        /*001a*/ 	.short	(.L_201 - .L_200)
.L_200:
        /*001c*/ 	.word	0x00000000
        /*0020*/ 	.short	0x0004
        /*0022*/ 	.short	0x0018
        /*0024*/ 	.byte	0x00, 0xf0, 0x21, 0x00


	//----- nvinfo : EIATTR_KPARAM_INFO
	.align		4
.L_201:
        /*0028*/ 	.byte	0x04, 0x17
        /*002a*/ 	.short	(.L_203 - .L_202)
.L_202:
        /*002c*/ 	.word	0x00000000
        /*0030*/ 	.short	0x0003
        /*0032*/ 	.short	0x0014
        /*0034*/ 	.byte	0x00, 0xf0, 0x05, 0x00


	//----- nvinfo : EIATTR_KPARAM_INFO
	.align		4
.L_203:
        /*0038*/ 	.byte	0x04, 0x17
        /*003a*/ 	.short	(.L_205 - .L_204)
.L_204:
        /*003c*/ 	.word	0x00000000
        /*0040*/ 	.short	0x0002
        /*0042*/ 	.short	0x0010
        /*0044*/ 	.byte	0x00, 0xf0, 0x11, 0x00


	//----- nvinfo : EIATTR_KPARAM_INFO
	.align		4
.L_205:
        /*0048*/ 	.byte	0x04, 0x17
        /*004a*/ 	.short	(.L_207 - .L_206)
.L_206:
        /*004c*/ 	.word	0x00000000
        /*0050*/ 	.short	0x0001
        /*0052*/ 	.short	0x0008
        /*0054*/ 	.byte	0x00, 0xf5, 0x21, 0x00


	//----- nvinfo : EIATTR_KPARAM_INFO
	.align		4
.L_207:
        /*0058*/ 	.byte	0x04, 0x17
        /*005a*/ 	.short	(.L_209 - .L_208)
.L_208:
        /*005c*/ 	.word	0x00000000
        /*0060*/ 	.short	0x0000
        /*0062*/ 	.short	0x0000
        /*0064*/ 	.byte	0x00, 0xf5, 0x21, 0x00


	//----- nvinfo : EIATTR_SPARSE_MMA_MASK
	.align		4
.L_209:
        /*0068*/ 	.byte	0x03, 0x50
        /*006a*/ 	.short	0x0000


	//----- nvinfo : EIATTR_MAXREG_COUNT
	.align		4
        /*006c*/ 	.byte	0x03, 0x1b
        /*006e*/ 	.short	0x0060


	//----- nvinfo : EIATTR_NUM_BARRIERS
	.align		4
        /*0070*/ 	.byte	0x02, 0x4c
        /*0072*/ 	.byte	0x01
	.zero		1


	//----- nvinfo : EIATTR_MERCURY_ISA_VERSION
	.align		4
        /*0074*/ 	.byte	0x03, 0x5f
        /*0076*/ 	.short	0x0101


	//----- nvinfo : EIATTR_COOP_GROUP_MASK_REGIDS
	.align		4
        /*0078*/ 	.byte	0x04, 0x29
        /*007a*/ 	.short	(.L_211 - .L_210)


	//   ....[0]....
.L_210:
        /*007c*/ 	.word	0xffffffff


	//   ....[1]....
        /*0080*/ 	.word	0xffffffff


	//   ....[2]....
        /*0084*/ 	.word	0xffffffff


	//   ....[3]....
        /*0088*/ 	.word	0xffffffff


	//   ....[4]....
        /*008c*/ 	.word	0xffffffff


	//   ....[5]....
        /*0090*/ 	.word	0xffffffff


	//   ....[6]....
        /*0094*/ 	.word	0xffffffff


	//   ....[7]....
        /*0098*/ 	.word	0xffffffff


	//   ....[8]....
        /*009c*/ 	.word	0xffffffff


	//   ....[9]....
        /*00a0*/ 	.word	0xffffffff


	//   ....[10]....
        /*00a4*/ 	.word	0xffffffff


	//   ....[11]....
        /*00a8*/ 	.word	0xffffffff


	//   ....[12]....
        /*00ac*/ 	.word	0xffffffff


	//   ....[13]....
        /*00b0*/ 	.word	0xffffffff


	//   ....[14]....
        /*00b4*/ 	.word	0xffffffff


	//   ....[15]....
        /*00b8*/ 	.word	0xffffffff


	//   ....[16]....
        /*00bc*/ 	.word	0xffffffff


	//   ....[17]....
        /*00c0*/ 	.word	0xffffffff


	//   ....[18]....
        /*00c4*/ 	.word	0xffffffff


	//   ....[19]....
        /*00c8*/ 	.word	0xffffffff


	//   ....[20]....
        /*00cc*/ 	.word	0xffffffff


	//   ....[21]....
        /*00d0*/ 	.word	0xffffffff


	//   ....[22]....
        /*00d4*/ 	.word	0xffffffff


	//   ....[23]....
        /*00d8*/ 	.word	0xffffffff


	//   ....[24]....
        /*00dc*/ 	.word	0xffffffff


	//   ....[25]....
        /*00e0*/ 	.word	0xffffffff


	//   ....[26]....
        /*00e4*/ 	.word	0xffffffff


	//   ....[27]....
        /*00e8*/ 	.word	0xffffffff


	//   ....[28]....
        /*00ec*/ 	.word	0xffffffff


	//   ....[29]....
        /*00f0*/ 	.word	0xffffffff


	//----- nvinfo : EIATTR_COOP_GROUP_INSTR_OFFSETS
	.align		4
.L_211:
        /*00f4*/ 	.byte	0x04, 0x28
        /*00f6*/ 	.short	(.L_213 - .L_212)


	//   ....[0]....
.L_212:
        /*00f8*/ 	.word	0x00000980


	//   ....[1]....
        /*00fc*/ 	.word	0x00000990


	//   ....[2]....
        /*0100*/ 	.word	0x00000a00


	//   ....[3]....
        /*0104*/ 	.word	0x00000a30


	//   ....[4]....
        /*0108*/ 	.word	0x00000aa0


	//   ....[5]....
        /*010c*/ 	.word	0x00000ab0


	//   ....[6]....
        /*0110*/ 	.word	0x00000b00


	//   ....[7]....
        /*0114*/ 	.word	0x00000b10


	//   ....[8]....
        /*0118*/ 	.word	0x00000b60


	//   ....[9]....
        /*011c*/ 	.word	0x00000b80


	//   ....[10]....
        /*0120*/ 	.word	0x00000e90


	//   ....[11]....
        /*0124*/ 	.word	0x00000ea0


	//   ....[12]....
        /*0128*/ 	.word	0x00000f30


	//   ....[13]....
        /*012c*/ 	.word	0x00000f50


	//   ....[14]....
        /*0130*/ 	.word	0x00000fa0


	//   ....[15]....
        /*0134*/ 	.word	0x00000fc0


	//   ....[16]....
        /*0138*/ 	.word	0x00001010


	//   ....[17]....
        /*013c*/ 	.word	0x00001040


	//   ....[18]....
        /*0140*/ 	.word	0x000010a0


	//   ....[19]....
        /*0144*/ 	.word	0x000010d0


	//   ....[20]....
        /*0148*/ 	.word	0x000022b0


	//   ....[21]....
        /*014c*/ 	.word	0x000022c0


	//   ....[22]....
        /*0150*/ 	.word	0x00002330


	//   ....[23]....
        /*0154*/ 	.word	0x00002340


	//   ....[24]....
        /*0158*/ 	.word	0x000023a0


	//   ....[25]....
        /*015c*/ 	.word	0x000023d0


	//   ....[26]....
        /*0160*/ 	.word	0x00002450


	//   ....[27]....
        /*0164*/ 	.word	0x00002460


	//   ....[28]....
        /*0168*/ 	.word	0x000024b0


	//   ....[29]....
        /*016c*/ 	.word	0x000024c0


	//----- nvinfo : EIATTR_VRC_CTA_INIT_COUNT
	.align		4
.L_213:
        /*0170*/ 	.byte	0x02, 0x4a
	.zero		1
	.zero		1


	//----- nvinfo : EIATTR_EXIT_INSTR_OFFSETS
	.align		4
        /*0174*/ 	.byte	0x04, 0x1c
        /*0176*/ 	.short	(.L_215 - .L_214)


	//   ....[0]....
.L_214:
        /*0178*/ 	.word	0x00000080


	//   ....[1]....
        /*017c*/ 	.word	0x000000c0


	//   ....[2]....
        /*0180*/ 	.word	0x00002750


	//   ....[3]....
        /*0184*/ 	.word	0x000027a0


	//----- nvinfo : EIATTR_MAX_THREADS
	.align		4
.L_215:
        /*0188*/ 	.byte	0x04, 0x05
        /*018a*/ 	.short	(.L_217 - .L_216)
.L_216:
        /*018c*/ 	.word	0x00000280
        /*0190*/ 	.word	0x00000001
        /*0194*/ 	.word	0x00000001


	//----- nvinfo : EIATTR_CRS_STACK_SIZE
	.align		4
.L_217:
        /*0198*/ 	.byte	0x04, 0x1e
        /*019a*/ 	.short	(.L_219 - .L_218)
.L_218:
        /*019c*/ 	.word	0x00000000


	//----- nvinfo : EIATTR_CBANK_PARAM_SIZE
	.align		4
.L_219:
        /*01a0*/ 	.byte	0x03, 0x19
        /*01a2*/ 	.short	0x0021


	//----- nvinfo : EIATTR_PARAM_CBANK
	.align		4
        /*01a4*/ 	.byte	0x04, 0x0a
        /*01a6*/ 	.short	(.L_221 - .L_220)
	.align		4
.L_220:
        /*01a8*/ 	.word	index@(.nv.constant0._ZN3cub18CUB_300001_SM_10006detail6reduce28DeviceReduceSingleTileKernelINS2_10policy_hubIdjN4cuda3std3__44plusIdEEE10Policy1000EPdSC_iS9_ddNS7_10__identityEEEvT0_T1_T2_T3_T4_T6_)
        /*01ac*/ 	.short	0x0380
        /*01ae*/ 	.short	0x0021


	//----- nvinfo : EIATTR_SW_WAR
	.align		4
.L_221:
        /*01b0*/ 	.byte	0x04, 0x36
        /*01b2*/ 	.short	(.L_223 - .L_222)
.L_222:
        /*01b4*/ 	.word	0x00000008
.L_223:


//--------------------- .nv.info._ZN3cub18CUB_300001_SM_10006detail6reduce18DeviceReduceKernelINS2_10policy_hubIdjN4cuda3std3__44plusIdEEE10Policy1000EN6thrust24THRUST_300001_SM_1000_NS10device_ptrIdEEjS9_dNS7_10__identityEEEvT0_PT3_T1_NS0_13GridEvenShareISK_EET2_T4_ --------------------------
	.section	.nv.info._ZN3cub18CUB_300001_SM_10006detail6reduce18DeviceReduceKernelINS2_10policy_hubIdjN4cuda3std3__44plusIdEEE10Policy1000EN6thrust24THRUST_300001_SM_1000_NS10device_ptrIdEEjS9_dNS7_10__identityEEEvT0_PT3_T1_NS0_13GridEvenShareISK_EET2_T4_,"",@"SHT_CUDA_INFO"
	.sectionflags	@""
	.align	4


	//----- nvinfo : EIATTR_CUDA_API_VERSION
	.align		4
        /*0000*/ 	.byte	0x04, 0x37
        /*0002*/ 	.short	(.L_225 - .L_224)
.L_224:
        /*0004*/ 	.word	0x00000082


	//----- nvinfo : EIATTR_KPARAM_INFO
	.align		4
.L_225:
        /*0008*/ 	.byte	0x04, 0x17
        /*000a*/ 	.short	(.L_227 - .L_226)
.L_226:
        /*000c*/ 	.word	0x00000000
        /*0010*/ 	.short	0x0005
        /*0012*/ 	.short	0x003d
        /*0014*/ 	.byte	0x00, 0xf0, 0x05, 0x00


	//----- nvinfo : EIATTR_KPARAM_INFO
	.align		4
.L_227:
        /*0018*/ 	.byte	0x04, 0x17
        /*001a*/ 	.short	(.L_229 - .L_228)
.L_228:
        /*001c*/ 	.word	0x00000000
        /*0020*/ 	.short	0x0004
        /*0022*/ 	.short	0x003c
        /*0024*/ 	.byte	0x00, 0xf0, 0x05, 0x00


	//----- nvinfo : EIATTR_KPARAM_INFO
	.align		4
.L_229:
        /*0028*/ 	.byte	0x04, 0x17
        /*002a*/ 	.short	(.L_231 - .L_230)
.L_230:
        /*002c*/ 	.word	0x00000000
        /*0030*/ 	.short	0x0003
        /*0032*/ 	.short	0x0014
        /*0034*/ 	.byte	0x00, 0xf0, 0xa1, 0x00


	//----- nvinfo : EIATTR_KPARAM_INFO
	.align		4
.L_231:
        /*0038*/ 	.byte	0x04, 0x17
        /*003a*/ 	.short	(.L_233 - .L_232)
.L_232:
        /*003c*/ 	.word	0x00000000
        /*0040*/ 	.short	0x0002
        /*0042*/ 	.short	0x0010
        /*0044*/ 	.byte	0x00, 0xf0, 0x11, 0x00


	//----- nvinfo : EIATTR_KPARAM_INFO
	.align		4
.L_233:
        /*0048*/ 	.byte	0x04, 0x17
        /*004a*/ 	.short	(.L_235 - .L_234)
.L_234:
        /*004c*/ 	.word	0x00000000
        /*0050*/ 	.short	0x0001
        /*0052*/ 	.short	0x0008
        /*0054*/ 	.byte	0x00, 0xf5, 0x21, 0x00


	//----- nvinfo : EIATTR_KPARAM_INFO
	.align		4
.L_235:
        /*0058*/ 	.byte	0x04, 0x17
        /*005a*/ 	.short	(.L_237 - .L_236)
.L_236:
        /*005c*/ 	.word	0x00000000
        /*0060*/ 	.short	0x0000
        /*0062*/ 	.short	0x0000
        /*0064*/ 	.byte	0x00, 0xf0, 0x21, 0x00


	//----- nvinfo : EIATTR_SPARSE_MMA_MASK
	.align		4
.L_237:
        /*0068*/ 	.byte	0x03, 0x50
        /*006a*/ 	.short	0x0000


	//----- nvinfo : EIATTR_MAXREG_COUNT
	.align		4
        /*006c*/ 	.byte	0x03, 0x1b
        /*006e*/ 	.short	0x0060


	//----- nvinfo : EIATTR_NUM_BARRIERS
	.align		4
        /*0070*/ 	.byte	0x02, 0x4c
        /*0072*/ 	.byte	0x01
	.zero		1


	//----- nvinfo : EIATTR_MERCURY_ISA_VERSION
	.align		4
        /*0074*/ 	.byte	0x03, 0x5f
        /*0076*/ 	.short	0x0101


	//----- nvinfo : EIATTR_COOP_GROUP_MASK_REGIDS
	.align		4
        /*0078*/ 	.byte	0x04, 0x29
        /*007a*/ 	.short	(.L_239 - .L_238)


	//   ....[0]....
.L_238:
        /*007c*/ 	.word	0xffffffff


	//   ....[1]....
        /*0080*/ 	.word	0xffffffff


	//   ....[2]....
        /*0084*/ 	.word	0xffffffff


	//   ....[3]....
        /*0088*/ 	.word	0xffffffff


	//   ....[4]....
        /*008c*/ 	.word	0xffffffff


	//   ....[5]....
        /*0090*/ 	.word	0xffffffff


	//   ....[6]....
        /*0094*/ 	.word	0xffffffff


	//   ....[7]....
        /*0098*/ 	.word	0xffffffff


	//   ....[8]....
        /*009c*/ 	.word	0xffffffff


	//   ....[9]....
        /*00a0*/ 	.word	0xffffffff


	//   ....[10]....
        /*00a4*/ 	.word	0xffffffff


	//   ....[11]....
        /*00a8*/ 	.word	0xffffffff


	//   ....[12]....
        /*00ac*/ 	.word	0xffffffff


	//   ....[13]....
        /*00b0*/ 	.word	0xffffffff


	//   ....[14]....
        /*00b4*/ 	.word	0xffffffff


	//   ....[15]....
        /*00b8*/ 	.word	0xffffffff


	//   ....[16]....
        /*00bc*/ 	.word	0xffffffff


	//   ....[17]....
        /*00c0*/ 	.word	0xffffffff


	//   ....[18]....
        /*00c4*/ 	.word	0xffffffff


	//   ....[19]....
        /*00c8*/ 	.word	0xffffffff


	//   ....[20]....
        /*00cc*/ 	.word	0xffffffff


	//   ....[21]....
        /*00d0*/ 	.word	0xffffffff


	//   ....[22]....
        /*00d4*/ 	.word	0xffffffff


	//   ....[23]....
        /*00d8*/ 	.word	0xffffffff


	//   ....[24]....
        /*00dc*/ 	.word	0xffffffff


	//   ....[25]....
        /*00e0*/ 	.word	0xffffffff


	//   ....[26]....
        /*00e4*/ 	.word	0xffffffff


	//   ....[27]....
        /*00e8*/ 	.word	0xffffffff


	//   ....[28]....
        /*00ec*/ 	.word	0xffffffff


	//   ....[29]....
        /*00f0*/ 	.word	0xffffffff


	//----- nvinfo : EIATTR_COOP_GROUP_INSTR_OFFSETS
	.align		4
.L_239:
        /*00f4*/ 	.byte	0x04, 0x28
        /*00f6*/ 	.short	(.L_241 - .L_240)


	//   ....[0]....
.L_240:
        /*00f8*/ 	.word	0x00000c10


	//   ....[1]....
        /*00fc*/ 	.word	0x00000c20


	//   ....[2]....
        /*0100*/ 	.word	0x00000c90


	//   ....[3]....
        /*0104*/ 	.word	0x00000cb0


	//   ....[4]....
        /*0108*/ 	.word	0x00000d20


	//   ....[5]....
        /*010c*/ 	.word	0x00000d30


	//   ....[6]....
        /*0110*/ 	.word	0x00000d80


	//   ....[7]....
        /*0114*/ 	.word	0x00000da0


	//   ....[8]....
        /*0118*/ 	.word	0x00000df0


	//   ....[9]....
        /*011c*/ 	.word	0x00000e10


	//   ....[10]....
        /*0120*/ 	.word	0x00001120


	//   ....[11]....
        /*0124*/ 	.word	0x00001130


	//   ....[12]....
        /*0128*/ 	.word	0x000011a0


	//   ....[13]....
        /*012c*/ 	.word	0x000011c0


	//   ....[14]....
        /*0130*/ 	.word	0x00001210


	//   ....[15]....
        /*0134*/ 	.word	0x00001230


	//   ....[16]....
        /*0138*/ 	.word	0x00001290


	//   ....[17]....
        /*013c*/ 	.word	0x000012b0


	//   ....[18]....
        /*0140*/ 	.word	0x00001330


	//   ....[19]....
        /*0144*/ 	.word	0x00001360


	//   ....[20]....
        /*0148*/ 	.word	0x000028d0


	//   ....[21]....
        /*014c*/ 	.word	0x000028e0


	//   ....[22]....
        /*0150*/ 	.word	0x00002960


	//   ....[23]....
        /*0154*/ 	.word	0x00002970


	//   ....[24]....
        /*0158*/ 	.word	0x000029d0


	//   ....[25]....
        /*015c*/ 	.word	0x000029e0


	//   ....[26]....
        /*0160*/ 	.word	0x00002a30


	//   ....[27]....
        /*0164*/ 	.word	0x00002a60


	//   ....[28]....
        /*0168*/ 	.word	0x00002ae0


	//   ....[29]....
        /*016c*/ 	.word	0x00002af0


	//----- nvinfo : EIATTR_VRC_CTA_INIT_COUNT
	.align		4
.L_241:
        /*0170*/ 	.byte	0x02, 0x4a
	.zero		1
	.zero		1


	//----- nvinfo : EIATTR_EXIT_INSTR_OFFSETS
	.align		4
        /*0174*/ 	.byte	0x04, 0x1c
        /*0176*/ 	.short	(.L_243 - .L_242)


	//   ....[0]....
.L_242:
        /*0178*/ 	.word	0x00002d80


	//   ....[1]....
        /*017c*/ 	.word	0x00002de0


	//----- nvinfo : EIATTR_MAX_THREADS
	.align		4
.L_243:
        /*0180*/ 	.byte	0x04, 0x05
        /*0182*/ 	.short	(.L_245 - .L_244)
.L_244:
        /*0184*/ 	.word	0x00000280
        /*0188*/ 	.word	0x00000001
        /*018c*/ 	.word	0x00000001


	//----- nvinfo : EIATTR_CRS_STACK_SIZE
	.align		4
.L_245:
        /*0190*/ 	.byte	0x04, 0x1e
        /*0192*/ 	.short	(.L_247 - .L_246)
.L_246:
        /*0194*/ 	.word	0x00000000


	//----- nvinfo : EIATTR_CBANK_PARAM_SIZE
	.align		4
.L_247:
        /*0198*/ 	.byte	0x03, 0x19
        /*019a*/ 	.short	0x003e


	//----- nvinfo : EIATTR_PARAM_CBANK
	.align		4
        /*019c*/ 	.byte	0x04, 0x0a
        /*019e*/ 	.short	(.L_249 - .L_248)
	.align		4
.L_248:
        /*01a0*/ 	.word	index@(.nv.constant0._ZN3cub18CUB_300001_SM_10006detail6reduce18DeviceReduceKernelINS2_10policy_hubIdjN4cuda3std3__44plusIdEEE10Policy1000EN6thrust24THRUST_300001_SM_1000_NS10device_ptrIdEEjS9_dNS7_10__identityEEEvT0_PT3_T1_NS0_13GridEvenShareISK_EET2_T4_)
        /*01a4*/ 	.short	0x0380
        /*01a6*/ 	.short	0x003e


	//----- nvinfo : EIATTR_SW_WAR
	.align		4
.L_249:
        /*01a8*/ 	.byte	0x04, 0x36
        /*01aa*/ 	.short	(.L_251 - .L_250)
.L_250:
        /*01ac*/ 	.word	0x00000008
.L_251:


//--------------------- .nv.info._ZN3cub18CUB_300001_SM_10006detail6reduce28DeviceReduceSingleTileKernelINS2_10policy_hubIdjN4cuda3std3__44plusIdEEE10Policy1000EN6thrust24THRUST_300001_SM_1000_NS10device_ptrIdEEPdjS9_ddNS7_10__identityEEEvT0_T1_T2_T3_T4_T6_ --------------------------
	.section	.nv.info._ZN3cub18CUB_300001_SM_10006detail6reduce28DeviceReduceSingleTileKernelINS2_10policy_hubIdjN4cuda3std3__44plusIdEEE10Policy1000EN6thrust24THRUST_300001_SM_1000_NS10device_ptrIdEEPdjS9_ddNS7_10__identityEEEvT0_T1_T2_T3_T4_T6_,"",@"SHT_CUDA_INFO"
	.sectionflags	@""
	.align	4


	//----- nvinfo : EIATTR_CUDA_API_VERSION
	.align		4
        /*0000*/ 	.byte	0x04, 0x37
        /*0002*/ 	.short	(.L_253 - .L_252)
.L_252:
        /*0004*/ 	.word	0x00000082


	//----- nvinfo : EIATTR_KPARAM_INFO
	.align		4
.L_253:
        /*0008*/ 	.byte	0x04, 0x17
        /*000a*/ 	.short	(.L_255 - .L_254)
.L_254:
        /*000c*/ 	.word	0x00000000
        /*0010*/ 	.short	0x0005
        /*0012*/ 	.short	0x0020
        /*0014*/ 	.byte	0x00, 0xf0, 0x05, 0x00


	//----- nvinfo : EIATTR_KPARAM_INFO
	.align		4
.L_255:
        /*0018*/ 	.byte	0x04, 0x17
        /*001a*/ 	.short	(.L_257 - .L_256)
.L_256:
        /*001c*/ 	.word	0x00000000
        /*0020*/ 	.short	0x0004
        /*0022*/ 	.short	0x0018
        /*0024*/ 	.byte	0x00, 0xf0, 0x21, 0x00


	//----- nvinfo : EIATTR_KPARAM_INFO
	.align		4
.L_257:
        /*0028*/ 	.byte	0x04, 0x17
        /*002a*/ 	.short	(.L_259 - .L_258)
.L_258:
        /*002c*/ 	.word	0x00000000
        /*0030*/ 	.short	0x0003
        /*0032*/ 	.short	0x0014
        /*0034*/ 	.byte	0x00, 0xf0, 0x05, 0x00


	//----- nvinfo : EIATTR_KPARAM_INFO
	.align		4
.L_259:
        /*0038*/ 	.byte	0x04, 0x17
        /*003a*/ 	.short	(.L_261 - .L_260)
.L_260:
        /*003c*/ 	.word	0x00000000
        /*0040*/ 	.short	0x0002
        /*0042*/ 	.short	0x0010
        /*0044*/ 	.byte	0x00, 0xf0, 0x11, 0x00


	//----- nvinfo : EIATTR_KPARAM_INFO
	.align		4
.L_261:
        /*0048*/ 	.byte	0x04, 0x17
        /*004a*/ 	.short	(.L_263 - .L_262)
.L_262:
        /*004c*/ 	.word	0x00000000
        /*0050*/ 	.short	0x0001
        /*0052*/ 	.short	0x0008
        /*0054*/ 	.byte	0x00, 0xf5, 0x21, 0x00


	//----- nvinfo : EIATTR_KPARAM_INFO
	.align		4
.L_263:
        /*0058*/ 	.byte	0x04, 0x17
        /*005a*/ 	.short	(.L_265 - .L_264)
.L_264:
        /*005c*/ 	.word	0x00000000
        /*0060*/ 	.short	0x0000
        /*0062*/ 	.short	0x0000
        /*0064*/ 	.byte	0x00, 0xf0, 0x21, 0x00


	//----- nvinfo : EIATTR_SPARSE_MMA_MASK
	.align		4
.L_265:
        /*0068*/ 	.byte	0x03, 0x50
        /*006a*/ 	.short	0x0000


	//----- nvinfo : EIATTR_MAXREG_COUNT
	.align		4
        /*006c*/ 	.byte	0x03, 0x1b
        /*006e*/ 	.short	0x0060


	//----- nvinfo : EIATTR_NUM_BARRIERS
	.align		4
        /*0070*/ 	.byte	0x02, 0x4c
        /*0072*/ 	.byte	0x01
	.zero		1


	//----- nvinfo : EIATTR_MERCURY_ISA_VERSION
	.align		4
        /*0074*/ 	.byte	0x03, 0x5f
        /*0076*/ 	.short	0x0101


	//----- nvinfo : EIATTR_COOP_GROUP_MASK_REGIDS
	.align		4
        /*0078*/ 	.byte	0x04, 0x29
        /*007a*/ 	.short	(.L_267 - .L_266)


	//   ....[0]....
.L_266:
        /*007c*/ 	.word	0xffffffff


	//   ....[1]....
        /*0080*/ 	.word	0xffffffff


	//   ....[2]....
        /*0084*/ 	.word	0xffffffff


	//   ....[3]....
        /*0088*/ 	.word	0xffffffff


	//   ....[4]....
        /*008c*/ 	.word	0xffffffff


	//   ....[5]....
        /*0090*/ 	.word	0xffffffff


	//   ....[6]....
        /*0094*/ 	.word	0xffffffff


	//   ....[7]....
        /*0098*/ 	.word	0xffffffff


	//   ....[8]....
        /*009c*/ 	.word	0xffffffff


	//   ....[9]....
        /*00a0*/ 	.word	0xffffffff


	//   ....[10]....
        /*00a4*/ 	.word	0xffffffff


	//   ....[11]....
        /*00a8*/ 	.word	0xffffffff


	//   ....[12]....
        /*00ac*/ 	.word	0xffffffff


	//   ....[13]....
        /*00b0*/ 	.word	0xffffffff


	//   ....[14]....
        /*00b4*/ 	.word	0xffffffff


	//   ....[15]....
        /*00b8*/ 	.word	0xffffffff


	//   ....[16]....
        /*00bc*/ 	.word	0xffffffff


	//   ....[17]....
        /*00c0*/ 	.word	0xffffffff


	//   ....[18]....
        /*00c4*/ 	.word	0xffffffff


	//   ....[19]....
        /*00c8*/ 	.word	0xffffffff


	//   ....[20]....
        /*00cc*/ 	.word	0xffffffff


	//   ....[21]....
        /*00d0*/ 	.word	0xffffffff


	//   ....[22]....
        /*00d4*/ 	.word	0xffffffff


	//   ....[23]....
        /*00d8*/ 	.word	0xffffffff


	//   ....[24]....
        /*00dc*/ 	.word	0xffffffff


	//   ....[25]....
        /*00e0*/ 	.word	0xffffffff


	//   ....[26]....
        /*00e4*/ 	.word	0xffffffff


	//   ....[27]....
        /*00e8*/ 	.word	0xffffffff


	//   ....[28]....
        /*00ec*/ 	.word	0xffffffff


	//   ....[29]....
        /*00f0*/ 	.word	0xffffffff


	//----- nvinfo : EIATTR_COOP_GROUP_INSTR_OFFSETS
	.align		4
.L_267:
        /*00f4*/ 	.byte	0x04, 0x28
        /*00f6*/ 	.short	(.L_269 - .L_268)


	//   ....[0]....
.L_268:
        /*00f8*/ 	.word	0x00000930


	//   ....[1]....
        /*00fc*/ 	.word	0x00000940


	//   ....[2]....
        /*0100*/ 	.word	0x000009b0


	//   ....[3]....
        /*0104*/ 	.word	0x000009e0


	//   ....[4]....
        /*0108*/ 	.word	0x00000a50


	//   ....[5]....
        /*010c*/ 	.word	0x00000a60


	//   ....[6]....
        /*0110*/ 	.word	0x00000ab0


	//   ....[7]....
        /*0114*/ 	.word	0x00000ad0


	//   ....[8]....
        /*0118*/ 	.word	0x00000b30


	//   ....[9]....
        /*011c*/ 	.word	0x00000b40


	//   ....[10]....
        /*0120*/ 	.word	0x00000e40


	//   ....[11]....
        /*0124*/ 	.word	0x00000e50


	//   ....[12]....
        /*0128*/ 	.word	0x00000ed0


	//   ....[13]....
        /*012c*/ 	.word	0x00000ef0


	//   ....[14]....
        /*0130*/ 	.word	0x00000f40


	//   ....[15]....
        /*0134*/ 	.word	0x00000f60


	//   ....[16]....
        /*0138*/ 	.word	0x00000fd0


	//   ....[17]....
        /*013c*/ 	.word	0x00000fe0


	//   ....[18]....
        /*0140*/ 	.word	0x00001030


	//   ....[19]....
        /*0144*/ 	.word	0x00001060


	//   ....[20]....
        /*0148*/ 	.word	0x00002450


	//   ....[21]....
        /*014c*/ 	.word	0x00002460


	//   ....[22]....
        /*0150*/ 	.word	0x000024d0


	//   ....[23]....
        /*0154*/ 	.word	0x000024e0


	//   ....[24]....
        /*0158*/ 	.word	0x00002540


	//   ....[25]....
        /*015c*/ 	.word	0x00002550


	//   ....[26]....
        /*0160*/ 	.word	0x000025a0


	//   ....[27]....
        /*0164*/ 	.word	0x000025d0


	//   ....[28]....
        /*0168*/ 	.word	0x00002650


	//   ....[29]....
        /*016c*/ 	.word	0x00002660


	//----- nvinfo : EIATTR_VRC_CTA_INIT_COUNT
	.align		4
.L_269:
        /*0170*/ 	.byte	0x02, 0x4a
	.zero		1
	.zero		1


	//----- nvinfo : EIATTR_EXIT_INSTR_OFFSETS
	.align		4
        /*0174*/ 	.byte	0x04, 0x1c
        /*0176*/ 	.short	(.L_271 - .L_270)


	//   ....[0]....
.L_270:
        /*0178*/ 	.word	0x00000080


	//   ....[1]....
        /*017c*/ 	.word	0x000000c0


	//   ....[2]....
        /*0180*/ 	.word	0x000028f0


	//   ....[3]....
        /*0184*/ 	.word	0x00002940


	//----- nvinfo : EIATTR_MAX_THREADS
	.align		4
.L_271:
        /*0188*/ 	.byte	0x04, 0x05
        /*018a*/ 	.short	(.L_273 - .L_272)
.L_272:
        /*018c*/ 	.word	0x00000280
        /*0190*/ 	.word	0x00000001
        /*0194*/ 	.word	0x00000001


	//----- nvinfo : EIATTR_CRS_STACK_SIZE
	.align		4
.L_273:
        /*0198*/ 	.byte	0x04, 0x1e
        /*019a*/ 	.short	(.L_275 - .L_274)
.L_274:
        /*019c*/ 	.word	0x00000000


	//----- nvinfo : EIATTR_CBANK_PARAM_SIZE
	.align		4
.L_275:
        /*01a0*/ 	.byte	0x03, 0x19
        /*01a2*/ 	.short	0x0021


	//----- nvinfo : EIATTR_PARAM_CBANK
	.align		4
        /*01a4*/ 	.byte	0x04, 0x0a
        /*01a6*/ 	.short	(.L_277 - .L_276)
	.align		4
.L_276:
        /*01a8*/ 	.word	index@(.nv.constant0._ZN3cub18CUB_300001_SM_10006detail6reduce28DeviceReduceSingleTileKernelINS2_10policy_hubIdjN4cuda3std3__44plusIdEEE10Policy1000EN6thrust24THRUST_300001_SM_1000_NS10device_ptrIdEEPdjS9_ddNS7_10__identityEEEvT0_T1_T2_T3_T4_T6_)
        /*01ac*/ 	.short	0x0380
        /*01ae*/ 	.short	0x0021


	//----- nvinfo : EIATTR_SW_WAR
	.align		4
.L_277:
        /*01b0*/ 	.byte	0x04, 0x36
        /*01b2*/ 	.short	(.L_279 - .L_278)
.L_278:
        /*01b4*/ 	.word	0x00000008
.L_279:


//--------------------- .nv.info._ZN3cub18CUB_300001_SM_10006detail11EmptyKernelIvEEvv --------------------------
	.section	.nv.info._ZN3cub18CUB_300001_SM_10006detail11EmptyKernelIvEEvv,"",@"SHT_CUDA_INFO"
	.sectionflags	@""
	.align	4


	//----- nvinfo : EIATTR_CUDA_API_VERSION
	.align		4
        /*0000*/ 	.byte	0x04, 0x37
        /*0002*/ 	.short	(.L_281 - .L_280)
.L_280:
        /*0004*/ 	.word	0x00000082


	//----- nvinfo : EIATTR_SPARSE_MMA_MASK
	.align		4
.L_281:
        /*0008*/ 	.byte	0x03, 0x50
        /*000a*/ 	.short	0x0000


	//----- nvinfo : EIATTR_MAXREG_COUNT
	.align		4
        /*000c*/ 	.byte	0x03, 0x1b
        /*000e*/ 	.short	0x00ff


	//----- nvinfo : EIATTR_MERCURY_ISA_VERSION
	.align		4
        /*0010*/ 	.byte	0x03, 0x5f
        /*0012*/ 	.short	0x0101


	//----- nvinfo : EIATTR_VRC_CTA_INIT_COUNT
	.align		4
        /*0014*/ 	.byte	0x02, 0x4a
	.zero		1
	.zero		1


	//----- nvinfo : EIATTR_EXIT_INSTR_OFFSETS
	.align		4
        /*0018*/ 	.byte	0x04, 0x1c
        /*001a*/ 	.short	(.L_283 - .L_282)


	//   ....[0]....
.L_282:
        /*001c*/ 	.word	0x00000010


	//----- nvinfo : EIATTR_SW_WAR
	.align		4
.L_283:
        /*0020*/ 	.byte	0x04, 0x36
        /*0022*/ 	.short	(.L_285 - .L_284)
.L_284:
        /*0024*/ 	.word	0x00000008
.L_285:


//--------------------- .nv.info._Z11check_errorPdS_d --------------------------
	.section	.nv.info._Z11check_errorPdS_d,"",@"SHT_CUDA_INFO"
	.sectionflags	@""
	.align	4


	//----- nvinfo : EIATTR_CUDA_API_VERSION
	.align		4
        /*0000*/ 	.byte	0x04, 0x37
        /*0002*/ 	.short	(.L_287 - .L_286)
.L_286:
        /*0004*/ 	.word	0x00000082


	//----- nvinfo : EIATTR_KPARAM_INFO
	.align		4
.L_287:
        /*0008*/ 	.byte	0x04, 0x17
        /*000a*/ 	.short	(.L_289 - .L_288)
.L_288:
        /*000c*/ 	.word	0x00000000
        /*0010*/ 	.short	0x0002
        /*0012*/ 	.short	0x0010
        /*0014*/ 	.byte	0x00, 0xf0, 0x21, 0x00


	//----- nvinfo : EIATTR_KPARAM_INFO
	.align		4
.L_289:
        /*0018*/ 	.byte	0x04, 0x17
        /*001a*/ 	.short	(.L_291 - .L_290)
.L_290:
        /*001c*/ 	.word	0x00000000
        /*0020*/ 	.short	0x0001
        /*0022*/ 	.short	0x0008
        /*0024*/ 	.byte	0x00, 0xf5, 0x21, 0x00


	//----- nvinfo : EIATTR_KPARAM_INFO
	.align		4
.L_291:
        /*0028*/ 	.byte	0x04, 0x17
        /*002a*/ 	.short	(.L_293 - .L_292)
.L_292:
        /*002c*/ 	.word	0x00000000
        /*0030*/ 	.short	0x0000
        /*0032*/ 	.short	0x0000
        /*0034*/ 	.byte	0x00, 0xf5, 0x21, 0x00


	//----- nvinfo : EIATTR_SPARSE_MMA_MASK
	.align		4
.L_293:
        /*0038*/ 	.byte	0x03, 0x50
        /*003a*/ 	.short	0x0000


	//----- nvinfo : EIATTR_MAXREG_COUNT
	.align		4
        /*003c*/ 	.byte	0x03, 0x1b
        /*003e*/ 	.short	0x00ff


	//----- nvinfo : EIATTR_MERCURY_ISA_VERSION
	.align		4
        /*0040*/ 	.byte	0x03, 0x5f
        /*0042*/ 	.short	0x0101


	//----- nvinfo : EIATTR_VRC_CTA_INIT_COUNT
	.align		4
        /*0044*/ 	.byte	0x02, 0x4a
	.zero		1
	.zero		1


	//----- nvinfo : EIATTR_EXIT_INSTR_OFFSETS
	.align		4
        /*0048*/ 	.byte	0x04, 0x1c
        /*004a*/ 	.short	(.L_295 - .L_294)


	//   ....[0]....
.L_294:
        /*004c*/ 	.word	0x00000100


	//   ....[1]....
        /*0050*/ 	.word	0x00000150


	//   ....[2]....
        /*0054*/ 	.word	0x00000190


	//   ....[3]....
        /*0058*/ 	.word	0x000001d0


	//   ....[4]....
        /*005c*/ 	.word	0x00000ed0


	//----- nvinfo : EIATTR_CRS_STACK_SIZE
	.align		4
.L_295:
        /*0060*/ 	.byte	0x04, 0x1e
        /*0062*/ 	.short	(.L_297 - .L_296)
.L_296:
        /*0064*/ 	.word	0x00000000


	//----- nvinfo : EIATTR_CBANK_PARAM_SIZE
	.align		4
.L_297:
        /*0068*/ 	.byte	0x03, 0x19
        /*006a*/ 	.short	0x0018


	//----- nvinfo : EIATTR_PARAM_CBANK
	.align		4
        /*006c*/ 	.byte	0x04, 0x0a
        /*006e*/ 	.short	(.L_299 - .L_298)
	.align		4
.L_298:
        /*0070*/ 	.word	index@(.nv.constant0._Z11check_errorPdS_d)
        /*0074*/ 	.short	0x0380
        /*0076*/ 	.short	0x0018


	//----- nvinfo : EIATTR_SW_WAR
	.align		4
.L_299:
        /*0078*/ 	.byte	0x04, 0x36
        /*007a*/ 	.short	(.L_301 - .L_300)
.L_300:
        /*007c*/ 	.word	0x00000008
.L_301:


//--------------------- .nv.info._Z13jacobi_solverPdS_ --------------------------
	.section	.nv.info._Z13jacobi_solverPdS_,"",@"SHT_CUDA_INFO"
	.sectionflags	@""
	.align	4


	//----- nvinfo : EIATTR_CUDA_API_VERSION
	.align		4
        /*0000*/ 	.byte	0x04, 0x37
        /*0002*/ 	.short	(.L_303 - .L_302)
.L_302:
        /*0004*/ 	.word	0x00000082


	//----- nvinfo : EIATTR_KPARAM_INFO
	.align		4
.L_303:
        /*0008*/ 	.byte	0x04, 0x17
        /*000a*/ 	.short	(.L_305 - .L_304)
.L_304:
        /*000c*/ 	.word	0x00000000
        /*0010*/ 	.short	0x0001
        /*0012*/ 	.short	0x0008
        /*0014*/ 	.byte	0x00, 0xf5, 0x21, 0x00


	//----- nvinfo : EIATTR_KPARAM_INFO
	.align		4
.L_305:
        /*0018*/ 	.byte	0x04, 0x17
        /*001a*/ 	.short	(.L_307 - .L_306)
.L_306:
        /*001c*/ 	.word	0x00000000
        /*0020*/ 	.short	0x0000
        /*0022*/ 	.short	0x0000
        /*0024*/ 	.byte	0x00, 0xf5, 0x21, 0x00


	//----- nvinfo : EIATTR_SPARSE_MMA_MASK
	.align		4
.L_307:
        /*0028*/ 	.byte	0x03, 0x50
        /*002a*/ 	.short	0x0000


	//----- nvinfo : EIATTR_MAXREG_COUNT
	.align		4
        /*002c*/ 	.byte	0x03, 0x1b
        /*002e*/ 	.short	0x00ff


	//----- nvinfo : EIATTR_NUM_BARRIERS
	.align		4
        /*0030*/ 	.byte	0x02, 0x4c
        /*0032*/ 	.byte	0x01
	.zero		1


	//----- nvinfo : EIATTR_MERCURY_ISA_VERSION
	.align		4
        /*0034*/ 	.byte	0x03, 0x5f
        /*0036*/ 	.short	0x0101


	//----- nvinfo : EIATTR_VRC_CTA_INIT_COUNT
	.align		4
        /*0038*/ 	.byte	0x02, 0x4a
	.zero		1
	.zero		1


	//----- nvinfo : EIATTR_EXIT_INSTR_OFFSETS
	.align		4
        /*003c*/ 	.byte	0x04, 0x1c
        /*003e*/ 	.short	(.L_309 - .L_308)


	//   ....[0]....
.L_308:
        /*0040*/ 	.word	0x000001e0


	//   ....[1]....
        /*0044*/ 	.word	0x00000220


	//   ....[2]....
        /*0048*/ 	.word	0x00000260


	//   ....[3]....
        /*004c*/ 	.word	0x000002a0


	//   ....[4]....
        /*0050*/ 	.word	0x000003f0


	//----- nvinfo : EIATTR_CBANK_PARAM_SIZE
	.align		4
.L_309:
        /*0054*/ 	.byte	0x03, 0x19
        /*0056*/ 	.short	0x0010


	//----- nvinfo : EIATTR_PARAM_CBANK
	.align		4
        /*0058*/ 	.byte	0x04, 0x0a
        /*005a*/ 	.short	(.L_311 - .L_310)
	.align		4
.L_310:
        /*005c*/ 	.word	index@(.nv.constant0._Z13jacobi_solverPdS_)
        /*0060*/ 	.short	0x0380
        /*0062*/ 	.short	0x0010


	//----- nvinfo : EIATTR_SW_WAR
	.align		4
.L_311:
        /*0064*/ 	.byte	0x04, 0x36
        /*0066*/ 	.short	(.L_313 - .L_312)
.L_312:
        /*0068*/ 	.word	0x00000008
.L_313:


//--------------------- .nv.callgraph             --------------------------
	.section	.nv.callgraph,"",@"SHT_CUDA_CALLGRAPH"
	.align	4
	.sectionentsize	8
	.align		4
        /*0000*/ 	.word	0x00000000
	.align		4
        /*0004*/ 	.word	0xffffffff
	.align		4
        /*0008*/ 	.word	0x00000000
	.align		4
        /*000c*/ 	.word	0xfffffffe
	.align		4
        /*0010*/ 	.word	0x00000000
	.align		4
        /*0014*/ 	.word	0xfffffffd
	.align		4
        /*0018*/ 	.word	0x00000000
	.align		4
        /*001c*/ 	.word	0xfffffffc


//--------------------- .nv.constant3             --------------------------
	.section	.nv.constant3,"a",@progbits
	.align	8
.nv.constant3:
	.type		_nx,@object
	.size		_nx,(_ny - _nx)
_nx:
	.zero		4
	.type		_ny,@object
	.size		_ny,(_Lx - _ny)
_ny:
	.zero		4
	.type		_Lx,@object
	.size		_Lx,(_Ly - _Lx)
_Lx:
	.zero		8
	.type		_Ly,@object
	.size		_Ly,(_dx - _Ly)
_Ly:
	.zero		8
	.type		_dx,@object
	.size		_dx,(_dy - _dx)
_dx:
	.zero		8
	.type		_dy,@object
	.size		_dy,(_dt - _dy)
_dy:
	.zero		8
	.type		_dt,@object
	.size		_dt,(_D - _dt)
_dt:
	.zero		8
	.type		_D,@object
	.size		_D,(_pref - _D)
_D:
	.zero		8
	.type		_pref,@object
	.size		_pref,(.L_8 - _pref)
_pref:
	.zero		8
.L_8:


//--------------------- .nv.constant4             --------------------------
	.section	.nv.constant4,"a",@progbits
	.align	8
	.align		8
.nv.constant4:
        /*0000*/ 	.dword	_ZN34_INTERNAL_ad9006d6_4_k_cu_8f76b7444cuda3std3__45__cpo5beginE
	.align		8
        /*0008*/ 	.dword	_ZN34_INTERNAL_ad9006d6_4_k_cu_8f76b7444cuda3std3__45__cpo3endE
	.align		8
        /*0010*/ 	.dword	_ZN34_INTERNAL_ad9006d6_4_k_cu_8f76b7444cuda3std3__45__cpo6cbeginE
	.align		8
        /*0018*/ 	.dword	_ZN34_INTERNAL_ad9006d6_4_k_cu_8f76b7444cuda3std3__45__cpo4cendE
	.align		8
        /*0020*/ 	.dword	_ZN34_INTERNAL_ad9006d6_4_k_cu_8f76b7444cuda3std3__45__cpo6rbeginE
	.align		8
        /*0028*/ 	.dword	_ZN34_INTERNAL_ad9006d6_4_k_cu_8f76b7444cuda3std3__45__cpo4rendE
	.align		8
        /*0030*/ 	.dword	_ZN34_INTERNAL_ad9006d6_4_k_cu_8f76b7444cuda3std3__45__cpo7crbeginE
	.align		8
        /*0038*/ 	.dword	_ZN34_INTERNAL_ad9006d6_4_k_cu_8f76b7444cuda3std3__45__cpo5crendE
	.align		8
        /*0040*/ 	.dword	_ZN34_INTERNAL_ad9006d6_4_k_cu_8f76b7444cuda3std3__436_GLOBAL__N__ad9006d6_4_k_cu_8f76b7446ignoreE
	.align		8
        /*0048*/ 	.dword	_ZN34_INTERNAL_ad9006d6_4_k_cu_8f76b7444cuda3std3__419piecewise_constructE
	.align		8
        /*0050*/ 	.dword	_ZN34_INTERNAL_ad9006d6_4_k_cu_8f76b7444cuda3std3__48in_placeE
	.align		8
        /*0058*/ 	.dword	_ZN34_INTERNAL_ad9006d6_4_k_cu_8f76b7444cuda3std3__420unreachable_sentinelE
	.align		8
        /*0060*/ 	.dword	_ZN34_INTERNAL_ad9006d6_4_k_cu_8f76b7444cuda3std3__47nulloptE
	.align		8
        /*0068*/ 	.dword	_ZN34_INTERNAL_ad9006d6_4_k_cu_8f76b7444cuda3std3__48unexpectE
	.align		8
        /*0070*/ 	.dword	_ZN34_INTERNAL_ad9006d6_4_k_cu_8f76b7444cuda3std6ranges3__45__cpo4swapE
	.align		8
        /*0078*/ 	.dword	_ZN34_INTERNAL_ad9006d6_4_k_cu_8f76b7444cuda3std6ranges3__45__cpo9iter_moveE
	.align		8
        /*0080*/ 	.dword	_ZN34_INTERNAL_ad9006d6_4_k_cu_8f76b7444cuda3std6ranges3__45__cpo5beginE
	.align		8
        /*0088*/ 	.dword	_ZN34_INTERNAL_ad9006d6_4_k_cu_8f76b7444cuda3std6ranges3__45__cpo3endE
	.align		8
        /*0090*/ 	.dword	_ZN34_INTERNAL_ad9006d6_4_k_cu_8f76b7444cuda3std6ranges3__45__cpo6cbeginE
	.align		8
        /*0098*/ 	.dword	_ZN34_INTERNAL_ad9006d6_4_k_cu_8f76b7444cuda3std6ranges3__45__cpo4cendE
	.align		8
        /*00a0*/ 	.dword	_ZN34_INTERNAL_ad9006d6_4_k_cu_8f76b7444cuda3std6ranges3__45__cpo7advanceE
	.align		8
        /*00a8*/ 	.dword	_ZN34_INTERNAL_ad9006d6_4_k_cu_8f76b7444cuda3std6ranges3__45__cpo9iter_swapE
	.align		8
        /*00b0*/ 	.dword	_ZN34_INTERNAL_ad9006d6_4_k_cu_8f76b7444cuda3std6ranges3__45__cpo4nextE
	.align		8
        /*00b8*/ 	.dword	_ZN34_INTERNAL_ad9006d6_4_k_cu_8f76b7444cuda3std6ranges3__45__cpo4prevE
	.align		8
        /*00c0*/ 	.dword	_ZN34_INTERNAL_ad9006d6_4_k_cu_8f76b7444cuda3std6ranges3__45__cpo4dataE
	.align		8
        /*00c8*/ 	.dword	_ZN34_INTERNAL_ad9006d6_4_k_cu_8f76b7444cuda3std6ranges3__45__cpo5cdataE
	.align		8
        /*00d0*/ 	.dword	_ZN34_INTERNAL_ad9006d6_4_k_cu_8f76b7444cuda3std6ranges3__45__cpo4sizeE
	.align		8
        /*00d8*/ 	.dword	_ZN34_INTERNAL_ad9006d6_4_k_cu_8f76b7444cuda3std6ranges3__45__cpo5ssizeE
	.align		8
        /*00e0*/ 	.dword	_ZN34_INTERNAL_ad9006d6_4_k_cu_8f76b7444cuda3std6ranges3__45__cpo8distanceE
	.align		8
        /*00e8*/ 	.dword	_ZN34_INTERNAL_ad9006d6_4_k_cu_8f76b7446thrust24THRUST_300001_SM_1000_NS8cuda_cub3parE
	.align		8
        /*00f0*/ 	.dword	_ZN34_INTERNAL_ad9006d6_4_k_cu_8f76b7446thrust24THRUST_300001_SM_1000_NS8cuda_cub10par_nosyncE
	.align		8
        /*00f8*/ 	.dword	_ZN34_INTERNAL_ad9006d6_4_k_cu_8f76b7446thrust24THRUST_300001_SM_1000_NS6system6detail10sequential3seqE
	.align		8
        /*0100*/ 	.dword	_ZN34_INTERNAL_ad9006d6_4_k_cu_8f76b7446thrust24THRUST_300001_SM_1000_NS12placeholders2_1E
	.align		8
        /*0108*/ 	.dword	_ZN34_INTERNAL_ad9006d6_4_k_cu_8f76b7446thrust24THRUST_300001_SM_1000_NS12placeholders2_2E
	.align		8
        /*0110*/ 	.dword	_ZN34_INTERNAL_ad9006d6_4_k_cu_8f76b7446thrust24THRUST_300001_SM_1000_NS12placeholders2_3E
	.align		8
        /*0118*/ 	.dword	_ZN34_INTERNAL_ad9006d6_4_k_cu_8f76b7446thrust24THRUST_300001_SM_1000_NS12placeholders2_4E
	.align		8
        /*0120*/ 	.dword	_ZN34_INTERNAL_ad9006d6_4_k_cu_8f76b7446thrust24THRUST_300001_SM_1000_NS12placeholders2_5E
	.align		8
        /*0128*/ 	.dword	_ZN34_INTERNAL_ad9006d6_4_k_cu_8f76b7446thrust24THRUST_300001_SM_1000_NS12placeholders2_6E
	.align		8
        /*0130*/ 	.dword	_ZN34_INTERNAL_ad9006d6_4_k_cu_8f76b7446thrust24THRUST_300001_SM_1000_NS12placeholders2_7E
	.align		8
        /*0138*/ 	.dword	_ZN34_INTERNAL_ad9006d6_4_k_cu_8f76b7446thrust24THRUST_300001_SM_1000_NS12placeholders2_8E
	.align		8
        /*0140*/ 	.dword	_ZN34_INTERNAL_ad9006d6_4_k_cu_8f76b7446thrust24THRUST_300001_SM_1000_NS12placeholders2_9E
	.align		8
        /*0148*/ 	.dword	_ZN34_INTERNAL_ad9006d6_4_k_cu_8f76b7446thrust24THRUST_300001_SM_1000_NS12placeholders3_10E
	.align		8
        /*0150*/ 	.dword	_ZN34_INTERNAL_ad9006d6_4_k_cu_8f76b7446thrust24THRUST_300001_SM_1000_NS3seqE
	.align		8
        /*0158*/ 	.dword	__cudart_i2opi_d
	.align		8
        /*0160*/ 	.dword	__cudart_sin_cos_coeffs


//--------------------- .text._ZN3cub18CUB_300001_SM_10006detail6reduce28DeviceReduceSingleTileKernelINS2_10policy_hubIdyN4cuda3std3__44plusIdEEE10Policy1000EPdSC_iS9_ddNS7_10__identityEEEvT0_T1_T2_T3_T4_T6_ --------------------------
	.section	.text._ZN3cub18CUB_300001_SM_10006detail6reduce28DeviceReduceSingleTileKernelINS2_10policy_hubIdyN4cuda3std3__44plusIdEEE10Policy1000EPdSC_iS9_ddNS7_10__identityEEEvT0_T1_T2_T3_T4_T6_,"ax",@progbits
	.align	128
        .global         _ZN3cub18CUB_300001_SM_10006detail6reduce28DeviceReduceSingleTileKernelINS2_10policy_hubIdyN4cuda3std3__44plusIdEEE10Policy1000EPdSC_iS9_ddNS7_10__identityEEEvT0_T1_T2_T3_T4_T6_
        .type           _ZN3cub18CUB_300001_SM_10006detail6reduce28DeviceReduceSingleTileKernelINS2_10policy_hubIdyN4cuda3std3__44plusIdEEE10Policy1000EPdSC_iS9_ddNS7_10__identityEEEvT0_T1_T2_T3_T4_T6_,@function
        .size           _ZN3cub18CUB_300001_SM_10006detail6reduce28DeviceReduceSingleTileKernelINS2_10policy_hubIdyN4cuda3std3__44plusIdEEE10Policy1000EPdSC_iS9_ddNS7_10__identityEEEvT0_T1_T2_T3_T4_T6_,(.L_x_205 - _ZN3cub18CUB_300001_SM_10006detail6reduce28DeviceReduceSingleTileKernelINS2_10policy_hubIdyN4cuda3std3__44plusIdEEE10Policy1000EPdSC_iS9_ddNS7_10__identityEEEvT0_T1_T2_T3_T4_T6_)
        .other          _ZN3cub18CUB_300001_SM_10006detail6reduce28DeviceReduceSingleTileKernelINS2_10policy_hubIdyN4cuda3std3__44plusIdEEE10Policy1000EPdSC_iS9_ddNS7_10__identityEEEvT0_T1_T2_T3_T4_T6_,@"STO_CUDA_ENTRY STV_DEFAULT"
_ZN3cub18CUB_300001_SM_10006detail6reduce28DeviceReduceSingleTileKernelINS2_10policy_hubIdyN4cuda3std3__44plusIdEEE10Policy1000EPdSC_iS9_ddNS7_10__identityEEEvT0_T1_T2_T3_T4_T6_:
.text._ZN3cub18CUB_300001_SM_10006detail6reduce28DeviceReduceSingleTileKernelINS2_10policy_hubIdyN4cuda3std3__44plusIdEEE10Policy1000EPdSC_iS9_ddNS7_10__identityEEEvT0_T1_T2_T3_T4_T6_:
[----:B------:R-:W-:Y:S01]  /*0000*/  LDC R1, c[0x0][0x37c] ;  /* 0x0000df00ff017b82 */ /* 0x000fe20000000800 */
[----:B------:R-:W0:Y:S01]  /*0010*/  LDCU UR4, c[0x0][0x390] ;  /* 0x00007200ff0477ac */ /* 0x000e220008000800 */
[----:B------:R-:W1:Y:S01]  /*0020*/  LDCU.64 UR6, c[0x0][0x358] ;  /* 0x00006b00ff0677ac */ /* 0x000e620008000a00 */
[----:B0-----:R-:W-:-:S05]  /*0030*/  IMAD.U32 R4, RZ, RZ, UR4 ;  /* 0x00000004ff047e24 */ /* 0x001fca000f8e00ff */
[----:B------:R-:W-:-:S13]  /*0040*/  ISETP.NE.AND P0, PT, R4, RZ, PT ;  /* 0x000000ff0400720c */ /* 0x000fda0003f05270 */
[----:B-1----:R-:W-:Y:S05]  /*0050*/  @P0 BRA `(.L_x_0) ;  /* 0x00000000001c0947 */ /* 0x002fea0003800000 */
[----:B------:R-:W0:Y:S02]  /*0060*/  S2R R0, SR_TID.X ;  /* 0x0000000000007919 */ /* 0x000e240000002100 */
[----:B0-----:R-:W-:-:S13]  /*0070*/  ISETP.NE.AND P0, PT, R0, RZ, PT ;  /* 0x000000ff0000720c */ /* 0x001fda0003f05270 */
[----:B------:R-:W-:Y:S05]  /*0080*/  @P0 EXIT ;  /* 0x000000000000094d */ /* 0x000fea0003800000 */
[----:B------:R-:W0:Y:S08]  /*0090*/  LDC.64 R2, c[0x0][0x388] ;  /* 0x0000e200ff027b82 */ /* 0x000e300000000a00 */
[----:B------:R-:W0:Y:S02]  /*00a0*/  LDC.64 R4, c[0x0][0x398] ;  /* 0x0000e600ff047b82 */ /* 0x000e240000000a00 */
[----:B0-----:R-:W-:Y:S01]  /*00b0*/  STG.E.64 desc[UR6][R2.64], R4 ;  /* 0x0000000402007986 */ /* 0x001fe2000c101b06 */
[----:B------:R-:W-:Y:S05]  /*00c0*/  EXIT ;  /* 0x000000000000794d */ /* 0x000fea0003800000 */
.L_x_0:
[----:B------:R-:W-:Y:S01]  /*00d0*/  ISETP.GT.AND P0, PT, R4, 0xdff, PT ;  /* 0x00000dff0400780c */ /* 0x000fe20003f04270 */
[----:B------:R-:W-:-:S12]  /*00e0*/  BSSY.RECONVERGENT B0, `(.L_x_1) ;  /* 0x0000242000007945 */ /* 0x000fd80003800200 */
[----:B------:R-:W-:Y:S05]  /*00f0*/  @P0 BRA `(.L_x_2) ;  /* 0x0000001400180947 */ /* 0x000fea0003800000 */
[----:B------:R-:W0:Y:S01]  /*0100*/  S2R R5, SR_TID.X ;  /* 0x0000000000057919 */ /* 0x000e220000002100 */
[----:B------:R-:W-:Y:S01]  /*0110*/  BSSY.RECONVERGENT B1, `(.L_x_3) ;  /* 0x0000009000017945 */ /* 0x000fe20003800200 */
[----:B------:R-:W-:Y:S02]  /*0120*/  CS2R R2, SRZ ;  /* 0x0000000000027805 */ /* 0x000fe4000001ff00 */
[----:B0-----:R-:W-:Y:S01]  /*0130*/  ISETP.GE.AND P0, PT, R5, R4, PT ;  /* 0x000000040500720c */ /* 0x001fe20003f06270 */
[----:B------:R-:W-:-:S12]  /*0140*/  IMAD.MOV.U32 R7, RZ, RZ, R5 ;  /* 0x000000ffff077224 */ /* 0x000fd800078e0005 */
[----:B------:R-:W-:Y:S05]  /*0150*/  @P0 BRA `(.L_x_4) ;  /* 0x0000000000100947 */ /* 0x000fea0003800000 */
[----:B------:R-:W0:Y:S02]  /*0160*/  LDC.64 R2, c[0x0][0x380] ;  /* 0x0000e000ff027b82 */ /* 0x000e240000000a00 */
[----:B0-----:R-:W-:-:S06]  /*0170*/  IMAD.WIDE.U32 R2, R5, 0x8, R2 ;  /* 0x0000000805027825 */ /* 0x001fcc00078e0002 */
[----:B------:R-:W5:Y:S01]  /*0180*/  LDG.E.64.CONSTANT R2, desc[UR6][R2.64] ;  /* 0x0000000602027981 */ /* 0x000f62000c1e9b00 */
[----:B------:R-:W-:-:S07]  /*0190*/  VIADD R7, R5, 0x200 ;  /* 0x0000020005077836 */ /* 0x000fce0000000000 */
.L_x_4:
[----:B------:R-:W-:Y:S05]  /*01a0*/  BSYNC.RECONVERGENT B1 ;  /* 0x0000000000017941 */ /* 0x000fea0003800200 */
.L_x_3:
[----:B------:R-:W-:Y:S01]  /*01b0*/  ISETP.GE.AND P0, PT, R7, R4, PT ;  /* 0x000000040700720c */ /* 0x000fe20003f06270 */
[----:B------:R-:W-:-:S12]  /*01c0*/  BSSY.RECONVERGENT B1, `(.L_x_5) ;  /* 0x0000076000017945 */ /* 0x000fd80003800200 */
[----:B------:R-:W-:Y:S05]  /*01d0*/  @P0 BRA `(.L_x_6) ;  /* 0x0000000400d00947 */ /* 0x000fea0003800000 */
[----:B------:R-:W-:Y:S01]  /*01e0*/  LOP3.LUT R9, RZ, R7, RZ, 0x33, !PT ;  /* 0x00000007ff097212 */ /* 0x000fe200078e33ff */
[----:B------:R-:W-:Y:S04]  /*01f0*/  BSSY.RECONVERGENT B2, `(.L_x_7) ;  /* 0x0000017000027945 */ /* 0x000fe80003800200 */
[----:B------:R-:W-:-:S05]  /*0200*/  IMAD.IADD R0, R9, 0x1, R4 ;  /* 0x0000000109007824 */ /* 0x000fca00078e0204 */
[C---:B------:R-:W-:Y:S02]  /*0210*/  LOP3.LUT R6, R0.reuse, 0x600, RZ, 0xc0, !PT ;  /* 0x0000060000067812 */ /* 0x040fe400078ec0ff */
[----:B------:R-:W-:Y:S02]  /*0220*/  ISETP.GE.U32.AND P0, PT, R0, 0x600, PT ;  /* 0x000006000000780c */ /* 0x000fe40003f06070 */
[----:B------:R-:W-:-:S13]  /*0230*/  ISETP.NE.AND P1, PT, R6, 0x600, PT ;  /* 0x000006000600780c */ /* 0x000fda0003f25270 */
[----:B------:R-:W-:Y:S05]  /*0240*/  @!P1 BRA `(.L_x_8) ;  /* 0x0000000000449947 */ /* 0x000fea0003800000 */
[----:B------:R-:W0:Y:S01]  /*0250*/  LDC.64 R8, c[0x0][0x380] ;  /* 0x0000e000ff087b82 */ /* 0x000e220000000a00 */
[----:B------:R-:W-:-:S04]  /*0260*/  LEA.HI R0, R0, 0x1, RZ, 0x17 ;  /* 0x0000000100007811 */ /* 0x000fc800078fb8ff */
[----:B------:R-:W-:-:S05]  /*0270*/  LOP3.LUT R0, R0, 0x3, RZ, 0xc0, !PT ;  /* 0x0000000300007812 */ /* 0x000fca00078ec0ff */
[----:B------:R-:W-:Y:S02]  /*0280*/  IMAD.MOV R0, RZ, RZ, -R0 ;  /* 0x000000ffff007224 */ /* 0x000fe400078e0a00 */
[----:B0-----:R-:W-:-:S04]  /*0290*/  IMAD.WIDE.U32 R8, R7, 0x8, R8 ;  /* 0x0000000807087825 */ /* 0x001fc800078e0008 */
[----:B------:R-:W-:Y:S02]  /*02a0*/  IMAD.MOV.U32 R6, RZ, RZ, R8 ;  /* 0x000000ffff067224 */ /* 0x000fe400078e0008 */
[----:B------:R-:W-:-:S07]  /*02b0*/  IMAD.MOV.U32 R11, RZ, RZ, R9 ;  /* 0x000000ffff0b7224 */ /* 0x000fce00078e0009 */
.L_x_9:
[----:B------:R-:W-:Y:S02]  /*02c0*/  IMAD.MOV.U32 R8, RZ, RZ, R6 ;  /* 0x000000ffff087224 */ /* 0x000fe400078e0006 */
[----:B------:R-:W-:-:S06]  /*02d0*/  IMAD.MOV.U32 R9, RZ, RZ, R11 ;  /* 0x000000ffff097224 */ /* 0x000fcc00078e000b */
[----:B------:R-:W2:Y:S01]  /*02e0*/  LDG.E.64.CONSTANT R8, desc[UR6][R8.64] ;  /* 0x0000000608087981 */ /* 0x000ea2000c1e9b00 */
[----:B------:R-:W-:Y:S01]  /*02f0*/  VIADD R0, R0, 0x1 ;  /* 0x0000000100007836 */ /* 0x000fe20000000000 */
[----:B------:R-:W-:Y:S01]  /*0300*/  IADD3 R6, P2, PT, R6, 0x1000, RZ ;  /* 0x0000100006067810 */ /* 0x000fe20007f5e0ff */
[----:B------:R-:W-:-:S03]  /*0310*/  VIADD R7, R7, 0x200 ;  /* 0x0000020007077836 */ /* 0x000fc60000000000 */
[----:B------:R-:W-:Y:S01]  /*0320*/  ISETP.NE.AND P1, PT, R0, RZ, PT ;  /* 0x000000ff0000720c */ /* 0x000fe20003f25270 */
[----:B------:R-:W-:Y:S01]  /*0330*/  IMAD.X R11, RZ, RZ, R11, P2 ;  /* 0x000000ffff0b7224 */ /* 0x000fe200010e060b */
[----:B--2--5:R-:W-:-:S11]  /*0340*/  DADD R2, R8, R2 ;  /* 0x0000000008027229 */ /* 0x024fd60000000002 */
[----:B------:R-:W-:Y:S05]  /*0350*/  @P1 BRA `(.L_x_9) ;  /* 0xfffffffc00d81947 */ /* 0x000fea000383ffff */
.L_x_8:
[----:B------:R-:W-:Y:S05]  /*0360*/  BSYNC.RECONVERGENT B2 ;  /* 0x0000000000027941 */ /* 0x000fea0003800200 */
.L_x_7:
[----:B------:R-:W-:Y:S05]  /*0370*/  @!P0 BRA `(.L_x_6) ;  /* 0x0000000400688947 */ /* 0x000fea0003800000 */
[----:B------:R-:W-:Y:S01]  /*0380*/  IMAD.IADD R0, R4, 0x1, -R7 ;  /* 0x0000000104007824 */ /* 0x000fe200078e0a07 */
[----:B------:R-:W-:Y:S01]  /*0390*/  BSSY.RECONVERGENT B2, `(.L_x_10) ;  /* 0x0000031000027945 */ /* 0x000fe20003800200 */
[----:B------:R-:W-:-:S03]  /*03a0*/  PLOP3.LUT P0, PT, PT, PT, PT, 0x80, 0x8 ;  /* 0x000000000008781c */ /* 0x000fc60003f0f070 */
[----:B------:R-:W-:-:S13]  /*03b0*/  ISETP.GT.AND P1, PT, R0, 0x1800, PT ;  /* 0x000018000000780c */ /* 0x000fda0003f24270 */
[----:B------:R-:W-:Y:S05]  /*03c0*/  @!P1 BRA `(.L_x_11) ;  /* 0x0000000000b49947 */ /* 0x000fea0003800000 */
[----:B------:R-:W-:Y:S01]  /*03d0*/  PLOP3.LUT P0, PT, PT, PT, PT, 0x8, 0x80 ;  /* 0x000000000080781c */ /* 0x000fe20003f0e170 */
[----:B------:R-:W-:-:S12]  /*03e0*/  VIADD R0, R4, 0xffffe800 ;  /* 0xffffe80004007836 */ /* 0x000fd80000000000 */
.L_x_12:
[----:B------:R-:W0:Y:S02]  /*03f0*/  LDC.64 R32, c[0x0][0x380] ;  /* 0x0000e000ff207b82 */ /* 0x000e240000000a00 */
[----:B0-----:R-:W-:-:S05]  /*0400*/  IMAD.WIDE R14, R7, 0x8, R32 ;  /* 0x00000008070e7825 */ /* 0x001fca00078e0220 */
[----:B------:R-:W2:Y:S04]  /*0410*/  LDG.E.64.CONSTANT R8, desc[UR6][R14.64] ;  /* 0x000000060e087981 */ /* 0x000ea8000c1e9b00 */
[----:B------:R-:W3:Y:S04]  /*0420*/  LDG.E.64.CONSTANT R10, desc[UR6][R14.64+0x1000] ;  /* 0x001000060e0a7981 */ /* 0x000ee8000c1e9b00 */
[----:B------:R-:W4:Y:S01]  /*0430*/  LDG.E.64.CONSTANT R12, desc[UR6][R14.64+0x2000] ;  /* 0x002000060e0c7981 */ /* 0x000f22000c1e9b00 */
[----:B------:R-:W-:-:S03]  /*0440*/  VIADD R41, R7, 0x800 ;  /* 0x0000080007297836 */ /* 0x000fc60000000000 */
[----:B------:R-:W4:Y:S01]  /*0450*/  LDG.E.64.CONSTANT R30, desc[UR6][R14.64+0x3000] ;  /* 0x003000060e1e7981 */ /* 0x000f22000c1e9b00 */
[----:B------:R-:W-:-:S05]  /*0460*/  IMAD.WIDE R40, R41, 0x8, R32 ;  /* 0x0000000829287825 */ /* 0x000fca00078e0220 */
[----:B------:R-:W4:Y:S04]  /*0470*/  LDG.E.64.CONSTANT R28, desc[UR6][R40.64] ;  /* 0x00000006281c7981 */ /* 0x000f28000c1e9b00 */
[----:B------:R-:W4:Y:S04]  /*0480*/  LDG.E.64.CONSTANT R26, desc[UR6][R40.64+0x1000] ;  /* 0x00100006281a7981 */ /* 0x000f28000c1e9b00 */
        /* <DEDUP_REMOVED lines=12> */
[----:B------:R-:W4:Y:S04]  /*0550*/  LDG.E.64.CONSTANT R34, desc[UR6][R44.64+0x2000] ;  /* 0x002000062c227981 */ /* 0x000f28000c1e9b00 */
[----:B------:R-:W4:Y:S01]  /*0560*/  LDG.E.64.CONSTANT R32, desc[UR6][R44.64+0x3000] ;  /* 0x003000062c207981 */ /* 0x000f22000c1e9b00 */
[----:B------:R-:W-:-:S05]  /*0570*/  VIADD R7, R7, 0x2000 ;  /* 0x0000200007077836 */ /* 0x000fca0000000000 */
[----:B------:R-:W-:Y:S01]  /*0580*/  ISETP.GE.AND P1, PT, R7, R0, PT ;  /* 0x000000000700720c */ /* 0x000fe20003f26270 */
[----:B--2--5:R-:W-:-:S08]  /*0590*/  DADD R8, R8, R2 ;  /* 0x0000000008087229 */ /* 0x024fd00000000002 */
[----:B---3--:R-:W-:-:S08]  /*05a0*/  DADD R8, R8, R10 ;  /* 0x0000000008087229 */ /* 0x008fd0000000000a */
[----:B----4-:R-:W-:-:S08]  /*05b0*/  DADD R8, R8, R12 ;  /* 0x0000000008087229 */ /* 0x010fd0000000000c */
[----:B------:R-:W-:-:S08]  /*05c0*/  DADD R8, R8, R30 ;  /* 0x0000000008087229 */ /* 0x000fd0000000001e */
        /* <DEDUP_REMOVED lines=11> */
[----:B------:R-:W-:Y:S01]  /*0680*/  DADD R2, R8, R32 ;  /* 0x0000000008027229 */ /* 0x000fe20000000020 */
[----:B------:R-:W-:Y:S10]  /*0690*/  @!P1 BRA `(.L_x_12) ;  /* 0xfffffffc00549947 */ /* 0x000ff4000383ffff */
.L_x_11:
[----:B------:R-:W-:Y:S05]  /*06a0*/  BSYNC.RECONVERGENT B2 ;  /* 0x0000000000027941 */ /* 0x000fea0003800200 */
.L_x_10:
[----:B------:R-:W-:Y:S01]  /*06b0*/  IMAD.IADD R0, R4, 0x1, -R7 ;  /* 0x0000000104007824 */ /* 0x000fe200078e0a07 */
[----:B------:R-:W-:Y:S04]  /*06c0*/  BSSY.RECONVERGENT B2, `(.L_x_13) ;  /* 0x0000019000027945 */ /* 0x000fe80003800200 */
[----:B------:R-:W-:-:S13]  /*06d0*/  ISETP.GT.AND P1, PT, R0, 0x800, PT ;  /* 0x000008000000780c */ /* 0x000fda0003f24270 */
[----:B------:R-:W-:Y:S05]  /*06e0*/  @!P1 BRA `(.L_x_14) ;  /* 0x0000000000589947 */ /* 0x000fea0003800000 */
        /* <DEDUP_REMOVED lines=12> */
[----:B------:R-:W-:Y:S01]  /*07b0*/  PLOP3.LUT P0, PT, PT, PT, PT, 0x8, 0x80 ;  /* 0x000000000080781c */ /* 0x000fe20003f0e170 */
[----:B------:R-:W-:Y:S01]  /*07c0*/  VIADD R7, R7, 0x1000 ;  /* 0x0000100007077836 */ /* 0x000fe20000000000 */
[----:B--2--5:R-:W-:-:S08]  /*07d0*/  DADD R10, R2, R10 ;  /* 0x00000000020a7229 */ /* 0x024fd0000000000a */
[----:B---3--:R-:W-:-:S08]  /*07e0*/  DADD R10, R10, R12 ;  /* 0x000000000a0a7229 */ /* 0x008fd0000000000c */
[----:B----4-:R-:W-:-:S08]  /*07f0*/  DADD R10, R10, R14 ;  /* 0x000000000a0a7229 */ /* 0x010fd0000000000e */
[----:B------:R-:W-:-:S08]  /*0800*/  DADD R10, R10, R16 ;  /* 0x000000000a0a7229 */ /* 0x000fd00000000010 */
[----:B------:R-:W-:-:S08]  /*0810*/  DADD R10, R10, R20 ;  /* 0x000000000a0a7229 */ /* 0x000fd00000000014 */
[----:B------:R-:W-:-:S08]  /*0820*/  DADD R10, R10, R22 ;  /* 0x000000000a0a7229 */ /* 0x000fd00000000016 */
[----:B------:R-:W-:-:S08]  /*0830*/  DADD R10, R10, R24 ;  /* 0x000000000a0a7229 */ /* 0x000fd00000000018 */
[----:B------:R-:W-:-:S11]  /*0840*/  DADD R2, R10, R26 ;  /* 0x000000000a027229 */ /* 0x000fd6000000001a */
.L_x_14:
[----:B------:R-:W-:Y:S05]  /*0850*/  BSYNC.RECONVERGENT B2 ;  /* 0x0000000000027941 */ /* 0x000fea0003800200 */
.L_x_13:
[----:B------:R-:W-:-:S13]  /*0860*/  ISETP.LT.OR P0, PT, R7, R4, P0 ;  /* 0x000000040700720c */ /* 0x000fda0000701670 */
[----:B------:R-:W-:Y:S05]  /*0870*/  @!P0 BRA `(.L_x_6) ;  /* 0x0000000000288947 */ /* 0x000fea0003800000 */
[----:B------:R-:W0:Y:S02]  /*0880*/  LDC.64 R8, c[0x0][0x380] ;  /* 0x0000e000ff087b82 */ /* 0x000e240000000a00 */
[----:B0-----:R-:W-:-:S05]  /*0890*/  IMAD.WIDE R6, R7, 0x8, R8 ;  /* 0x0000000807067825 */ /* 0x001fca00078e0208 */
[----:B------:R-:W2:Y:S04]  /*08a0*/  LDG.E.64.CONSTANT R8, desc[UR6][R6.64] ;  /* 0x0000000606087981 */ /* 0x000ea8000c1e9b00 */
[----:B------:R-:W3:Y:S04]  /*08b0*/  LDG.E.64.CONSTANT R10, desc[UR6][R6.64+0x1000] ;  /* 0x00100006060a7981 */ /* 0x000ee8000c1e9b00 */
[----:B------:R-:W4:Y:S04]  /*08c0*/  LDG.E.64.CONSTANT R12, desc[UR6][R6.64+0x2000] ;  /* 0x00200006060c7981 */ /* 0x000f28000c1e9b00 */
[----:B------:R-:W4:Y:S01]  /*08d0*/  LDG.E.64.CONSTANT R14, desc[UR6][R6.64+0x3000] ;  /* 0x00300006060e7981 */ /* 0x000f22000c1e9b00 */
[----:B--2--5:R-:W-:-:S08]  /*08e0*/  DADD R8, R2, R8 ;  /* 0x0000000002087229 */ /* 0x024fd00000000008 */
[----:B---3--:R-:W-:-:S08]  /*08f0*/  DADD R8, R8, R10 ;  /* 0x0000000008087229 */ /* 0x008fd0000000000a */
[----:B----4-:R-:W-:-:S08]  /*0900*/  DADD R8, R8, R12 ;  /* 0x0000000008087229 */ /* 0x010fd0000000000c */
[----:B------:R-:W-:-:S11]  /*0910*/  DADD R2, R8, R14 ;  /* 0x0000000008027229 */ /* 0x000fd6000000000e */
.L_x_6:
[----:B------:R-:W-:Y:S05]  /*0920*/  BSYNC.RECONVERGENT B1 ;  /* 0x0000000000017941 */ /* 0x000fea0003800200 */
.L_x_5:
[----:B------:R-:W-:-:S13]  /*0930*/  ISETP.GE.AND P0, PT, R4, 0x200, PT ;  /* 0x000002000400780c */ /* 0x000fda0003f06270 */
[----:B------:R-:W-:Y:S05]  /*0940*/  @!P0 BRA `(.L_x_15) ;  /* 0x0000000400148947 */ /* 0x000fea0003800000 */
[----:B------:R-:W0:Y:S01]  /*0950*/  S2R R12, SR_LANEID ;  /* 0x00000000000c7919 */ /* 0x000e220000000000 */
[----:B-----5:R-:W-:Y:S04]  /*0960*/  SHFL.DOWN PT, R6, R2, 0x1, 0x1f ;  /* 0x08201f0002067f89 */ /* 0x020fe800000e0000 */
[----:B------:R-:W1:Y:S02]  /*0970*/  SHFL.DOWN PT, R7, R3, 0x1, 0x1f ;  /* 0x08201f0003077f89 */ /* 0x000e6400000e0000 */
[----:B-1----:R-:W-:Y:S01]  /*0980*/  DADD R6, R6, R2 ;  /* 0x0000000006067229 */ /* 0x002fe20000000002 */
[C---:B0-----:R-:W-:Y:S02]  /*0990*/  ISETP.GT.AND P0, PT, R12.reuse, 0x1e, PT ;  /* 0x0000001e0c00780c */ /* 0x041fe40003f04270 */
[----:B------:R-:W-:-:S07]  /*09a0*/  ISETP.NE.AND P1, PT, R12, RZ, PT ;  /* 0x000000ff0c00720c */ /* 0x000fce0003f25270 */
[----:B------:R-:W-:Y:S02]  /*09b0*/  FSEL R8, R2, R6, P0 ;  /* 0x0000000602087208 */ /* 0x000fe40000000000 */
[----:B------:R-:W-:Y:S02]  /*09c0*/  FSEL R9, R3, R7, P0 ;  /* 0x0000000703097208 */ /* 0x000fe40000000000 */
[----:B------:R-:W-:Y:S01]  /*09d0*/  ISETP.GT.AND P0, PT, R12, 0x1d, PT ;  /* 0x0000001d0c00780c */ /* 0x000fe20003f04270 */
[----:B------:R-:W-:Y:S01]  /*09e0*/  SHFL.DOWN PT, R6, R8, 0x2, 0x1f ;  /* 0x08401f0008067f89 */ /* 0x000fe200000e0000 */
[----:B------:R-:W-:Y:S02]  /*09f0*/  @!P1 MOV R4, 0x400 ;  /* 0x0000040000049802 */ /* 0x000fe40000000f00 */
[----:B------:R-:W-:Y:S01]  /*0a00*/  @!P1 SHF.R.U32.HI R0, RZ, 0x2, R5 ;  /* 0x00000002ff009819 */ /* 0x000fe20000011605 */
[----:B------:R-:W0:Y:S03]  /*0a10*/  SHFL.DOWN PT, R7, R9, 0x2, 0x1f ;  /* 0x08401f0009077f89 */ /* 0x000e2600000e0000 */
[----:B------:R-:W-:Y:S01]  /*0a20*/  @!P1 LOP3.LUT R0, R0, 0xf8, RZ, 0xc0, !PT ;  /* 0x000000f800009812 */ /* 0x000fe200078ec0ff */
[----:B0-----:R-:W-:-:S10]  /*0a30*/  DADD R6, R6, R8 ;  /* 0x0000000006067229 */ /* 0x001fd40000000008 */
[----:B------:R-:W-:Y:S02]  /*0a40*/  FSEL R6, R8, R6, P0 ;  /* 0x0000000608067208 */ /* 0x000fe40000000000 */
[----:B------:R-:W-:Y:S02]  /*0a50*/  FSEL R7, R9, R7, P0 ;  /* 0x0000000709077208 */ /* 0x000fe40000000000 */
[----:B------:R-:W-:Y:S01]  /*0a60*/  ISETP.GT.AND P0, PT, R12, 0x1b, PT ;  /* 0x0000001b0c00780c */ /* 0x000fe20003f04270 */
[----:B------:R-:W-:Y:S04]  /*0a70*/  SHFL.DOWN PT, R2, R6, 0x4, 0x1f ;  /* 0x08801f0006027f89 */ /* 0x000fe800000e0000 */
[----:B------:R-:W0:Y:S01]  /*0a80*/  SHFL.DOWN PT, R3, R7, 0x4, 0x1f ;  /* 0x08801f0007037f89 */ /* 0x000e2200000e0000 */
[----:B------:R-:W1:Y:S01]  /*0a90*/  @!P1 S2R R9, SR_CgaCtaId ;  /* 0x0000000000099919 */ /* 0x000e620000008800 */
[----:B0-----:R-:W-:-:S10]  /*0aa0*/  DADD R2, R2, R6 ;  /* 0x0000000002027229 */ /* 0x001fd40000000006 */
[----:B------:R-:W-:Y:S02]  /*0ab0*/  FSEL R10, R6, R2, P0 ;  /* 0x00000002060a7208 */ /* 0x000fe40000000000 */
[----:B------:R-:W-:Y:S02]  /*0ac0*/  FSEL R11, R7, R3, P0 ;  /* 0x00000003070b7208 */ /* 0x000fe40000000000 */
[----:B------:R-:W-:Y:S01]  /*0ad0*/  ISETP.GT.AND P0, PT, R12, 0x17, PT ;  /* 0x000000170c00780c */ /* 0x000fe20003f04270 */
[----:B------:R-:W-:Y:S04]  /*0ae0*/  SHFL.DOWN PT, R2, R10, 0x8, 0x1f ;  /* 0x09001f000a027f89 */ /* 0x000fe800000e0000 */
[----:B------:R-:W0:Y:S02]  /*0af0*/  SHFL.DOWN PT, R3, R11, 0x8, 0x1f ;  /* 0x09001f000b037f89 */ /* 0x000e2400000e0000 */
[----:B0-----:R-:W-:-:S10]  /*0b00*/  DADD R2, R2, R10 ;  /* 0x0000000002027229 */ /* 0x001fd4000000000a */
[----:B------:R-:W-:Y:S02]  /*0b10*/  FSEL R6, R10, R2, P0 ;  /* 0x000000020a067208 */ /* 0x000fe40000000000 */
[----:B------:R-:W-:Y:S02]  /*0b20*/  FSEL R7, R11, R3, P0 ;  /* 0x000000030b077208 */ /* 0x000fe40000000000 */
[----:B-1----:R-:W-:Y:S01]  /*0b30*/  @!P1 LEA R11, R9, R4, 0x18 ;  /* 0x00000004090b9211 */ /* 0x002fe200078ec0ff */
[----:B------:R-:W-:Y:S01]  /*0b40*/  SHFL.DOWN PT, R2, R6, 0x10, 0x1f ;  /* 0x0a001f0006027f89 */ /* 0x000fe200000e0000 */
[----:B------:R-:W-:-:S03]  /*0b50*/  ISETP.NE.AND P0, PT, R5, RZ, PT ;  /* 0x000000ff0500720c */ /* 0x000fc60003f05270 */
[----:B------:R-:W0:Y:S01]  /*0b60*/  SHFL.DOWN PT, R3, R7, 0x10, 0x1f ;  /* 0x0a001f0007037f89 */ /* 0x000e2200000e0000 */
[----:B------:R-:W-:Y:S01]  /*0b70*/  @!P1 IMAD.IADD R11, R0, 0x1, R11 ;  /* 0x00000001000b9824 */ /* 0x000fe200078e020b */
[----:B0-----:R-:W-:-:S07]  /*0b80*/  DADD R8, R2, R6 ;  /* 0x0000000002087229 */ /* 0x001fce0000000006 */
[----:B------:R1:W-:Y:S01]  /*0b90*/  @!P1 STS.64 [R11+0x10], R8 ;  /* 0x000010080b009388 */ /* 0x0003e20000000a00 */
[----:B------:R-:W-:Y:S01]  /*0ba0*/  BAR.SYNC.DEFER_BLOCKING 0x0 ;  /* 0x0000000000007b1d */ /* 0x000fe20000010000 */
[----:B------:R-:W-:-:S04]  /*0bb0*/  ISETP.GT.AND P1, PT, R12, 0xf, PT ;  /* 0x0000000f0c00780c */ /* 0x000fc80003f24270 */
[----:B------:R-:W-:Y:S02]  /*0bc0*/  FSEL R2, R6, R8, P1 ;  /* 0x0000000806027208 */ /* 0x000fe40000800000 */
[----:B------:R-:W-:Y:S01]  /*0bd0*/  FSEL R3, R7, R9, P1 ;  /* 0x0000000907037208 */ /* 0x000fe20000800000 */
[----:B------:R-:W-:Y:S06]  /*0be0*/  @P0 BRA `(.L_x_16) ;  /* 0x0000001800440947 */ /* 0x000fec0003800000 */
[----:B------:R-:W0:Y:S01]  /*0bf0*/  S2UR UR5, SR_CgaCtaId ;  /* 0x00000000000579c3 */ /* 0x000e220000008800 */
[----:B------:R-:W-:Y:S02]  /*0c00*/  UMOV UR4, 0x400 ;  /* 0x0000040000047882 */ /* 0x000fe40000000000 */
[----:B0-----:R-:W-:-:S09]  /*0c10*/  ULEA UR4, UR5, UR4, 0x18 ;  /* 0x0000000405047291 */ /* 0x001fd2000f8ec0ff */
[----:B------:R-:W0:Y:S04]  /*0c20*/  LDS.64 R4, [UR4+0x18] ;  /* 0x00001804ff047984 */ /* 0x000e280008000a00 */
[----:B-1----:R-:W1:Y:S04]  /*0c30*/  LDS.128 R8, [UR4+0x20] ;  /* 0x00002004ff087984 */ /* 0x002e680008000c00 */
[----:B------:R-:W2:Y:S01]  /*0c40*/  LDS.128 R12, [UR4+0x30] ;  /* 0x00003004ff0c7984 */ /* 0x000ea20008000c00 */
[----:B0-----:R-:W-:-:S03]  /*0c50*/  DADD R2, R2, R4 ;  /* 0x0000000002027229 */ /* 0x001fc60000000004 */
[----:B------:R-:W0:Y:S05]  /*0c60*/  LDS.128 R4, [UR4+0x40] ;  /* 0x00004004ff047984 */ /* 0x000e2a0008000c00 */
[----:B-1----:R-:W-:-:S08]  /*0c70*/  DADD R2, R2, R8 ;  /* 0x0000000002027229 */ /* 0x002fd00000000008 */
[----:B------:R-:W-:Y:S01]  /*0c80*/  DADD R2, R2, R10 ;  /* 0x0000000002027229 */ /* 0x000fe2000000000a */
[----:B------:R-:W1:Y:S07]  /*0c90*/  LDS.128 R8, [UR4+0x50] ;  /* 0x00005004ff087984 */ /* 0x000e6e0008000c00 */
[----:B--2---:R-:W-:-:S08]  /*0ca0*/  DADD R2, R2, R12 ;  /* 0x0000000002027229 */ /* 0x004fd0000000000c */
[----:B------:R-:W-:Y:S01]  /*0cb0*/  DADD R2, R2, R14 ;  /* 0x0000000002027229 */ /* 0x000fe2000000000e */
[----:B------:R-:W2:Y:S07]  /*0cc0*/  LDS.128 R12, [UR4+0x60] ;  /* 0x00006004ff0c7984 */ /* 0x000eae0008000c00 */
[----:B0-----:R-:W-:-:S08]  /*0cd0*/  DADD R2, R2, R4 ;  /* 0x0000000002027229 */ /* 0x001fd00000000004 */
[----:B------:R-:W-:Y:S01]  /*0ce0*/  DADD R2, R2, R6 ;  /* 0x0000000002027229 */ /* 0x000fe20000000006 */
[----:B------:R-:W0:Y:S07]  /*0cf0*/  LDS.128 R4, [UR4+0x70] ;  /* 0x00007004ff047984 */ /* 0x000e2e0008000c00 */
[----:B-1----:R-:W-:-:S08]  /*0d00*/  DADD R2, R2, R8 ;  /* 0x0000000002027229 */ /* 0x002fd00000000008 */
[----:B------:R-:W-:Y:S01]  /*0d10*/  DADD R2, R2, R10 ;  /* 0x0000000002027229 */ /* 0x000fe2000000000a */
[----:B------:R-:W1:Y:S07]  /*0d20*/  LDS.128 R8, [UR4+0x80] ;  /* 0x00008004ff087984 */ /* 0x000e6e0008000c00 */
[----:B--2---:R-:W-:-:S08]  /*0d30*/  DADD R2, R2, R12 ;  /* 0x0000000002027229 */ /* 0x004fd0000000000c */
[----:B------:R-:W-:-:S08]  /*0d40*/  DADD R2, R2, R14 ;  /* 0x0000000002027229 */ /* 0x000fd0000000000e */
[----:B0-----:R-:W-:-:S08]  /*0d50*/  DADD R2, R2, R4 ;  /* 0x0000000002027229 */ /* 0x001fd00000000004 */
[----:B------:R-:W-:-:S08]  /*0d60*/  DADD R2, R2, R6 ;  /* 0x0000000002027229 */ /* 0x000fd00000000006 */
[----:B-1----:R-:W-:-:S08]  /*0d70*/  DADD R2, R2, R8 ;  /* 0x0000000002027229 */ /* 0x002fd00000000008 */
[----:B------:R-:W-:Y:S01]  /*0d80*/  DADD R2, R2, R10 ;  /* 0x0000000002027229 */ /* 0x000fe2000000000a */
[----:B------:R-:W-:Y:S10]  /*0d90*/  BRA `(.L_x_16) ;  /* 0x0000001400d87947 */ /* 0x000ff40003800000 */
.L_x_15:
[----:B------:R-:W-:Y:S01]  /*0da0*/  LOP3.LUT R0, R5, 0x3e0, RZ, 0xc0, !PT ;  /* 0x000003e005007812 */ /* 0x000fe200078ec0ff */
[----:B------:R-:W0:Y:S03]  /*0db0*/  S2R R10, SR_LANEID ;  /* 0x00000000000a7919 */ /* 0x000e260000000000 */
[----:B------:R-:W-:Y:S01]  /*0dc0*/  LOP3.LUT R9, RZ, R0, RZ, 0x33, !PT ;  /* 0x00000000ff097212 */ /* 0x000fe200078e33ff */
[----:B------:R-:W-:-:S04]  /*0dd0*/  VIADD R7, R0, 0x20 ;  /* 0x0000002000077836 */ /* 0x000fc80000000000 */
[----:B------:R-:W-:Y:S01]  /*0de0*/  IMAD.IADD R9, R9, 0x1, R4 ;  /* 0x0000000109097824 */ /* 0x000fe200078e0204 */
[----:B------:R-:W-:-:S04]  /*0df0*/  ISETP.GT.AND P0, PT, R7, R4, PT ;  /* 0x000000040700720c */ /* 0x000fc80003f04270 */
[----:B------:R-:W-:-:S05]  /*0e00*/  SEL R11, R9, 0x1f, P0 ;  /* 0x0000001f090b7807 */ /* 0x000fca0000000000 */
[----:B-----5:R-:W-:Y:S04]  /*0e10*/  SHFL.DOWN PT, R6, R2, 0x1, R11 ;  /* 0x0820000002067989 */ /* 0x020fe800000e000b */
[----:B------:R-:W1:Y:S01]  /*0e20*/  SHFL.DOWN PT, R7, R3, 0x1, R11 ;  /* 0x0820000003077989 */ /* 0x000e6200000e000b */
[C---:B0-----:R-:W-:Y:S01]  /*0e30*/  ISETP.GE.AND P0, PT, R10.reuse, R11, PT ;  /* 0x0000000b0a00720c */ /* 0x041fe20003f06270 */
[C---:B------:R-:W-:Y:S01]  /*0e40*/  VIADD R0, R10.reuse, 0x2 ;  /* 0x000000020a007836 */ /* 0x040fe20000000000 */
[----:B------:R-:W-:Y:S01]  /*0e50*/  ISETP.NE.AND P1, PT, R10, RZ, PT ;  /* 0x000000ff0a00720c */ /* 0x000fe20003f25270 */
[----:B-1----:R-:W-:-:S12]  /*0e60*/  DADD R6, R6, R2 ;  /* 0x0000000006067229 */ /* 0x002fd80000000002 */
[----:B------:R-:W0:Y:S01]  /*0e70*/  @!P1 S2R R12, SR_CgaCtaId ;  /* 0x00000000000c9919 */ /* 0x000e220000008800 */
[----:B------:R-:W-:Y:S02]  /*0e80*/  FSEL R8, R6, R2, !P0 ;  /* 0x0000000206087208 */ /* 0x000fe40004000000 */
[----:B------:R-:W-:Y:S02]  /*0e90*/  FSEL R9, R7, R3, !P0 ;  /* 0x0000000307097208 */ /* 0x000fe40004000000 */
[----:B------:R-:W-:Y:S01]  /*0ea0*/  ISETP.GT.AND P0, PT, R0, R11, PT ;  /* 0x0000000b0000720c */ /* 0x000fe20003f04270 */
[----:B------:R-:W-:Y:S01]  /*0eb0*/  SHFL.DOWN PT, R6, R8, 0x2, R11 ;  /* 0x0840000008067989 */ /* 0x000fe200000e000b */
[----:B------:R-:W-:-:S03]  /*0ec0*/  VIADD R0, R10, 0x4 ;  /* 0x000000040a007836 */ /* 0x000fc60000000000 */
[----:B------:R-:W1:Y:S02]  /*0ed0*/  SHFL.DOWN PT, R7, R9, 0x2, R11 ;  /* 0x0840000009077989 */ /* 0x000e6400000e000b */
[----:B-1----:R-:W-:-:S10]  /*0ee0*/  DADD R6, R6, R8 ;  /* 0x0000000006067229 */ /* 0x002fd40000000008 */
[----:B------:R-:W-:Y:S02]  /*0ef0*/  FSEL R6, R8, R6, P0 ;  /* 0x0000000608067208 */ /* 0x000fe40000000000 */
[----:B------:R-:W-:Y:S02]  /*0f00*/  FSEL R7, R9, R7, P0 ;  /* 0x0000000709077208 */ /* 0x000fe40000000000 */
        /* <DEDUP_REMOVED lines=16> */
[----:B------:R-:W-:Y:S02]  /*1010*/  @!P1 MOV R9, 0x400 ;  /* 0x0000040000099802 */ /* 0x000fe40000000f00 */
[----:B------:R-:W-:Y:S01]  /*1020*/  @!P1 SHF.R.U32.HI R8, RZ, 0x2, R5 ;  /* 0x00000002ff089819 */ /* 0x000fe20000011605 */
[----:B------:R-:W1:Y:S01]  /*1030*/  SHFL.DOWN PT, R3, R7, 0x10, R11 ;  /* 0x0a00000007037989 */ /* 0x000e6200000e000b */
[----:B0-----:R-:W-:-:S02]  /*1040*/  @!P1 LEA R9, R12, R9, 0x18 ;  /* 0x000000090c099211 */ /* 0x001fc400078ec0ff */
[----:B------:R-:W-:-:S05]  /*1050*/  @!P1 LOP3.LUT R8, R8, 0xf8, RZ, 0xc0, !PT ;  /* 0x000000f808089812 */ /* 0x000fca00078ec0ff */
[----:B------:R-:W-:Y:S01]  /*1060*/  @!P1 IMAD.IADD R9, R8, 0x1, R9 ;  /* 0x0000000108099824 */ /* 0x000fe200078e0209 */
[----:B-1----:R-:W-:-:S10]  /*1070*/  DADD R2, R2, R6 ;  /* 0x0000000002027229 */ /* 0x002fd40000000006 */
[----:B------:R-:W-:Y:S02]  /*1080*/  FSEL R2, R6, R2, P0 ;  /* 0x0000000206027208 */ /* 0x000fe40000000000 */
[----:B------:R-:W-:Y:S02]  /*1090*/  FSEL R3, R7, R3, P0 ;  /* 0x0000000307037208 */ /* 0x000fe40000000000 */
[----:B------:R-:W-:-:S03]  /*10a0*/  ISETP.NE.AND P0, PT, R5, RZ, PT ;  /* 0x000000ff0500720c */ /* 0x000fc60003f05270 */
[----:B------:R0:W-:Y:S01]  /*10b0*/  @!P1 STS.64 [R9+0x10], R2 ;  /* 0x0000100209009388 */ /* 0x0001e20000000a00 */
[----:B------:R-:W-:Y:S09]  /*10c0*/  BAR.SYNC.DEFER_BLOCKING 0x0 ;  /* 0x0000000000007b1d */ /* 0x000ff20000010000 */
[----:B------:R-:W-:Y:S05]  /*10d0*/  @P0 BRA `(.L_x_16) ;  /* 0x0000001400080947 */ /* 0x000fea0003800000 */
[----:B------:R-:W1:Y:S01]  /*10e0*/  S2UR UR5, SR_CgaCtaId ;  /* 0x00000000000579c3 */ /* 0x000e620000008800 */
[----:B------:R-:W-:Y:S01]  /*10f0*/  UMOV UR4, 0x400 ;  /* 0x0000040000047882 */ /* 0x000fe20000000000 */
[----:B------:R-:W-:Y:S01]  /*1100*/  ISETP.GT.AND P1, PT, R4, 0x20, PT ;  /* 0x000000200400780c */ /* 0x000fe20003f24270 */
[----:B-1----:R-:W-:-:S09]  /*1110*/  ULEA UR4, UR5, UR4, 0x18 ;  /* 0x0000000405047291 */ /* 0x002fd2000f8ec0ff */
[----:B------:R-:W1:Y:S04]  /*1120*/  LDS.64 R6, [UR4+0x18] ;  /* 0x00001804ff067984 */ /* 0x000e680008000a00 */
[----:B------:R-:W2:Y:S04]  /*1130*/  LDS.128 R12, [UR4+0x20] ;  /* 0x00002004ff0c7984 */ /* 0x000ea80008000c00 */
[----:B0-----:R-:W0:Y:S01]  /*1140*/  LDS.128 R8, [UR4+0x30] ;  /* 0x00003004ff087984 */ /* 0x001e220008000c00 */
[----:B-1----:R-:W-:-:S10]  /*1150*/  DADD R6, R2, R6 ;  /* 0x0000000002067229 */ /* 0x002fd40000000006 */
[----:B------:R-:W-:Y:S02]  /*1160*/  FSEL R2, R6, R2, P1 ;  /* 0x0000000206027208 */ /* 0x000fe40000800000 */
[----:B------:R-:W-:Y:S02]  /*1170*/  FSEL R3, R7, R3, P1 ;  /* 0x0000000307037208 */ /* 0x000fe40000800000 */
[----:B------:R-:W-:-:S04]  /*1180*/  ISETP.GT.AND P1, PT, R4, 0x40, PT ;  /* 0x000000400400780c */ /* 0x000fc80003f24270 */
[----:B--2---:R-:W-:-:S10]  /*1190*/  DADD R12, R12, R2 ;  /* 0x000000000c0c7229 */ /* 0x004fd40000000002 */
[----:B------:R-:W-:Y:S02]  /*11a0*/  FSEL R2, R12, R2, P1 ;  /* 0x000000020c027208 */ /* 0x000fe40000800000 */
[----:B------:R-:W-:Y:S02]  /*11b0*/  FSEL R3, R13, R3, P1 ;  /* 0x000000030d037208 */ /* 0x000fe40000800000 */
[----:B------:R-:W-:-:S04]  /*11c0*/  ISETP.GT.AND P1, PT, R4, 0x60, PT ;  /* 0x000000600400780c */ /* 0x000fc80003f24270 */
[----:B------:R-:W-:-:S10]  /*11d0*/  DADD R14, R2, R14 ;  /* 0x00000000020e7229 */ /* 0x000fd4000000000e */
[----:B------:R-:W-:Y:S02]  /*11e0*/  FSEL R2, R14, R2, P1 ;  /* 0x000000020e027208 */ /* 0x000fe40000800000 */
[----:B------:R-:W-:Y:S02]  /*11f0*/  FSEL R3, R15, R3, P1 ;  /* 0x000000030f037208 */ /* 0x000fe40000800000 */
[----:B------:R-:W1:Y:S01]  /*1200*/  LDS.128 R12, [UR4+0x40] ;  /* 0x00004004ff0c7984 */ /* 0x000e620008000c00 */
[----:B------:R-:W-:-:S03]  /*1210*/  ISETP.GT.AND P1, PT, R4, 0x80, PT ;  /* 0x000000800400780c */ /* 0x000fc60003f24270 */
[----:B0-----:R-:W-:-:S10]  /*1220*/  DADD R8, R8, R2 ;  /* 0x0000000008087229 */ /* 0x001fd40000000002 */
[----:B------:R-:W-:Y:S02]  /*1230*/  FSEL R2, R8, R2, P1 ;  /* 0x0000000208027208 */ /* 0x000fe40000800000 */
[----:B------:R-:W-:Y:S02]  /*1240*/  FSEL R3, R9, R3, P1 ;  /* 0x0000000309037208 */ /* 0x000fe40000800000 */
[----:B------:R-:W-:-:S04]  /*1250*/  ISETP.GT.AND P1, PT, R4, 0xa0, PT ;  /* 0x000000a00400780c */ /* 0x000fc80003f24270 */
[----:B------:R-:W-:-:S10]  /*1260*/  DADD R10, R2, R10 ;  /* 0x00000000020a7229 */ /* 0x000fd4000000000a */
[----:B------:R-:W-:Y:S02]  /*1270*/  FSEL R2, R10, R2, P1 ;  /* 0x000000020a027208 */ /* 0x000fe40000800000 */
[----:B------:R-:W-:Y:S02]  /*1280*/  FSEL R3, R11, R3, P1 ;  /* 0x000000030b037208 */ /* 0x000fe40000800000 */
[----:B------:R-:W0:Y:S01]  /*1290*/  LDS.128 R8, [UR4+0x50] ;  /* 0x00005004ff087984 */ /* 0x000e220008000c00 */
[----:B------:R-:W-:-:S03]  /*12a0*/  ISETP.GT.AND P1, PT, R4, 0xc0, PT ;  /* 0x000000c00400780c */ /* 0x000fc60003f24270 */
[----:B-1----:R-:W-:-:S10]  /*12b0*/  DADD R12, R12, R2 ;  /* 0x000000000c0c7229 */ /* 0x002fd40000000002 */
        /* <DEDUP_REMOVED lines=33> */
[----:B------:R-:W-:-:S04]  /*14d0*/  ISETP.GT.AND P1, PT, R4, 0x1c0, PT ;  /* 0x000001c00400780c */ /* 0x000fc80003f24270 */
[----:B-1----:R-:W-:-:S10]  /*14e0*/  DADD R12, R12, R2 ;  /* 0x000000000c0c7229 */ /* 0x002fd40000000002 */
[----:B------:R-:W-:Y:S02]  /*14f0*/  FSEL R2, R12, R2, P1 ;  /* 0x000000020c027208 */ /* 0x000fe40000800000 */
[----:B------:R-:W-:Y:S02]  /*1500*/  FSEL R3, R13, R3, P1 ;  /* 0x000000030d037208 */ /* 0x000fe40000800000 */
[----:B------:R-:W-:-:S04]  /*1510*/  ISETP.GT.AND P1, PT, R4, 0x1e0, PT ;  /* 0x000001e00400780c */ /* 0x000fc80003f24270 */
[----:B------:R-:W-:-:S10]  /*1520*/  DADD R14, R2, R14 ;  /* 0x00000000020e7229 */ /* 0x000fd4000000000e */
[----:B------:R-:W-:Y:S02]  /*1530*/  FSEL R2, R14, R2, P1 ;  /* 0x000000020e027208 */ /* 0x000fe40000800000 */
[----:B------:R-:W-:Y:S01]  /*1540*/  FSEL R3, R15, R3, P1 ;  /* 0x000000030f037208 */ /* 0x000fe20000800000 */
[----:B------:R-:W-:Y:S06]  /*1550*/  BRA `(.L_x_16) ;  /* 0x0000000c00e87947 */ /* 0x000fec0003800000 */
.L_x_2:
[----:B------:R-:W0:Y:S01]  /*1560*/  S2R R41, SR_TID.X ;  /* 0x0000000000297919 */ /* 0x000e220000002100 */
[----:B------:R-:W1:Y:S02]  /*1570*/  LDCU.64 UR4, c[0x0][0x380] ;  /* 0x00007000ff0477ac */ /* 0x000e640008000a00 */
[----:B-1----:R-:W-:Y:S02]  /*1580*/  IMAD.U32 R2, RZ, RZ, UR4 ;  /* 0x00000004ff027e24 */ /* 0x002fe4000f8e00ff */
[----:B------:R-:W-:Y:S02]  /*1590*/  IMAD.U32 R3, RZ, RZ, UR5 ;  /* 0x00000005ff037e24 */ /* 0x000fe4000f8e00ff */
[----:B0-----:R-:W-:-:S05]  /*15a0*/  IMAD.WIDE.U32 R18, R41, 0x8, R2 ;  /* 0x0000000829127825 */ /* 0x001fca00078e0002 */
[----:B------:R-:W2:Y:S04]  /*15b0*/  LDG.E.64.CONSTANT R20, desc[UR6][R18.64] ;  /* 0x0000000612147981 */ /* 0x000ea8000c1e9b00 */
[----:B------:R-:W2:Y:S04]  /*15c0*/  LDG.E.64.CONSTANT R6, desc[UR6][R18.64+0x1000] ;  /* 0x0010000612067981 */ /* 0x000ea8000c1e9b00 */
[----:B------:R-:W3:Y:S04]  /*15d0*/  LDG.E.64.CONSTANT R8, desc[UR6][R18.64+0x2000] ;  /* 0x0020000612087981 */ /* 0x000ee8000c1e9b00 */
[----:B------:R-:W4:Y:S04]  /*15e0*/  LDG.E.64.CONSTANT R10, desc[UR6][R18.64+0x3000] ;  /* 0x00300006120a7981 */ /* 0x000f28000c1e9b00 */
[----:B------:R-:W5:Y:S04]  /*15f0*/  LDG.E.64.CONSTANT R12, desc[UR6][R18.64+0x4000] ;  /* 0x00400006120c7981 */ /* 0x000f68000c1e9b00 */
[----:B------:R-:W5:Y:S04]  /*1600*/  LDG.E.64.CONSTANT R14, desc[UR6][R18.64+0x5000] ;  /* 0x00500006120e7981 */ /* 0x000f68000c1e9b00 */
[----:B------:R-:W5:Y:S01]  /*1610*/  LDG.E.64.CONSTANT R16, desc[UR6][R18.64+0x6000] ;  /* 0x0060000612107981 */ /* 0x000f62000c1e9b00 */
[----:B------:R-:W-:Y:S01]  /*1620*/  ISETP.GE.U32.AND P0, PT, R4, 0x1c00, PT ;  /* 0x00001c000400780c */ /* 0x000fe20003f06070 */
[----:B------:R-:W-:Y:S01]  /*1630*/  UMOV UR4, 0xe00 ;  /* 0x00000e0000047882 */ /* 0x000fe20000000000 */
[----:B--2---:R-:W-:-:S08]  /*1640*/  DADD R6, R20, R6 ;  /* 0x0000000014067229 */ /* 0x004fd00000000006 */
[----:B---3--:R-:W-:-:S08]  /*1650*/  DADD R6, R8, R6 ;  /* 0x0000000008067229 */ /* 0x008fd00000000006 */
[----:B----4-:R-:W-:-:S08]  /*1660*/  DADD R6, R10, R6 ;  /* 0x000000000a067229 */ /* 0x010fd00000000006 */
[----:B-----5:R-:W-:-:S08]  /*1670*/  DADD R6, R12, R6 ;  /* 0x000000000c067229 */ /* 0x020fd00000000006 */
[----:B------:R-:W-:-:S08]  /*1680*/  DADD R6, R14, R6 ;  /* 0x000000000e067229 */ /* 0x000fd00000000006 */
[----:B------:R-:W-:Y:S01]  /*1690*/  DADD R6, R16, R6 ;  /* 0x0000000010067229 */ /* 0x000fe20000000006 */
[----:B------:R-:W-:Y:S10]  /*16a0*/  @!P0 BRA `(.L_x_17) ;  /* 0x00000000006c8947 */ /* 0x000ff40003800000 */
[----:B------:R-:W0:Y:S01]  /*16b0*/  LDC R22, c[0x0][0x390] ;  /* 0x0000e400ff167b82 */ /* 0x000e220000000800 */
[----:B------:R-:W-:Y:S01]  /*16c0*/  VIADD R23, R4, 0xfffff200 ;  /* 0xfffff20004177836 */ /* 0x000fe20000000000 */
[----:B------:R-:W-:-:S06]  /*16d0*/  UMOV UR4, 0xe00 ;  /* 0x00000e0000047882 */ /* 0x000fcc0000000000 */
[----:B------:R-:W1:Y:S02]  /*16e0*/  LDC.64 R2, c[0x0][0x380] ;  /* 0x0000e000ff027b82 */ /* 0x000e640000000a00 */
.L_x_19:
[----:B------:R-:W-:-:S04]  /*16f0*/  VIADD R9, R41, UR4 ;  /* 0x0000000429097c36 */ /* 0x000fc80008000000 */
[----:B-1----:R-:W-:-:S05]  /*1700*/  IMAD.WIDE.U32 R8, R9, 0x8, R2 ;  /* 0x0000000809087825 */ /* 0x002fca00078e0002 */
[----:B------:R-:W2:Y:S04]  /*1710*/  LDG.E.64.CONSTANT R4, desc[UR6][R8.64] ;  /* 0x0000000608047981 */ /* 0x000ea8000c1e9b00 */
[----:B------:R-:W3:Y:S04]  /*1720*/  LDG.E.64.CONSTANT R10, desc[UR6][R8.64+0x1000] ;  /* 0x00100006080a7981 */ /* 0x000ee8000c1e9b00 */
[----:B------:R-:W4:Y:S04]  /*1730*/  LDG.E.64.CONSTANT R12, desc[UR6][R8.64+0x2000] ;  /* 0x00200006080c7981 */ /* 0x000f28000c1e9b00 */
[----:B------:R-:W5:Y:S04]  /*1740*/  LDG.E.64.CONSTANT R14, desc[UR6][R8.64+0x3000] ;  /* 0x00300006080e7981 */ /* 0x000f68000c1e9b00 */
[----:B------:R-:W5:Y:S04]  /*1750*/  LDG.E.64.CONSTANT R16, desc[UR6][R8.64+0x4000] ;  /* 0x0040000608107981 */ /* 0x000f68000c1e9b00 */
[----:B------:R-:W5:Y:S04]  /*1760*/  LDG.E.64.CONSTANT R18, desc[UR6][R8.64+0x5000] ;  /* 0x0050000608127981 */ /* 0x000f68000c1e9b00 */
[----:B------:R-:W5:Y:S01]  /*1770*/  LDG.E.64.CONSTANT R20, desc[UR6][R8.64+0x6000] ;  /* 0x0060000608147981 */ /* 0x000f62000c1e9b00 */
[----:B--2---:R-:W-:-:S08]  /*1780*/  DADD R4, R4, R6 ;  /* 0x0000000004047229 */ /* 0x004fd00000000006 */
[----:B---3--:R-:W-:-:S08]  /*1790*/  DADD R4, R10, R4 ;  /* 0x000000000a047229 */ /* 0x008fd00000000004 */
[----:B----4-:R-:W-:-:S08]  /*17a0*/  DADD R4, R12, R4 ;  /* 0x000000000c047229 */ /* 0x010fd00000000004 */
[----:B-----5:R-:W-:-:S08]  /*17b0*/  DADD R4, R14, R4 ;  /* 0x000000000e047229 */ /* 0x020fd00000000004 */
[----:B------:R-:W-:Y:S01]  /*17c0*/  DADD R16, R16, R4 ;  /* 0x0000000010107229 */ /* 0x000fe20000000004 */
[----:B0-----:R-:W-:-:S04]  /*17d0*/  IMAD.MOV.U32 R4, RZ, RZ, R22 ;  /* 0x000000ffff047224 */ /* 0x001fc800078e0016 */
[----:B------:R-:W-:-:S03]  /*17e0*/  VIADD R0, R4, -UR4 ;  /* 0x8000000404007c36 */ /* 0x000fc60008000000 */
[----:B------:R-:W-:Y:S02]  /*17f0*/  DADD R16, R18, R16 ;  /* 0x0000000012107229 */ /* 0x000fe40000000010 */
[----:B------:R-:W-:-:S06]  /*1800*/  ISETP.GE.AND P0, PT, R0, 0xe00, PT ;  /* 0x00000e000000780c */ /* 0x000fcc0003f06270 */
[----:B------:R-:W-:-:S07]  /*1810*/  DADD R6, R20, R16 ;  /* 0x0000000014067229 */ /* 0x000fce0000000010 */
[----:B------:R-:W-:Y:S05]  /*1820*/  @!P0 BRA `(.L_x_18) ;  /* 0x00000008001c8947 */ /* 0x000fea0003800000 */
[----:B------:R-:W-:-:S06]  /*1830*/  UIADD3 UR4, UPT, UPT, UR4, 0xe00, URZ ;  /* 0x00000e0004047890 */ /* 0x000fcc000fffe0ff */
[----:B------:R-:W-:-:S13]  /*1840*/  ISETP.LT.AND P0, PT, R23, UR4, PT ;  /* 0x0000000417007c0c */ /* 0x000fda000bf01270 */
[----:B------:R-:W-:Y:S05]  /*1850*/  @!P0 BRA `(.L_x_19) ;  /* 0xfffffffc00a48947 */ /* 0x000fea000383ffff */
.L_x_17:
[----:B------:R-:W-:-:S13]  /*1860*/  ISETP.LE.AND P0, PT, R4, UR4, PT ;  /* 0x0000000404007c0c */ /* 0x000fda000bf03270 */
[----:B------:R-:W-:Y:S05]  /*1870*/  @P0 BRA `(.L_x_18) ;  /* 0x0000000800080947 */ /* 0x000fea0003800000 */
[----:B------:R-:W-:Y:S01]  /*1880*/  VIADD R0, R4, -UR4 ;  /* 0x8000000404007c36 */ /* 0x000fe20008000000 */
[----:B------:R-:W-:Y:S04]  /*1890*/  BSSY.RECONVERGENT B1, `(.L_x_18) ;  /* 0x0000080000017945 */ /* 0x000fe80003800200 */
[----:B------:R-:W-:-:S13]  /*18a0*/  ISETP.GE.AND P0, PT, R41, R0, PT ;  /* 0x000000002900720c */ /* 0x000fda0003f06270 */
[----:B------:R-:W-:Y:S05]  /*18b0*/  @P0 BRA `(.L_x_20) ;  /* 0x0000000400f40947 */ /* 0x000fea0003800000 */
[----:B------:R-:W-:Y:S01]  /*18c0*/  LOP3.LUT R5, RZ, R41, RZ, 0x33, !PT ;  /* 0x00000029ff057212 */ /* 0x000fe200078e33ff */
[----:B------:R-:W-:Y:S01]  /*18d0*/  BSSY.RECONVERGENT B2, `(.L_x_21) ;  /* 0x0000014000027945 */ /* 0x000fe20003800200 */
[----:B------:R-:W-:Y:S02]  /*18e0*/  IMAD.MOV.U32 R45, RZ, RZ, R41 ;  /* 0x000000ffff2d7224 */ /* 0x000fe400078e0029 */
[----:B------:R-:W-:-:S04]  /*18f0*/  IADD3 R4, PT, PT, R4, -UR4, R5 ;  /* 0x8000000404047c10 */ /* 0x000fc8000fffe005 */
[C---:B------:R-:W-:Y:S02]  /*1900*/  LOP3.LUT R5, R4.reuse, 0x600, RZ, 0xc0, !PT ;  /* 0x0000060004057812 */ /* 0x040fe400078ec0ff */
[----:B------:R-:W-:Y:S02]  /*1910*/  ISETP.GE.U32.AND P1, PT, R4, 0x600, PT ;  /* 0x000006000400780c */ /* 0x000fe40003f26070 */
[----:B------:R-:W-:-:S13]  /*1920*/  ISETP.NE.AND P0, PT, R5, 0x600, PT ;  /* 0x000006000500780c */ /* 0x000fda0003f05270 */
[----:B------:R-:W-:Y:S05]  /*1930*/  @!P0 BRA `(.L_x_22) ;  /* 0x0000000000348947 */ /* 0x000fea0003800000 */
[----:B------:R-:W-:Y:S01]  /*1940*/  LEA.HI R4, R4, 0x1, RZ, 0x17 ;  /* 0x0000000104047811 */ /* 0x000fe200078fb8ff */
[----:B------:R-:W-:Y:S02]  /*1950*/  VIADD R9, R41, UR4 ;  /* 0x0000000429097c36 */ /* 0x000fe40008000000 */
[----:B------:R-:W-:Y:S01]  /*1960*/  IMAD.MOV.U32 R45, RZ, RZ, R41 ;  /* 0x000000ffff2d7224 */ /* 0x000fe200078e0029 */
[----:B------:R-:W-:-:S05]  /*1970*/  LOP3.LUT R4, R4, 0x3, RZ, 0xc0, !PT ;  /* 0x0000000304047812 */ /* 0x000fca00078ec0ff */
[----:B------:R-:W-:-:S07]  /*1980*/  IMAD.MOV R8, RZ, RZ, -R4 ;  /* 0x000000ffff087224 */ /* 0x000fce00078e0a04 */
.L_x_23:
[----:B------:R-:W-:-:S06]  /*1990*/  IMAD.WIDE.U32 R4, R9, 0x8, R2 ;  /* 0x0000000809047825 */ /* 0x000fcc00078e0002 */
[----:B------:R-:W2:Y:S01]  /*19a0*/  LDG.E.64.CONSTANT R4, desc[UR6][R4.64] ;  /* 0x0000000604047981 */ /* 0x000ea2000c1e9b00 */
[----:B------:R-:W-:Y:S02]  /*19b0*/  VIADD R8, R8, 0x1 ;  /* 0x0000000108087836 */ /* 0x000fe40000000000 */
[----:B------:R-:W-:Y:S02]  /*19c0*/  VIADD R45, R45, 0x200 ;  /* 0x000002002d2d7836 */ /* 0x000fe40000000000 */
[----:B------:R-:W-:Y:S01]  /*19d0*/  VIADD R9, R9, 0x200 ;  /* 0x0000020009097836 */ /* 0x000fe20000000000 */
[----:B------:R-:W-:Y:S01]  /*19e0*/  ISETP.NE.AND P0, PT, R8, RZ, PT ;  /* 0x000000ff0800720c */ /* 0x000fe20003f05270 */
[----:B--2---:R-:W-:-:S12]  /*19f0*/  DADD R6, R4, R6 ;  /* 0x0000000004067229 */ /* 0x004fd80000000006 */
[----:B------:R-:W-:Y:S05]  /*1a00*/  @P0 BRA `(.L_x_23) ;  /* 0xfffffffc00e00947 */ /* 0x000fea000383ffff */
.L_x_22:
[----:B------:R-:W-:Y:S05]  /*1a10*/  BSYNC.RECONVERGENT B2 ;  /* 0x0000000000027941 */ /* 0x000fea0003800200 */
.L_x_21:
[----:B------:R-:W-:Y:S05]  /*1a20*/  @!P1 BRA `(.L_x_20) ;  /* 0x0000000400989947 */ /* 0x000fea0003800000 */
[----:B------:R-:W0:Y:S01]  /*1a30*/  LDCU.64 UR8, c[0x0][0x380] ;  /* 0x00007000ff0877ac */ /* 0x000e220008000a00 */
[----:B------:R-:W-:Y:S01]  /*1a40*/  IMAD.IADD R9, R0, 0x1, -R45 ;  /* 0x0000000100097824 */ /* 0x000fe200078e0a2d */
[C---:B------:R-:W-:Y:S01]  /*1a50*/  IADD3 R5, P0, PT, R45.reuse, UR4, RZ ;  /* 0x000000042d057c10 */ /* 0x040fe2000ff1e0ff */
[----:B------:R-:W-:Y:S01]  /*1a60*/  BSSY.RECONVERGENT B2, `(.L_x_24) ;  /* 0x0000039000027945 */ /* 0x000fe20003800200 */
[----:B------:R-:W-:Y:S02]  /*1a70*/  VIADD R43, R45, UR4 ;  /* 0x000000042d2b7c36 */ /* 0x000fe40008000000 */
[----:B------:R-:W-:Y:S01]  /*1a80*/  ISETP.GT.AND P1, PT, R9, 0x1800, PT ;  /* 0x000018000900780c */ /* 0x000fe20003f24270 */
[----:B------:R-:W-:Y:S01]  /*1a90*/  IMAD.X R8, RZ, RZ, RZ, P0 ;  /* 0x000000ffff087224 */ /* 0x000fe200000e06ff */
[----:B0-----:R-:W-:-:S04]  /*1aa0*/  LEA R4, P0, R5, UR8, 0x3 ;  /* 0x0000000805047c11 */ /* 0x001fc8000f8018ff */
[----:B------:R-:W-:Y:S02]  /*1ab0*/  LEA.HI.X R5, R5, UR9, R8, 0x3, P0 ;  /* 0x0000000905057c11 */ /* 0x000fe400080f1c08 */
[----:B------:R-:W-:-:S05]  /*1ac0*/  IADD3 R4, P0, PT, R4, 0x2000, RZ ;  /* 0x0000200004047810 */ /* 0x000fca0007f1e0ff */
[----:B------:R-:W-:Y:S01]  /*1ad0*/  IMAD.X R5, RZ, RZ, R5, P0 ;  /* 0x000000ffff057224 */ /* 0x000fe200000e0605 */
[----:B------:R-:W-:Y:S01]  /*1ae0*/  PLOP3.LUT P0, PT, PT, PT, PT, 0x80, 0x8 ;  /* 0x000000000008781c */ /* 0x000fe20003f0f070 */
[----:B------:R-:W-:-:S12]  /*1af0*/  @!P1 BRA `(.L_x_25) ;  /* 0x0000000000bc9947 */ /* 0x000fd80003800000 */
[----:B------:R-:W-:Y:S01]  /*1b00*/  PLOP3.LUT P0, PT, PT, PT, PT, 0x8, 0x80 ;  /* 0x000000000080781c */ /* 0x000fe20003f0e170 */
[----:B------:R-:W-:-:S12]  /*1b10*/  VIADD R40, R0, 0xffffe800 ;  /* 0xffffe80000287836 */ /* 0x000fd80000000000 */
.L_x_26:
[C---:B------:R-:W-:Y:S01]  /*1b20*/  IMAD.WIDE.U32 R38, R43.reuse, 0x8, R2 ;  /* 0x000000082b267825 */ /* 0x040fe200078e0002 */
[----:B------:R-:W2:Y:S04]  /*1b30*/  LDG.E.64.CONSTANT R8, desc[UR6][R4.64+-0x1000] ;  /* 0xfff0000604087981 */ /* 0x000ea8000c1e9b00 */
[----:B------:R-:W3:Y:S04]  /*1b40*/  LDG.E.64.CONSTANT R10, desc[UR6][R4.64] ;  /* 0x00000006040a7981 */ /* 0x000ee8000c1e9b00 */
[----:B------:R-:W4:Y:S01]  /*1b50*/  LDG.E.64.CONSTANT R38, desc[UR6][R38.64] ;  /* 0x0000000626267981 */ /* 0x000f22000c1e9b00 */
[----:B------:R-:W-:-:S03]  /*1b60*/  VIADD R15, R43, 0x800 ;  /* 0x000008002b0f7836 */ /* 0x000fc60000000000 */
[----:B------:R-:W5:Y:S01]  /*1b70*/  LDG.E.64.CONSTANT R12, desc[UR6][R4.64+0x1000] ;  /* 0x00100006040c7981 */ /* 0x000f62000c1e9b00 */
[----:B------:R-:W-:-:S03]  /*1b80*/  IMAD.WIDE.U32 R14, R15, 0x8, R2 ;  /* 0x000000080f0e7825 */ /* 0x000fc600078e0002 */
[----:B------:R-:W5:Y:S04]  /*1b90*/  LDG.E.64.CONSTANT R16, desc[UR6][R4.64+0x3000] ;  /* 0x0030000604107981 */ /* 0x000f68000c1e9b00 */
[----:B------:R-:W5:Y:S04]  /*1ba0*/  LDG.E.64.CONSTANT R14, desc[UR6][R14.64] ;  /* 0x000000060e0e7981 */ /* 0x000f68000c1e9b00 */
[----:B------:R-:W5:Y:S01]  /*1bb0*/  LDG.E.64.CONSTANT R18, desc[UR6][R4.64+0x4000] ;  /* 0x0040000604127981 */ /* 0x000f62000c1e9b00 */
        /* <DEDUP_REMOVED lines=11> */
[----:B------:R-:W5:Y:S04]  /*1c70*/  LDG.E.64.CONSTANT R34, desc[UR6][R4.64+0xc000] ;  /* 0x00c0000604227981 */ /* 0x000f68000c1e9b00 */
[----:B------:R0:W5:Y:S01]  /*1c80*/  LDG.E.64.CONSTANT R36, desc[UR6][R4.64+0xd000] ;  /* 0x00d0000604247981 */ /* 0x000162000c1e9b00 */
[----:B------:R-:W-:-:S05]  /*1c90*/  VIADD R45, R45, 0x2000 ;  /* 0x000020002d2d7836 */ /* 0x000fca0000000000 */
[----:B------:R-:W-:Y:S02]  /*1ca0*/  ISETP.GE.AND P1, PT, R45, R40, PT ;  /* 0x000000282d00720c */ /* 0x000fe40003f26270 */
[----:B0-----:R-:W-:Y:S01]  /*1cb0*/  IADD3 R4, P2, PT, R4, 0x10000, RZ ;  /* 0x0001000004047810 */ /* 0x001fe20007f5e0ff */
[----:B------:R-:W-:-:S04]  /*1cc0*/  VIADD R43, R43, 0x2000 ;  /* 0x000020002b2b7836 */ /* 0x000fc80000000000 */
[----:B------:R-:W-:Y:S01]  /*1cd0*/  IMAD.X R5, RZ, RZ, R5, P2 ;  /* 0x000000ffff057224 */ /* 0x000fe200010e0605 */
[----:B----4-:R-:W-:-:S08]  /*1ce0*/  DADD R38, R38, R6 ;  /* 0x0000000026267229 */ /* 0x010fd00000000006 */
[----:B--2---:R-:W-:-:S08]  /*1cf0*/  DADD R8, R38, R8 ;  /* 0x0000000026087229 */ /* 0x004fd00000000008 */
[----:B---3--:R-:W-:-:S08]  /*1d00*/  DADD R8, R8, R10 ;  /* 0x0000000008087229 */ /* 0x008fd0000000000a */
[----:B-----5:R-:W-:-:S08]  /*1d10*/  DADD R8, R8, R12 ;  /* 0x0000000008087229 */ /* 0x020fd0000000000c */
        /* <DEDUP_REMOVED lines=13> */
.L_x_25:
[----:B------:R-:W-:Y:S05]  /*1df0*/  BSYNC.RECONVERGENT B2 ;  /* 0x0000000000027941 */ /* 0x000fea0003800200 */
.L_x_24:
[----:B------:R-:W-:Y:S01]  /*1e00*/  IMAD.IADD R8, R0, 0x1, -R45 ;  /* 0x0000000100087824 */ /* 0x000fe200078e0a2d */
[----:B------:R-:W-:Y:S04]  /*1e10*/  BSSY.RECONVERGENT B2, `(.L_x_27) ;  /* 0x000001c000027945 */ /* 0x000fe80003800200 */
[----:B------:R-:W-:-:S13]  /*1e20*/  ISETP.GT.AND P1, PT, R8, 0x800, PT ;  /* 0x000008000800780c */ /* 0x000fda0003f24270 */
[----:B------:R-:W-:Y:S05]  /*1e30*/  @!P1 BRA `(.L_x_28) ;  /* 0x0000000000649947 */ /* 0x000fea0003800000 */
        /* <DEDUP_REMOVED lines=9> */
[----:B------:R-:W5:Y:S04]  /*1ed0*/  LDG.E.64.CONSTANT R22, desc[UR6][R4.64+0x4000] ;  /* 0x0040000604167981 */ /* 0x000f68000c1e9b00 */
[----:B------:R0:W5:Y:S01]  /*1ee0*/  LDG.E.64.CONSTANT R8, desc[UR6][R4.64+0x5000] ;  /* 0x0050000604087981 */ /* 0x000162000c1e9b00 */
[----:B------:R-:W-:Y:S01]  /*1ef0*/  PLOP3.LUT P0, PT, PT, PT, PT, 0x8, 0x80 ;  /* 0x000000000080781c */ /* 0x000fe20003f0e170 */
[----:B------:R-:W-:-:S02]  /*1f00*/  VIADD R45, R45, 0x1000 ;  /* 0x000010002d2d7836 */ /* 0x000fc40000000000 */
[----:B------:R-:W-:Y:S01]  /*1f10*/  VIADD R43, R43, 0x1000 ;  /* 0x000010002b2b7836 */ /* 0x000fe20000000000 */
[----:B----4-:R-:W-:-:S08]  /*1f20*/  DADD R6, R6, R10 ;  /* 0x0000000006067229 */ /* 0x010fd0000000000a */
[----:B--2---:R-:W-:-:S08]  /*1f30*/  DADD R6, R6, R12 ;  /* 0x0000000006067229 */ /* 0x004fd0000000000c */
[----:B---3--:R-:W-:-:S08]  /*1f40*/  DADD R6, R6, R14 ;  /* 0x0000000006067229 */ /* 0x008fd0000000000e */
[----:B-----5:R-:W-:-:S08]  /*1f50*/  DADD R6, R6, R16 ;  /* 0x0000000006067229 */ /* 0x020fd00000000010 */
[----:B------:R-:W-:-:S08]  /*1f60*/  DADD R6, R6, R18 ;  /* 0x0000000006067229 */ /* 0x000fd00000000012 */
[----:B------:R-:W-:Y:S01]  /*1f70*/  DADD R6, R6, R20 ;  /* 0x0000000006067229 */ /* 0x000fe20000000014 */
[----:B------:R-:W-:-:S07]  /*1f80*/  IADD3 R10, P1, PT, R4, 0x8000, RZ ;  /* 0x00008000040a7810 */ /* 0x000fce0007f3e0ff */
[----:B------:R-:W-:Y:S01]  /*1f90*/  DADD R6, R6, R22 ;  /* 0x0000000006067229 */ /* 0x000fe20000000016 */
[----:B0-----:R-:W-:Y:S02]  /*1fa0*/  IMAD.X R5, RZ, RZ, R5, P1 ;  /* 0x000000ffff057224 */ /* 0x001fe400008e0605 */
[----:B------:R-:W-:-:S05]  /*1fb0*/  IMAD.MOV.U32 R4, RZ, RZ, R10 ;  /* 0x000000ffff047224 */ /* 0x000fca00078e000a */
[----:B------:R-:W-:-:S11]  /*1fc0*/  DADD R6, R6, R8 ;  /* 0x0000000006067229 */ /* 0x000fd60000000008 */
.L_x_28:
[----:B------:R-:W-:Y:S05]  /*1fd0*/  BSYNC.RECONVERGENT B2 ;  /* 0x0000000000027941 */ /* 0x000fea0003800200 */
.L_x_27:
[----:B------:R-:W-:-:S13]  /*1fe0*/  ISETP.LT.OR P0, PT, R45, R0, P0 ;  /* 0x000000002d00720c */ /* 0x000fda0000701670 */
[----:B------:R-:W-:Y:S05]  /*1ff0*/  @!P0 BRA `(.L_x_20) ;  /* 0x0000000000248947 */ /* 0x000fea0003800000 */
[----:B------:R-:W-:Y:S01]  /*2000*/  IMAD.WIDE.U32 R2, R43, 0x8, R2 ;  /* 0x000000082b027825 */ /* 0x000fe200078e0002 */
[----:B------:R-:W2:Y:S04]  /*2010*/  LDG.E.64.CONSTANT R8, desc[UR6][R4.64+-0x1000] ;  /* 0xfff0000604087981 */ /* 0x000ea8000c1e9b00 */
[----:B------:R-:W3:Y:S04]  /*2020*/  LDG.E.64.CONSTANT R10, desc[UR6][R4.64] ;  /* 0x00000006040a7981 */ /* 0x000ee8000c1e9b00 */
[----:B------:R-:W4:Y:S04]  /*2030*/  LDG.E.64.CONSTANT R2, desc[UR6][R2.64] ;  /* 0x0000000602027981 */ /* 0x000f28000c1e9b00 */
[----:B------:R-:W5:Y:S01]  /*2040*/  LDG.E.64.CONSTANT R12, desc[UR6][R4.64+0x1000] ;  /* 0x00100006040c7981 */ /* 0x000f62000c1e9b00 */
[----:B----4-:R-:W-:-:S08]  /*2050*/  DADD R6, R6, R2 ;  /* 0x0000000006067229 */ /* 0x010fd00000000002 */
[----:B--2---:R-:W-:-:S08]  /*2060*/  DADD R6, R6, R8 ;  /* 0x0000000006067229 */ /* 0x004fd00000000008 */
[----:B---3--:R-:W-:-:S08]  /*2070*/  DADD R6, R6, R10 ;  /* 0x0000000006067229 */ /* 0x008fd0000000000a */
[----:B-----5:R-:W-:-:S11]  /*2080*/  DADD R6, R6, R12 ;  /* 0x0000000006067229 */ /* 0x020fd6000000000c */
.L_x_20:
[----:B------:R-:W-:Y:S05]  /*2090*/  BSYNC.RECONVERGENT B1 ;  /* 0x0000000000017941 */ /* 0x000fea0003800200 */
.L_x_18:
[----:B------:R-:W0:Y:S01]  /*20a0*/  S2R R0, SR_LANEID ;  /* 0x0000000000007919 */ /* 0x000e220000000000 */
[----:B------:R-:W-:Y:S04]  /*20b0*/  SHFL.DOWN PT, R2, R6, 0x1, 0x1f ;  /* 0x08201f0006027f89 */ /* 0x000fe800000e0000 */
[----:B------:R-:W1:Y:S02]  /*20c0*/  SHFL.DOWN PT, R3, R7, 0x1, 0x1f ;  /* 0x08201f0007037f89 */ /* 0x000e6400000e0000 */
[----:B-1----:R-:W-:Y:S01]  /*20d0*/  DADD R2, R2, R6 ;  /* 0x0000000002027229 */ /* 0x002fe20000000006 */
[C---:B0-----:R-:W-:Y:S02]  /*20e0*/  ISETP.GT.AND P0, PT, R0.reuse, 0x1e, PT ;  /* 0x0000001e0000780c */ /* 0x041fe40003f04270 */
[----:B------:R-:W-:-:S07]  /*20f0*/  ISETP.NE.AND P1, PT, R0, RZ, PT ;  /* 0x000000ff0000720c */ /* 0x000fce0003f25270 */
        /* <DEDUP_REMOVED lines=15> */
[----:B------:R-:W-:Y:S01]  /*21f0*/  ISETP.GT.AND P0, PT, R0, 0x17, PT ;  /* 0x000000170000780c */ /* 0x000fe20003f04270 */
[----:B------:R-:W-:Y:S01]  /*2200*/  SHFL.DOWN PT, R2, R6, 0x8, 0x1f ;  /* 0x09001f0006027f89 */ /* 0x000fe200000e0000 */
[----:B------:R-:W-:-:S03]  /*2210*/  @!P1 MOV R8, 0x400 ;  /* 0x0000040000089802 */ /* 0x000fc60000000f00 */
[----:B------:R-:W0:Y:S01]  /*2220*/  SHFL.DOWN PT, R3, R7, 0x8, 0x1f ;  /* 0x09001f0007037f89 */ /* 0x000e2200000e0000 */
[----:B-1----:R-:W-:Y:S01]  /*2230*/  @!P1 LEA R11, R11, R8, 0x18 ;  /* 0x000000080b0b9211 */ /* 0x002fe200078ec0ff */
[----:B0-----:R-:W-:-:S10]  /*2240*/  DADD R2, R2, R6 ;  /* 0x0000000002027229 */ /* 0x001fd40000000006 */
[----:B------:R-:W-:Y:S02]  /*2250*/  FSEL R4, R6, R2, P0 ;  /* 0x0000000206047208 */ /* 0x000fe40000000000 */
[----:B------:R-:W-:Y:S02]  /*2260*/  FSEL R5, R7, R3, P0 ;  /* 0x0000000307057208 */ /* 0x000fe40000000000 */
[----:B------:R-:W-:Y:S01]  /*2270*/  @!P1 SHF.R.U32.HI R6, RZ, 0x2, R41 ;  /* 0x00000002ff069819 */ /* 0x000fe20000011629 */
[----:B------:R-:W-:Y:S01]  /*2280*/  SHFL.DOWN PT, R2, R4, 0x10, 0x1f ;  /* 0x0a001f0004027f89 */ /* 0x000fe200000e0000 */
[----:B------:R-:W-:Y:S02]  /*2290*/  ISETP.NE.AND P0, PT, R41, RZ, PT ;  /* 0x000000ff2900720c */ /* 0x000fe40003f05270 */
[----:B------:R-:W-:Y:S01]  /*22a0*/  @!P1 LOP3.LUT R6, R6, 0xf8, RZ, 0xc0, !PT ;  /* 0x000000f806069812 */ /* 0x000fe200078ec0ff */
[----:B------:R-:W0:Y:S04]  /*22b0*/  SHFL.DOWN PT, R3, R5, 0x10, 0x1f ;  /* 0x0a001f0005037f89 */ /* 0x000e2800000e0000 */
[----:B------:R-:W-:Y:S01]  /*22c0*/  @!P1 IMAD.IADD R11, R6, 0x1, R11 ;  /* 0x00000001060b9824 */ /* 0x000fe200078e020b */
[----:B0-----:R-:W-:-:S07]  /*22d0*/  DADD R2, R2, R4 ;  /* 0x0000000002027229 */ /* 0x001fce0000000004 */
[----:B------:R0:W-:Y:S01]  /*22e0*/  @!P1 STS.64 [R11+0x10], R2 ;  /* 0x000010020b009388 */ /* 0x0001e20000000a00 */
[----:B------:R-:W-:Y:S01]  /*22f0*/  BAR.SYNC.DEFER_BLOCKING 0x0 ;  /* 0x0000000000007b1d */ /* 0x000fe20000010000 */
[----:B------:R-:W-:-:S04]  /*2300*/  ISETP.GT.AND P1, PT, R0, 0xf, PT ;  /* 0x0000000f0000780c */ /* 0x000fc80003f24270 */
[----:B------:R-:W-:Y:S02]  /*2310*/  FSEL R0, R4, R2, P1 ;  /* 0x0000000204007208 */ /* 0x000fe40000800000 */
[----:B------:R-:W-:-:S03]  /*2320*/  FSEL R5, R5, R3, P1 ;  /* 0x0000000305057208 */ /* 0x000fc60000800000 */
[----:B0-----:R-:W-:Y:S02]  /*2330*/  IMAD.MOV.U32 R2, RZ, RZ, R0 ;  /* 0x000000ffff027224 */ /* 0x001fe400078e0000 */
[----:B------:R-:W-:Y:S01]  /*2340*/  IMAD.MOV.U32 R3, RZ, RZ, R5 ;  /* 0x000000ffff037224 */ /* 0x000fe200078e0005 */
[----:B------:R-:W-:Y:S06]  /*2350*/  @P0 BRA `(.L_x_16) ;  /* 0x0000000000680947 */ /* 0x000fec0003800000 */
[----:B------:R-:W0:Y:S01]  /*2360*/  S2UR UR5, SR_CgaCtaId ;  /* 0x00000000000579c3 */ /* 0x000e220000008800 */
[----:B------:R-:W-:Y:S02]  /*2370*/  UMOV UR4, 0x400 ;  /* 0x0000040000047882 */ /* 0x000fe40000000000 */
[----:B0-----:R-:W-:-:S09]  /*2380*/  ULEA UR4, UR5, UR4, 0x18 ;  /* 0x0000000405047291 */ /* 0x001fd2000f8ec0ff */
[----:B------:R-:W0:Y:S04]  /*2390*/  LDS.64 R4, [UR4+0x18] ;  /* 0x00001804ff047984 */ /* 0x000e280008000a00 */
[----:B------:R-:W1:Y:S04]  /*23a0*/  LDS.128 R8, [UR4+0x20] ;  /* 0x00002004ff087984 */ /* 0x000e680008000c00 */
        /* <DEDUP_REMOVED lines=20> */
[----:B------:R-:W-:-:S11]  /*24f0*/  DADD R2, R2, R10 ;  /* 0x0000000002027229 */ /* 0x000fd6000000000a */
.L_x_16:
[----:B------:R-:W-:Y:S05]  /*2500*/  BSYNC.RECONVERGENT B0 ;  /* 0x0000000000007941 */ /* 0x000fea0003800200 */
.L_x_1:
[----:B------:R-:W-:Y:S05]  /*2510*/  @P0 EXIT ;  /* 0x000000000000094d */ /* 0x000fea0003800000 */
[----:B------:R-:W0:Y:S01]  /*2520*/  LDCU.64 UR4, c[0x0][0x398] ;  /* 0x00007300ff0477ac */ /* 0x000e220008000a00 */
[----:B------:R-:W2:Y:S01]  /*2530*/  LDC.64 R4, c[0x0][0x388] ;  /* 0x0000e200ff047b82 */ /* 0x000ea20000000a00 */
[----:B0-----:R-:W-:-:S07]  /*2540*/  DADD R2, R2, UR4 ;  /* 0x0000000402027e29 */ /* 0x001fce0008000000 */
[----:B--2---:R-:W-:Y:S01]  /*2550*/  STG.E.64 desc[UR6][R4.64], R2 ;  /* 0x0000000204007986 */ /* 0x004fe2000c101b06 */
[----:B------:R-:W-:Y:S05]  /*2560*/  EXIT ;  /* 0x000000000000794d */ /* 0x000fea0003800000 */
.L_x_29:
[----:B------:R-:W-:-:S00]  /*2570*/  BRA `(.L_x_29) ;  /* 0xfffffffc00fc7947 */ /* 0x000fc0000383ffff */
[----:B------:R-:W-:-:S00]  /*2580*/  NOP ;  /* 0x0000000000007918 */ /* 0x000fc00000000000 */
[----:B------:R-:W-:-:S00]  /*2590*/  NOP ;  /* 0x0000000000007918 */ /* 0x000fc00000000000 */
[----:B------:R-:W-:-:S00]  /*25a0*/  NOP ;  /* 0x0000000000007918 */ /* 0x000fc00000000000 */
[----:B------:R-:W-:-:S00]  /*25b0*/  NOP ;  /* 0x0000000000007918 */ /* 0x000fc00000000000 */
[----:B------:R-:W-:-:S00]  /*25c0*/  NOP ;  /* 0x0000000000007918 */ /* 0x000fc00000000000 */
[----:B------:R-:W-:-:S00]  /*25d0*/  NOP ;  /* 0x0000000000007918 */ /* 0x000fc00000000000 */
[----:B------:R-:W-:-:S00]  /*25e0*/  NOP ;  /* 0x0000000000007918 */ /* 0x000fc00000000000 */
[----:B------:R-:W-:-:S00]  /*25f0*/  NOP ;  /* 0x0000000000007918 */ /* 0x000fc00000000000 */
.L_x_205:


//--------------------- .text._ZN3cub18CUB_300001_SM_10006detail6reduce18DeviceReduceKernelINS2_10policy_hubIdyN4cuda3std3__44plusIdEEE10Policy1000EN6thrust24THRUST_300001_SM_1000_NS10device_ptrIdEEyS9_dNS7_10__identityEEEvT0_PT3_T1_NS0_13GridEvenShareISK_EET2_T4_ --------------------------
	.section	.text._ZN3cub18CUB_300001_SM_10006detail6reduce18DeviceReduceKernelINS2_10policy_hubIdyN4cuda3std3__44plusIdEEE10Policy1000EN6thrust24THRUST_300001_SM_1000_NS10device_ptrIdEEyS9_dNS7_10__identityEEEvT0_PT3_T1_NS0_13GridEvenShareISK_EET2_T4_,"ax",@progbits
	.align	128
        .global         _ZN3cub18CUB_300001_SM_10006detail6reduce18DeviceReduceKernelINS2_10policy_hubIdyN4cuda3std3__44plusIdEEE10Policy1000EN6thrust24THRUST_300001_SM_1000_NS10device_ptrIdEEyS9_dNS7_10__identityEEEvT0_PT3_T1_NS0_13GridEvenShareISK_EET2_T4_
        .type           _ZN3cub18CUB_300001_SM_10006detail6reduce18DeviceReduceKernelINS2_10policy_hubIdyN4cuda3std3__44plusIdEEE10Policy1000EN6thrust24THRUST_300001_SM_1000_NS10device_ptrIdEEyS9_dNS7_10__identityEEEvT0_PT3_T1_NS0_13GridEvenShareISK_EET2_T4_,@function
        .size           _ZN3cub18CUB_300001_SM_10006detail6reduce18DeviceReduceKernelINS2_10policy_hubIdyN4cuda3std3__44plusIdEEE10Policy1000EN6thrust24THRUST_300001_SM_1000_NS10device_ptrIdEEyS9_dNS7_10__identityEEEvT0_PT3_T1_NS0_13GridEvenShareISK_EET2_T4_,(.L_x_206 - _ZN3cub18CUB_300001_SM_10006detail6reduce18DeviceReduceKernelINS2_10policy_hubIdyN4cuda3std3__44plusIdEEE10Policy1000EN6thrust24THRUST_300001_SM_1000_NS10device_ptrIdEEyS9_dNS7_10__identityEEEvT0_PT3_T1_NS0_13GridEvenShareISK_EET2_T4_)
        .other          _ZN3cub18CUB_300001_SM_10006detail6reduce18DeviceReduceKernelINS2_10policy_hubIdyN4cuda3std3__44plusIdEEE10Policy1000EN6thrust24THRUST_300001_SM_1000_NS10device_ptrIdEEyS9_dNS7_10__identityEEEvT0_PT3_T1_NS0_13GridEvenShareISK_EET2_T4_,@"STO_CUDA_ENTRY STV_DEFAULT"
_ZN3cub18CUB_300001_SM_10006detail6reduce18DeviceReduceKernelINS2_10policy_hubIdyN4cuda3std3__44plusIdEEE10Policy1000EN6thrust24THRUST_300001_SM_1000_NS10device_ptrIdEEyS9_dNS7_10__identityEEEvT0_PT3_T1_NS0_13GridEvenShareISK_EET2_T4_:
.text._ZN3cub18CUB_300001_SM_10006detail6reduce18DeviceReduceKernelINS2_10policy_hubIdyN4cuda3std3__44plusIdEEE10Policy1000EN6thrust24THRUST_300001_SM_1000_NS10device_ptrIdEEyS9_dNS7_10__identityEEEvT0_PT3_T1_NS0_13GridEvenShareISK_EET2_T4_:
[----:B------:R-:W-:Y:S08]  /*0000*/  LDC R1, c[0x0][0x37c] ;  /* 0x0000df00ff017b82 */ /* 0x000ff00000000800 */
[----:B------:R-:W0:Y:S01]  /*0010*/  S2UR UR18, SR_CTAID.X ;  /* 0x00000000001279c3 */ /* 0x000e220000002500 */
[----:B------:R-:W1:Y:S01]  /*0020*/  LDCU.64 UR4, c[0x0][0x3b8] ;  /* 0x00007700ff0477ac */ /* 0x000e620008000a00 */
[----:B------:R-:W-:Y:S01]  /*0030*/  BSSY.RECONVERGENT B0, `(.L_x_30) ;  /* 0x0000277000007945 */ /* 0x000fe20003800200 */
[----:B------:R-:W2:Y:S01]  /*0040*/  LDCU UR11, c[0x0][0x3c0] ;  /* 0x00007800ff0b77ac */ /* 0x000ea20008000800 */
[----:B------:R-:W3:Y:S01]  /*0050*/  LDCU.64 UR16, c[0x0][0x358] ;  /* 0x00006b00ff1077ac */ /* 0x000ee20008000a00 */
[----:B-1----:R-:W-:-:S02]  /*0060*/  IMAD.U32 R12, RZ, RZ, UR4 ;  /* 0x00000004ff0c7e24 */ /* 0x002fc4000f8e00ff */
[----:B------:R-:W-:Y:S01]  /*0070*/  IMAD.U32 R3, RZ, RZ, UR5 ;  /* 0x00000005ff037e24 */ /* 0x000fe2000f8e00ff */
[----:B--2---:R-:W-:Y:S02]  /*0080*/  UIMAD UR5, UR11, 0xe00, URZ ;  /* 0x00000e000b0578a4 */ /* 0x004fe4000f8e02ff */
[----:B0-----:R-:W-:Y:S02]  /*0090*/  UIMAD UR9, UR18, 0xe00, URZ ;  /* 0x00000e00120978a4 */ /* 0x001fe4000f8e02ff */
[----:B------:R-:W-:-:S04]  /*00a0*/  USHF.R.S32.HI UR4, URZ, 0x1f, UR5 ;  /* 0x0000001fff047899 */ /* 0x000fc80008011405 */
[----:B------:R-:W-:-:S04]  /*00b0*/  IADD3 R13, P1, PT, R12, -UR9, RZ ;  /* 0x800000090c0d7c10 */ /* 0x000fc8000ff3e0ff */
[----:B------:R-:W-:Y:S02]  /*00c0*/  ISETP.GT.U32.AND P0, PT, R13, 0xdff, PT ;  /* 0x00000dff0d00780c */ /* 0x000fe40003f04070 */
[----:B------:R-:W-:-:S04]  /*00d0*/  IADD3.X R2, PT, PT, R3, -0x1, RZ, P1, !PT ;  /* 0xffffffff03027810 */ /* 0x000fc80000ffe4ff */
[----:B------:R-:W-:-:S13]  /*00e0*/  ISETP.GT.U32.AND.EX P0, PT, R2, RZ, PT, P0 ;  /* 0x000000ff0200720c */ /* 0x000fda0003f04100 */
[----:B---3--:R-:W-:Y:S05]  /*00f0*/  @P0 BRA `(.L_x_31) ;  /* 0x0000001400280947 */ /* 0x008fea0003800000 */
[----:B------:R-:W0:Y:S01]  /*0100*/  S2R R0, SR_TID.X ;  /* 0x0000000000007919 */ /* 0x000e220000002100 */
[----:B------:R-:W-:Y:S01]  /*0110*/  VIADD R3, R12, -UR9 ;  /* 0x800000090c037c36 */ /* 0x000fe20008000000 */
[----:B------:R-:W-:Y:S01]  /*0120*/  BSSY.RECONVERGENT B1, `(.L_x_32) ;  /* 0x000000a000017945 */ /* 0x000fe20003800200 */
[----:B------:R-:W-:-:S03]  /*0130*/  CS2R R8, SRZ ;  /* 0x0000000000087805 */ /* 0x000fc6000001ff00 */
[----:B0-----:R-:W-:Y:S01]  /*0140*/  ISETP.GE.AND P0, PT, R0, R3, PT ;  /* 0x000000030000720c */ /* 0x001fe20003f06270 */
[----:B------:R-:W-:-:S12]  /*0150*/  IMAD.MOV.U32 R2, RZ, RZ, R0 ;  /* 0x000000ffff027224 */ /* 0x000fd800078e0000 */
[----:B------:R-:W-:Y:S05]  /*0160*/  @P0 BRA `(.L_x_33) ;  /* 0x0000000000140947 */ /* 0x000fea0003800000 */
[----:B------:R-:W0:Y:S01]  /*0170*/  LDC.64 R8, c[0x0][0x380] ;  /* 0x0000e000ff087b82 */ /* 0x000e220000000a00 */
[----:B------:R-:W-:-:S04]  /*0180*/  VIADD R5, R0, UR9 ;  /* 0x0000000900057c36 */ /* 0x000fc80008000000 */
[----:B0-----:R-:W-:-:S06]  /*0190*/  IMAD.WIDE.U32 R8, R5, 0x8, R8 ;  /* 0x0000000805087825 */ /* 0x001fcc00078e0008 */
[----:B------:R-:W5:Y:S01]  /*01a0*/  LDG.E.64 R8, desc[UR16][R8.64] ;  /* 0x0000001008087981 */ /* 0x000f62000c1e1b00 */
[----:B------:R-:W-:-:S07]  /*01b0*/  VIADD R2, R0, 0x200 ;  /* 0x0000020000027836 */ /* 0x000fce0000000000 */
.L_x_33:
[----:B------:R-:W-:Y:S05]  /*01c0*/  BSYNC.RECONVERGENT B1 ;  /* 0x0000000000017941 */ /* 0x000fea0003800200 */
.L_x_32:
[----:B------:R-:W-:Y:S01]  /*01d0*/  ISETP.GE.AND P0, PT, R2, R3, PT ;  /* 0x000000030200720c */ /* 0x000fe20003f06270 */
[----:B------:R-:W-:-:S12]  /*01e0*/  BSSY.RECONVERGENT B1, `(.L_x_34) ;  /* 0x0000078000017945 */ /* 0x000fd80003800200 */
[----:B------:R-:W-:Y:S05]  /*01f0*/  @P0 BRA `(.L_x_35) ;  /* 0x0000000400d80947 */ /* 0x000fea0003800000 */
[----:B------:R-:W-:Y:S01]  /*0200*/  LOP3.LUT R5, RZ, R2, RZ, 0x33, !PT ;  /* 0x00000002ff057212 */ /* 0x000fe200078e33ff */
[----:B------:R-:W-:Y:S03]  /*0210*/  BSSY.RECONVERGENT B2, `(.L_x_36) ;  /* 0x0000036000027945 */ /* 0x000fe60003800200 */
[----:B------:R-:W-:-:S04]  /*0220*/  IADD3 R12, PT, PT, R12, -UR9, R5 ;  /* 0x800000090c0c7c10 */ /* 0x000fc8000fffe005 */
[C---:B------:R-:W-:Y:S02]  /*0230*/  ISETP.GE.U32.AND P1, PT, R12.reuse, 0x1e00, PT ;  /* 0x00001e000c00780c */ /* 0x040fe40003f26070 */
[----:B------:R-:W-:-:S04]  /*0240*/  LEA.HI R4, R12, 0x1, RZ, 0x17 ;  /* 0x000000010c047811 */ /* 0x000fc800078fb8ff */
[----:B------:R-:W-:-:S04]  /*0250*/  LOP3.LUT R5, R4, 0xf, RZ, 0xc0, !PT ;  /* 0x0000000f04057812 */ /* 0x000fc800078ec0ff */
[----:B------:R-:W-:-:S03]  /*0260*/  ISETP.NE.AND P0, PT, R5, RZ, PT ;  /* 0x000000ff0500720c */ /* 0x000fc60003f05270 */
[----:B------:R-:W-:Y:S10]  /*0270*/  @!P1 BRA `(.L_x_37) ;  /* 0x0000000000bc9947 */ /* 0x000ff40003800000 */
[----:B------:R-:W0:Y:S01]  /*0280*/  LDCU.64 UR4, c[0x0][0x380] ;  /* 0x00007000ff0477ac */ /* 0x000e220008000a00 */
[----:B------:R-:W-:Y:S01]  /*0290*/  IMAD.WIDE.U32 R6, R2, 0x8, RZ ;  /* 0x0000000802067825 */ /* 0x000fe200078e00ff */
[----:B------:R-:W-:-:S03]  /*02a0*/  LOP3.LUT R26, R4, 0xfffff0, RZ, 0xc0, !PT ;  /* 0x00fffff0041a7812 */ /* 0x000fc600078ec0ff */
[----:B------:R-:W-:Y:S02]  /*02b0*/  IMAD.U32 R11, RZ, RZ, UR18 ;  /* 0x00000012ff0b7e24 */ /* 0x000fe4000f8e00ff */
[----:B------:R-:W-:Y:S02]  /*02c0*/  IMAD.MOV R26, RZ, RZ, -R26 ;  /* 0x000000ffff1a7224 */ /* 0x000fe400078e0a1a */
[----:B------:R-:W-:-:S03]  /*02d0*/  IMAD.WIDE.U32 R6, R11, 0x7000, R6 ;  /* 0x000070000b067825 */ /* 0x000fc600078e0006 */
[----:B0-----:R-:W-:-:S04]  /*02e0*/  IADD3 R6, P1, PT, R6, UR4, RZ ;  /* 0x0000000406067c10 */ /* 0x001fc8000ff3e0ff */
[----:B------:R-:W-:-:S04]  /*02f0*/  IADD3 R6, P2, PT, R6, 0x8000, RZ ;  /* 0x0000800006067810 */ /* 0x000fc80007f5e0ff */
[----:B------:R-:W-:-:S09]  /*0300*/  IADD3.X R7, PT, PT, RZ, UR5, R7, P2, P1 ;  /* 0x00000005ff077c10 */ /* 0x000fd200097e2407 */
.L_x_38:
[----:B------:R-:W2:Y:S04]  /*0310*/  LDG.E.64 R10, desc[UR16][R6.64+-0x8000] ;  /* 0xff800010060a7981 */ /* 0x000ea8000c1e1b00 */
[----:B------:R-:W3:Y:S04]  /*0320*/  LDG.E.64 R12, desc[UR16][R6.64+-0x7000] ;  /* 0xff900010060c7981 */ /* 0x000ee8000c1e1b00 */
[----:B------:R-:W4:Y:S04]  /*0330*/  LDG.E.64 R14, desc[UR16][R6.64+-0x6000] ;  /* 0xffa00010060e7981 */ /* 0x000f28000c1e1b00 */
[----:B------:R-:W4:Y:S04]  /*0340*/  LDG.E.64 R16, desc[UR16][R6.64+-0x5000] ;  /* 0xffb0001006107981 */ /* 0x000f28000c1e1b00 */
[----:B------:R-:W4:Y:S04]  /*0350*/  LDG.E.64 R18, desc[UR16][R6.64+-0x4000] ;  /* 0xffc0001006127981 */ /* 0x000f28000c1e1b00 */
[----:B------:R-:W4:Y:S04]  /*0360*/  LDG.E.64 R20, desc[UR16][R6.64+-0x3000] ;  /* 0xffd0001006147981 */ /* 0x000f28000c1e1b00 */
[----:B------:R-:W4:Y:S04]  /*0370*/  LDG.E.64 R24, desc[UR16][R6.64+-0x2000] ;  /* 0xffe0001006187981 */ /* 0x000f28000c1e1b00 */
[----:B------:R-:W4:Y:S01]  /*0380*/  LDG.E.64 R22, desc[UR16][R6.64+-0x1000] ;  /* 0xfff0001006167981 */ /* 0x000f22000c1e1b00 */
[----:B--2--5:R-:W-:-:S03]  /*0390*/  DADD R10, R10, R8 ;  /* 0x000000000a0a7229 */ /* 0x024fc60000000008 */
[----:B------:R-:W2:Y:S05]  /*03a0*/  LDG.E.64 R8, desc[UR16][R6.64] ;  /* 0x0000001006087981 */ /* 0x000eaa000c1e1b00 */
[----:B---3--:R-:W-:Y:S02]  /*03b0*/  DADD R12, R10, R12 ;  /* 0x000000000a0c7229 */ /* 0x008fe4000000000c */
[----:B------:R-:W3:Y:S06]  /*03c0*/  LDG.E.64 R10, desc[UR16][R6.64+0x1000] ;  /* 0x00100010060a7981 */ /* 0x000eec000c1e1b00 */
[----:B----4-:R-:W-:-:S02]  /*03d0*/  DADD R14, R12, R14 ;  /* 0x000000000c0e7229 */ /* 0x010fc4000000000e */
[----:B------:R-:W4:Y:S06]  /*03e0*/  LDG.E.64 R12, desc[UR16][R6.64+0x2000] ;  /* 0x00200010060c7981 */ /* 0x000f2c000c1e1b00 */
[----:B------:R-:W-:Y:S02]  /*03f0*/  DADD R16, R14, R16 ;  /* 0x000000000e107229 */ /* 0x000fe40000000010 */
[----:B------:R-:W4:Y:S06]  /*0400*/  LDG.E.64 R14, desc[UR16][R6.64+0x3000] ;  /* 0x00300010060e7981 */ /* 0x000f2c000c1e1b00 */
[----:B------:R-:W-:-:S02]  /*0410*/  DADD R18, R16, R18 ;  /* 0x0000000010127229 */ /* 0x000fc40000000012 */
[----:B------:R-:W4:Y:S06]  /*0420*/  LDG.E.64 R16, desc[UR16][R6.64+0x4000] ;  /* 0x0040001006107981 */ /* 0x000f2c000c1e1b00 */
[----:B------:R-:W-:Y:S02]  /*0430*/  DADD R20, R18, R20 ;  /* 0x0000000012147229 */ /* 0x000fe40000000014 */
[----:B------:R-:W4:Y:S06]  /*0440*/  LDG.E.64 R18, desc[UR16][R6.64+0x5000] ;  /* 0x0050001006127981 */ /* 0x000f2c000c1e1b00 */
[----:B------:R-:W-:-:S02]  /*0450*/  DADD R24, R20, R24 ;  /* 0x0000000014187229 */ /* 0x000fc40000000018 */
[----:B------:R-:W4:Y:S06]  /*0460*/  LDG.E.64 R20, desc[UR16][R6.64+0x6000] ;  /* 0x0060001006147981 */ /* 0x000f2c000c1e1b00 */
[----:B------:R-:W-:Y:S02]  /*0470*/  DADD R22, R24, R22 ;  /* 0x0000000018167229 */ /* 0x000fe40000000016 */
[----:B------:R0:W4:Y:S01]  /*0480*/  LDG.E.64 R24, desc[UR16][R6.64+0x7000] ;  /* 0x0070001006187981 */ /* 0x000122000c1e1b00 */
[----:B------:R-:W-:Y:S02]  /*0490*/  VIADD R26, R26, 0x10 ;  /* 0x000000101a1a7836 */ /* 0x000fe40000000000 */
[----:B------:R-:W-:-:S03]  /*04a0*/  VIADD R2, R2, 0x2000 ;  /* 0x0000200002027836 */ /* 0x000fc60000000000 */
[----:B------:R-:W-:Y:S02]  /*04b0*/  ISETP.NE.AND P1, PT, R26, RZ, PT ;  /* 0x000000ff1a00720c */ /* 0x000fe40003f25270 */
[----:B0-----:R-:W-:-:S05]  /*04c0*/  IADD3 R6, P2, PT, R6, 0x10000, RZ ;  /* 0x0001000006067810 */ /* 0x001fca0007f5e0ff */
[----:B------:R-:W-:Y:S01]  /*04d0*/  IMAD.X R7, RZ, RZ, R7, P2 ;  /* 0x000000ffff077224 */ /* 0x000fe200010e0607 */
[----:B--2---:R-:W-:-:S08]  /*04e0*/  DADD R8, R22, R8 ;  /* 0x0000000016087229 */ /* 0x004fd00000000008 */
[----:B---3--:R-:W-:-:S08]  /*04f0*/  DADD R8, R8, R10 ;  /* 0x0000000008087229 */ /* 0x008fd0000000000a */
[----:B----4-:R-:W-:-:S08]  /*0500*/  DADD R8, R8, R12 ;  /* 0x0000000008087229 */ /* 0x010fd0000000000c */
[----:B------:R-:W-:-:S08]  /*0510*/  DADD R8, R8, R14 ;  /* 0x0000000008087229 */ /* 0x000fd0000000000e */
[----:B------:R-:W-:-:S08]  /*0520*/  DADD R8, R8, R16 ;  /* 0x0000000008087229 */ /* 0x000fd00000000010 */
[----:B------:R-:W-:-:S08]  /*0530*/  DADD R8, R8, R18 ;  /* 0x0000000008087229 */ /* 0x000fd00000000012 */
[----:B------:R-:W-:-:S08]  /*0540*/  DADD R8, R8, R20 ;  /* 0x0000000008087229 */ /* 0x000fd00000000014 */
[----:B------:R-:W-:Y:S01]  /*0550*/  DADD R8, R8, R24 ;  /* 0x0000000008087229 */ /* 0x000fe20000000018 */
[----:B------:R-:W-:Y:S10]  /*0560*/  @P1 BRA `(.L_x_38) ;  /* 0xfffffffc00681947 */ /* 0x000ff4000383ffff */
.L_x_37:
[----:B------:R-:W-:Y:S05]  /*0570*/  BSYNC.RECONVERGENT B2 ;  /* 0x0000000000027941 */ /* 0x000fea0003800200 */
.L_x_36:
[----:B------:R-:W-:Y:S05]  /*0580*/  @!P0 BRA `(.L_x_35) ;  /* 0x0000000000f48947 */ /* 0x000fea0003800000 */
[----:B------:R-:W-:Y:S01]  /*0590*/  ISETP.GE.U32.AND P1, PT, R5, 0x8, PT ;  /* 0x000000080500780c */ /* 0x000fe20003f26070 */
[----:B------:R-:W-:Y:S01]  /*05a0*/  BSSY.RECONVERGENT B2, `(.L_x_39) ;  /* 0x000001a000027945 */ /* 0x000fe20003800200 */
[----:B------:R-:W-:-:S04]  /*05b0*/  LOP3.LUT R26, R4, 0x7, RZ, 0xc0, !PT ;  /* 0x00000007041a7812 */ /* 0x000fc800078ec0ff */
[----:B------:R-:W-:-:S07]  /*05c0*/  ISETP.NE.AND P0, PT, R26, RZ, PT ;  /* 0x000000ff1a00720c */ /* 0x000fce0003f05270 */
[----:B------:R-:W-:Y:S06]  /*05d0*/  @!P1 BRA `(.L_x_40) ;  /* 0x0000000000589947 */ /* 0x000fec0003800000 */
[----:B------:R-:W0:Y:S01]  /*05e0*/  LDCU.64 UR4, c[0x0][0x380] ;  /* 0x00007000ff0477ac */ /* 0x000e220008000a00 */
[----:B------:R-:W-:-:S04]  /*05f0*/  IADD3 R5, P1, PT, R2, UR9, RZ ;  /* 0x0000000902057c10 */ /* 0x000fc8000ff3e0ff */
[----:B------:R-:W-:Y:S02]  /*0600*/  LEA.HI.X.SX32 R6, R2, RZ, 0x1, P1 ;  /* 0x000000ff02067211 */ /* 0x000fe400008f0eff */
[----:B0-----:R-:W-:-:S04]  /*0610*/  LEA R24, P1, R5, UR4, 0x3 ;  /* 0x0000000405187c11 */ /* 0x001fc8000f8218ff */
[----:B------:R-:W-:-:S05]  /*0620*/  LEA.HI.X R25, R5, UR5, R6, 0x3, P1 ;  /* 0x0000000505197c11 */ /* 0x000fca00088f1c06 */
        /* <DEDUP_REMOVED lines=17> */
.L_x_40:
[----:B------:R-:W-:Y:S05]  /*0740*/  BSYNC.RECONVERGENT B2 ;  /* 0x0000000000027941 */ /* 0x000fea0003800200 */
.L_x_39:
        /* <DEDUP_REMOVED lines=14> */
[----:B------:R-:W4:Y:S01]  /*0830*/  LDG.E.64 R14, desc[UR16][R4.64+0x3000] ;  /* 0x00300010040e7981 */ /* 0x000f22000c1e1b00 */
[----:B------:R-:W-:Y:S01]  /*0840*/  VIADD R2, R2, 0x800 ;  /* 0x0000080002027836 */ /* 0x000fe20000000000 */
[----:B--2--5:R-:W-:-:S08]  /*0850*/  DADD R6, R8, R6 ;  /* 0x0000000008067229 */ /* 0x024fd00000000006 */
[----:B---3--:R-:W-:-:S08]  /*0860*/  DADD R6, R6, R10 ;  /* 0x0000000006067229 */ /* 0x008fd0000000000a */
[----:B----4-:R-:W-:-:S08]  /*0870*/  DADD R6, R6, R12 ;  /* 0x0000000006067229 */ /* 0x010fd0000000000c */
[----:B------:R-:W-:-:S11]  /*0880*/  DADD R8, R6, R14 ;  /* 0x0000000006087229 */ /* 0x000fd6000000000e */
.L_x_42:
[----:B------:R-:W-:Y:S05]  /*0890*/  BSYNC.RECONVERGENT B2 ;  /* 0x0000000000027941 */ /* 0x000fea0003800200 */
.L_x_41:
[----:B------:R-:W-:Y:S05]  /*08a0*/  @!P0 BRA `(.L_x_35) ;  /* 0x00000000002c8947 */ /* 0x000fea0003800000 */
[----:B------:R-:W0:Y:S01]  /*08b0*/  LDC.64 R4, c[0x0][0x380] ;  /* 0x0000e000ff047b82 */ /* 0x000e220000000a00 */
[----:B------:R-:W-:Y:S02]  /*08c0*/  IMAD.U32 R7, RZ, RZ, UR18 ;  /* 0x00000012ff077e24 */ /* 0x000fe4000f8e00ff */
[----:B------:R-:W-:Y:S02]  /*08d0*/  IMAD.MOV R10, RZ, RZ, -R16 ;  /* 0x000000ffff0a7224 */ /* 0x000fe400078e0a10 */
[----:B0-----:R-:W-:-:S07]  /*08e0*/  IMAD.WIDE.U32 R4, R7, 0x7000, R4 ;  /* 0x0000700007047825 */ /* 0x001fce00078e0004 */
.L_x_43:
[----:B------:R-:W-:-:S06]  /*08f0*/  IMAD.WIDE R6, R2, 0x8, R4 ;  /* 0x0000000802067825 */ /* 0x000fcc00078e0204 */
[----:B------:R-:W2:Y:S01]  /*0900*/  LDG.E.64 R6, desc[UR16][R6.64] ;  /* 0x0000001006067981 */ /* 0x000ea2000c1e1b00 */
[----:B------:R-:W-:Y:S02]  /*0910*/  VIADD R10, R10, 0x1 ;  /* 0x000000010a0a7836 */ /* 0x000fe40000000000 */
[----:B------:R-:W-:-:S03]  /*0920*/  VIADD R2, R2, 0x200 ;  /* 0x0000020002027836 */ /* 0x000fc60000000000 */
[----:B------:R-:W-:Y:S01]  /*0930*/  ISETP.NE.AND P0, PT, R10, RZ, PT ;  /* 0x000000ff0a00720c */ /* 0x000fe20003f05270 */
[----:B--2--5:R-:W-:-:S12]  /*0940*/  DADD R8, R6, R8 ;  /* 0x0000000006087229 */ /* 0x024fd80000000008 */
[----:B------:R-:W-:Y:S05]  /*0950*/  @P0 BRA `(.L_x_43) ;  /* 0xfffffffc00e40947 */ /* 0x000fea000383ffff */
.L_x_35:
[----:B------:R-:W-:Y:S05]  /*0960*/  BSYNC.RECONVERGENT B1 ;  /* 0x0000000000017941 */ /* 0x000fea0003800200 */
.L_x_34:
        /* <DEDUP_REMOVED lines=12> */
[----:B------:R-:W-:-:S03]  /*0a30*/  @!P1 SHF.R.U32.HI R3, RZ, 0x2, R0 ;  /* 0x00000002ff039819 */ /* 0x000fc60000011600 */
[----:B------:R-:W0:Y:S01]  /*0a40*/  SHFL.DOWN PT, R5, R7, 0x2, 0x1f ;  /* 0x08401f0007057f89 */ /* 0x000e2200000e0000 */
[----:B------:R-:W-:Y:S01]  /*0a50*/  @!P1 LOP3.LUT R3, R3, 0xf8, RZ, 0xc0, !PT ;  /* 0x000000f803039812 */ /* 0x000fe200078ec0ff */
        /* <DEDUP_REMOVED lines=14> */
[----:B-1----:R-:W-:-:S05]  /*0b40*/  @!P1 LEA R10, R13, R10, 0x18 ;  /* 0x0000000a0d0a9211 */ /* 0x002fca00078ec0ff */
[----:B------:R-:W-:Y:S01]  /*0b50*/  @!P1 IMAD.IADD R3, R3, 0x1, R10 ;  /* 0x0000000103039824 */ /* 0x000fe200078e020a */
[----:B0-----:R-:W-:-:S10]  /*0b60*/  DADD R4, R4, R8 ;  /* 0x0000000004047229 */ /* 0x001fd40000000008 */
[----:B------:R-:W-:Y:S02]  /*0b70*/  FSEL R6, R8, R4, P0 ;  /* 0x0000000408067208 */ /* 0x000fe40000000000 */
[----:B------:R-:W-:Y:S02]  /*0b80*/  FSEL R7, R9, R5, P0 ;  /* 0x0000000509077208 */ /* 0x000fe40000000000 */
[----:B------:R-:W-:Y:S01]  /*0b90*/  ISETP.NE.AND P0, PT, R0, RZ, PT ;  /* 0x000000ff0000720c */ /* 0x000fe20003f05270 */
[----:B------:R-:W-:Y:S04]  /*0ba0*/  SHFL.DOWN PT, R4, R6, 0x10, 0x1f ;  /* 0x0a001f0006047f89 */ /* 0x000fe800000e0000 */
[----:B------:R-:W0:Y:S02]  /*0bb0*/  SHFL.DOWN PT, R5, R7, 0x10, 0x1f ;  /* 0x0a001f0007057f89 */ /* 0x000e2400000e0000 */
        /* <DEDUP_REMOVED lines=10> */
[----:B--2---:R-:W0:Y:S04]  /*0c60*/  LDS.64 R2, [UR4+0x18] ;  /* 0x00001804ff027984 */ /* 0x004e280008000a00 */
        /* <DEDUP_REMOVED lines=23> */
.L_x_44:
[----:B------:R-:W-:-:S05]  /*0de0*/  LOP3.LUT R2, R0, 0x3e0, RZ, 0xc0, !PT ;  /* 0x000003e000027812 */ /* 0x000fca00078ec0ff */
[----:B------:R-:W-:Y:S01]  /*0df0*/  VIADD R4, R2, 0x20 ;  /* 0x0000002002047836 */ /* 0x000fe20000000000 */
[----:B------:R-:W-:-:S04]  /*0e00*/  LOP3.LUT R2, RZ, R2, RZ, 0x33, !PT ;  /* 0x00000002ff027212 */ /* 0x000fc800078e33ff */
[----:B------:R-:W-:Y:S01]  /*0e10*/  ISETP.GT.AND P0, PT, R4, R3, PT ;  /* 0x000000030400720c */ /* 0x000fe20003f04270 */
[----:B------:R-:W-:-:S05]  /*0e20*/  IMAD.IADD R2, R3, 0x1, R2 ;  /* 0x0000000103027824 */ /* 0x000fca00078e0202 */
[----:B------:R-:W-:Y:S02]  /*0e30*/  SEL R5, R2, 0x1f, P0 ;  /* 0x0000001f02057807 */ /* 0x000fe40000000000 */
[----:B------:R-:W0:Y:S03]  /*0e40*/  S2R R2, SR_LANEID ;  /* 0x0000000000027919 */ /* 0x000e260000000000 */
[----:B-----5:R-:W-:Y:S04]  /*0e50*/  SHFL.DOWN PT, R6, R8, 0x1, R5 ;  /* 0x0820000008067989 */ /* 0x020fe800000e0005 */
[----:B------:R-:W1:Y:S02]  /*0e60*/  SHFL.DOWN PT, R7, R9, 0x1, R5 ;  /* 0x0820000009077989 */ /* 0x000e6400000e0005 */
[----:B-1----:R-:W-:Y:S01]  /*0e70*/  DADD R6, R6, R8 ;  /* 0x0000000006067229 */ /* 0x002fe20000000008 */
[C---:B0-----:R-:W-:Y:S01]  /*0e80*/  ISETP.GE.AND P0, PT, R2.reuse, R5, PT ;  /* 0x000000050200720c */ /* 0x041fe20003f06270 */
[C---:B------:R-:W-:Y:S01]  /*0e90*/  VIADD R4, R2.reuse, 0x2 ;  /* 0x0000000202047836 */ /* 0x040fe20000000000 */
[----:B------:R-:W-:-:S07]  /*0ea0*/  ISETP.NE.AND P1, PT, R2, RZ, PT ;  /* 0x000000ff0200720c */ /* 0x000fce0003f25270 */
[----:B------:R-:W-:Y:S02]  /*0eb0*/  FSEL R10, R6, R8, !P0 ;  /* 0x00000008060a7208 */ /* 0x000fe40004000000 */
[----:B------:R-:W-:Y:S02]  /*0ec0*/  FSEL R11, R7, R9, !P0 ;  /* 0x00000009070b7208 */ /* 0x000fe40004000000 */
[----:B------:R-:W-:Y:S01]  /*0ed0*/  ISETP.GT.AND P0, PT, R4, R5, PT ;  /* 0x000000050400720c */ /* 0x000fe20003f04270 */
[----:B------:R-:W-:Y:S01]  /*0ee0*/  SHFL.DOWN PT, R6, R10, 0x2, R5 ;  /* 0x084000000a067989 */ /* 0x000fe200000e0005 */
[----:B------:R-:W-:-:S03]  /*0ef0*/  VIADD R4, R2, 0x4 ;  /* 0x0000000402047836 */ /* 0x000fc60000000000 */
[----:B------:R-:W0:Y:S02]  /*0f00*/  SHFL.DOWN PT, R7, R11, 0x2, R5 ;  /* 0x084000000b077989 */ /* 0x000e2400000e0005 */
[----:B0-----:R-:W-:-:S10]  /*0f10*/  DADD R6, R6, R10 ;  /* 0x0000000006067229 */ /* 0x001fd4000000000a */
[----:B------:R-:W-:Y:S02]  /*0f20*/  FSEL R12, R10, R6, P0 ;  /* 0x000000060a0c7208 */ /* 0x000fe40000000000 */
[----:B------:R-:W-:Y:S02]  /*0f30*/  FSEL R13, R11, R7, P0 ;  /* 0x000000070b0d7208 */ /* 0x000fe40000000000 */
[----:B------:R-:W-:Y:S01]  /*0f40*/  ISETP.GT.AND P0, PT, R4, R5, PT ;  /* 0x000000050400720c */ /* 0x000fe20003f04270 */
[----:B------:R-:W-:Y:S01]  /*0f50*/  SHFL.DOWN PT, R6, R12, 0x4, R5 ;  /* 0x088000000c067989 */ /* 0x000fe200000e0005 */
[C---:B------:R-:W-:Y:S02]  /*0f60*/  VIADD R4, R2.reuse, 0x8 ;  /* 0x0000000802047836 */ /* 0x040fe40000000000 */
[----:B------:R-:W-:Y:S01]  /*0f70*/  VIADD R2, R2, 0x10 ;  /* 0x0000001002027836 */ /* 0x000fe20000000000 */
[----:B------:R-:W0:Y:S02]  /*0f80*/  SHFL.DOWN PT, R7, R13, 0x4, R5 ;  /* 0x088000000d077989 */ /* 0x000e2400000e0005 */
[----:B0-----:R-:W-:-:S10]  /*0f90*/  DADD R6, R6, R12 ;  /* 0x0000000006067229 */ /* 0x001fd4000000000c */
[----:B------:R-:W-:Y:S02]  /*0fa0*/  FSEL R8, R12, R6, P0 ;  /* 0x000000060c087208 */ /* 0x000fe40000000000 */
[----:B------:R-:W-:Y:S02]  /*0fb0*/  FSEL R9, R13, R7, P0 ;  /* 0x000000070d097208 */ /* 0x000fe40000000000 */
[----:B------:R-:W-:Y:S01]  /*0fc0*/  ISETP.GT.AND P0, PT, R4, R5, PT ;  /* 0x000000050400720c */ /* 0x000fe20003f04270 */
[----:B------:R-:W-:Y:S01]  /*0fd0*/  SHFL.DOWN PT, R6, R8, 0x8, R5 ;  /* 0x0900000008067989 */ /* 0x000fe200000e0005 */
[----:B------:R-:W-:-:S03]  /*0fe0*/  @!P1 SHF.R.U32.HI R4, RZ, 0x2, R0 ;  /* 0x00000002ff049819 */ /* 0x000fc60000011600 */
[----:B------:R-:W0:Y:S01]  /*0ff0*/  SHFL.DOWN PT, R7, R9, 0x8, R5 ;  /* 0x0900000009077989 */ /* 0x000e2200000e0005 */
[----:B------:R-:W-:Y:S01]  /*1000*/  @!P1 LOP3.LUT R4, R4, 0xf8, RZ, 0xc0, !PT ;  /* 0x000000f804049812 */ /* 0x000fe200078ec0ff */
[----:B------:R-:W1:Y:S01]  /*1010*/  @!P1 S2R R13, SR_CgaCtaId ;  /* 0x00000000000d9919 */ /* 0x000e620000008800 */
[----:B0-----:R-:W-:-:S10]  /*1020*/  DADD R6, R6, R8 ;  /* 0x0000000006067229 */ /* 0x001fd40000000008 */
[----:B------:R-:W-:Y:S02]  /*1030*/  FSEL R10, R8, R6, P0 ;  /* 0x00000006080a7208 */ /* 0x000fe40000000000 */
[----:B------:R-:W-:Y:S02]  /*1040*/  FSEL R11, R9, R7, P0 ;  /* 0x00000007090b7208 */ /* 0x000fe40000000000 */
[----:B------:R-:W-:Y:S01]  /*1050*/  @!P1 MOV R8, 0x400 ;  /* 0x0000040000089802 */ /* 0x000fe20000000f00 */
[----:B------:R-:W-:Y:S01]  /*1060*/  SHFL.DOWN PT, R6, R10, 0x10, R5 ;  /* 0x0a0000000a067989 */ /* 0x000fe200000e0005 */
[----:B------:R-:W-:Y:S02]  /*1070*/  ISETP.GT.AND P0, PT, R2, R5, PT ;  /* 0x000000050200720c */ /* 0x000fe40003f04270 */
[----:B-1----:R-:W-:Y:S01]  /*1080*/  @!P1 LEA R13, R13, R8, 0x18 ;  /* 0x000000080d0d9211 */ /* 0x002fe200078ec0ff */
[----:B------:R-:W0:Y:S04]  /*1090*/  SHFL.DOWN PT, R7, R11, 0x10, R5 ;  /* 0x0a0000000b077989 */ /* 0x000e2800000e0005 */
[----:B------:R-:W-:Y:S01]  /*10a0*/  @!P1 IMAD.IADD R13, R4, 0x1, R13 ;  /* 0x00000001040d9824 */ /* 0x000fe200078e020d */
[----:B0-----:R-:W-:-:S10]  /*10b0*/  DADD R6, R6, R10 ;  /* 0x0000000006067229 */ /* 0x001fd4000000000a */
[----:B------:R-:W-:Y:S02]  /*10c0*/  FSEL R8, R10, R6, P0 ;  /* 0x000000060a087208 */ /* 0x000fe40000000000 */
[----:B------:R-:W-:Y:S02]  /*10d0*/  FSEL R9, R11, R7, P0 ;  /* 0x000000070b097208 */ /* 0x000fe40000000000 */
[----:B------:R-:W-:-:S03]  /*10e0*/  ISETP.NE.AND P0, PT, R0, RZ, PT ;  /* 0x000000ff0000720c */ /* 0x000fc60003f05270 */
[----:B------:R1:W-:Y:S01]  /*10f0*/  @!P1 STS.64 [R13+0x10], R8 ;  /* 0x000010080d009388 */ /* 0x0003e20000000a00 */
[----:B------:R-:W-:Y:S09]  /*1100*/  BAR.SYNC.DEFER_BLOCKING 0x0 ;  /* 0x0000000000007b1d */ /* 0x000ff20000010000 */
[----:B------:R-:W-:Y:S05]  /*1110*/  @P0 BRA `(.L_x_45) ;  /* 0x0000001400a00947 */ /* 0x000fea0003800000 */
[----:B------:R-:W0:Y:S01]  /*1120*/  S2UR UR5, SR_CgaCtaId ;  /* 0x00000000000579c3 */ /* 0x000e220000008800 */
[----:B------:R-:W-:Y:S01]  /*1130*/  UMOV UR4, 0x400 ;  /* 0x0000040000047882 */ /* 0x000fe20000000000 */
[----:B------:R-:W-:Y:S01]  /*1140*/  ISETP.GT.AND P1, PT, R3, 0x20, PT ;  /* 0x000000200300780c */ /* 0x000fe20003f24270 */
[----:B0-----:R-:W-:-:S09]  /*1150*/  ULEA UR4, UR5, UR4, 0x18 ;  /* 0x0000000405047291 */ /* 0x001fd2000f8ec0ff */
[----:B------:R-:W0:Y:S04]  /*1160*/  LDS.64 R10, [UR4+0x18] ;  /* 0x00001804ff0a7984 */ /* 0x000e280008000a00 */
[----:B------:R-:W2:Y:S01]  /*1170*/  LDS.128 R4, [UR4+0x20] ;  /* 0x00002004ff047984 */ /* 0x000ea20008000c00 */
[----:B0-----:R-:W-:-:S10]  /*1180*/  DADD R10, R8, R10 ;  /* 0x00000000080a7229 */ /* 0x001fd4000000000a */
[----:B------:R-:W-:Y:S02]  /*1190*/  FSEL R12, R10, R8, P1 ;  /* 0x000000080a0c7208 */ /* 0x000fe40000800000 */
[----:B-1----:R-:W-:Y:S02]  /*11a0*/  FSEL R13, R11, R9, P1 ;  /* 0x000000090b0d7208 */ /* 0x002fe40000800000 */
[----:B------:R-:W0:Y:S01]  /*11b0*/  LDS.128 R8, [UR4+0x30] ;  /* 0x00003004ff087984 */ /* 0x000e220008000c00 */
[----:B------:R-:W-:-:S03]  /*11c0*/  ISETP.GT.AND P1, PT, R3, 0x40, PT ;  /* 0x000000400300780c */ /* 0x000fc60003f24270 */
        /* <DEDUP_REMOVED lines=61> */
.L_x_31:
[----:B------:R-:W0:Y:S01]  /*15a0*/  S2R R0, SR_TID.X ;  /* 0x0000000000007919 */ /* 0x000e220000002100 */
[----:B------:R-:W1:Y:S01]  /*15b0*/  LDC.64 R4, c[0x0][0x380] ;  /* 0x0000e000ff047b82 */ /* 0x000e620000000a00 */
[----:B0-----:R-:W-:-:S04]  /*15c0*/  VIADD R21, R0, UR9 ;  /* 0x0000000900157c36 */ /* 0x001fc80008000000 */
[----:B-1----:R-:W-:-:S05]  /*15d0*/  IMAD.WIDE.U32 R20, R21, 0x8, R4 ;  /* 0x0000000815147825 */ /* 0x002fca00078e0004 */
[----:B------:R-:W2:Y:S04]  /*15e0*/  LDG.E.64 R14, desc[UR16][R20.64] ;  /* 0x00000010140e7981 */ /* 0x000ea8000c1e1b00 */
[----:B------:R-:W2:Y:S04]  /*15f0*/  LDG.E.64 R16, desc[UR16][R20.64+0x1000] ;  /* 0x0010001014107981 */ /* 0x000ea8000c1e1b00 */
[----:B------:R-:W3:Y:S04]  /*1600*/  LDG.E.64 R18, desc[UR16][R20.64+0x2000] ;  /* 0x0020001014127981 */ /* 0x000ee8000c1e1b00 */
[----:B------:R-:W4:Y:S04]  /*1610*/  LDG.E.64 R10, desc[UR16][R20.64+0x3000] ;  /* 0x00300010140a7981 */ /* 0x000f28000c1e1b00 */
[----:B------:R-:W5:Y:S04]  /*1620*/  LDG.E.64 R6, desc[UR16][R20.64+0x4000] ;  /* 0x0040001014067981 */ /* 0x000f68000c1e1b00 */
[----:B------:R-:W5:Y:S04]  /*1630*/  LDG.E.64 R4, desc[UR16][R20.64+0x5000] ;  /* 0x0050001014047981 */ /* 0x000f68000c1e1b00 */
[----:B------:R-:W5:Y:S01]  /*1640*/  LDG.E.64 R8, desc[UR16][R20.64+0x6000] ;  /* 0x0060001014087981 */ /* 0x000f62000c1e1b00 */
[----:B------:R-:W-:-:S04]  /*1650*/  ISETP.GE.U32.AND P0, PT, R13, UR5, PT ;  /* 0x000000050d007c0c */ /* 0x000fc8000bf06070 */
[----:B------:R-:W-:Y:S01]  /*1660*/  ISETP.GE.U32.AND.EX P0, PT, R2, UR4, PT, P0 ;  /* 0x0000000402007c0c */ /* 0x000fe2000bf06100 */
[----:B--2---:R-:W-:-:S08]  /*1670*/  DADD R14, R14, R16 ;  /* 0x000000000e0e7229 */ /* 0x004fd00000000010 */
[----:B---3--:R-:W-:-:S08]  /*1680*/  DADD R14, R18, R14 ;  /* 0x00000000120e7229 */ /* 0x008fd0000000000e */
[----:B----4-:R-:W-:-:S08]  /*1690*/  DADD R10, R10, R14 ;  /* 0x000000000a0a7229 */ /* 0x010fd0000000000e */
[----:B-----5:R-:W-:-:S08]  /*16a0*/  DADD R6, R6, R10 ;  /* 0x0000000006067229 */ /* 0x020fd0000000000a */
[----:B------:R-:W-:-:S08]  /*16b0*/  DADD R4, R4, R6 ;  /* 0x0000000004047229 */ /* 0x000fd00000000006 */
[----:B------:R-:W-:Y:S01]  /*16c0*/  DADD R8, R8, R4 ;  /* 0x0000000008087229 */ /* 0x000fe20000000004 */
[----:B------:R-:W-:Y:S10]  /*16d0*/  @!P0 BRA `(.L_x_46) ;  /* 0x0000000c001c8947 */ /* 0x000ff40003800000 */
[----:B------:R-:W-:Y:S01]  /*16e0*/  UIADD3 UR7, UP0, UPT, UR5, UR9, URZ ;  /* 0x0000000905077290 */ /* 0x000fe2000ff1e0ff */
[----:B------:R-:W-:Y:S01]  /*16f0*/  IADD3 R23, P1, PT, R12, -0xe00, RZ ;  /* 0xfffff2000c177810 */ /* 0x000fe20007f3e0ff */
[----:B------:R-:W0:Y:S01]  /*1700*/  LDCU.64 UR12, c[0x0][0x380] ;  /* 0x00007000ff0c77ac */ /* 0x000e220008000a00 */
[----:B------:R-:W-:Y:S02]  /*1710*/  LOP3.LUT R5, RZ, R0, RZ, 0x33, !PT ;  /* 0x00000000ff057212 */ /* 0x000fe400078e33ff */
[----:B------:R-:W-:Y:S01]  /*1720*/  IADD3.X R22, PT, PT, R3, -0x1, RZ, P1, !PT ;  /* 0xffffffff03167810 */ /* 0x000fe20000ffe4ff */
[----:B------:R-:W-:Y:S01]  /*1730*/  UIADD3.X UR8, UPT, UPT, URZ, UR4, URZ, UP0, !UPT ;  /* 0x00000004ff087290 */ /* 0x000fe200087fe4ff */
[----:B------:R-:W-:Y:S01]  /*1740*/  ISETP.LT.U32.AND P0, PT, R23, UR7, PT ;  /* 0x0000000717007c0c */ /* 0x000fe2000bf01070 */
[----:B------:R-:W-:Y:S01]  /*1750*/  UMOV UR6, UR5 ;  /* 0x0000000500067c82 */ /* 0x000fe20008000000 */
[----:B------:R-:W-:Y:S01]  /*1760*/  IADD3 R7, P2, PT, R0, UR7, RZ ;  /* 0x0000000700077c10 */ /* 0x000fe2000ff5e0ff */
[----:B------:R-:W-:Y:S01]  /*1770*/  UMOV UR4, URZ ;  /* 0x000000ff00047c82 */ /* 0x000fe20008000000 */
[----:B------:R-:W-:Y:S01]  /*1780*/  IADD3 R5, PT, PT, R12, -UR5, R5 ;  /* 0x800000050c057c10 */ /* 0x000fe2000fffe005 */
[----:B------:R-:W-:Y:S01]  /*1790*/  IMAD.U32 R11, RZ, RZ, UR8 ;  /* 0x00000008ff0b7e24 */ /* 0x000fe2000f8e00ff */
[----:B------:R-:W-:Y:S01]  /*17a0*/  UMOV UR10, UR8 ;  /* 0x00000008000a7c82 */ /* 0x000fe20008000000 */
[----:B------:R-:W-:-:S03]  /*17b0*/  IMAD.X R0, RZ, RZ, UR8, P2 ;  /* 0x00000008ff007e24 */ /* 0x000fc600090e06ff */
[----:B------:R-:W-:Y:S02]  /*17c0*/  ISETP.GT.U32.AND.EX P0, PT, R11, R22, PT, P0 ;  /* 0x000000160b00720c */ /* 0x000fe40003f04100 */
[----:B0-----:R-:W-:-:S04]  /*17d0*/  LEA R6, P1, R7, UR12, 0x3 ;  /* 0x0000000c07067c11 */ /* 0x001fc8000f8218ff */
[----:B------:R-:W-:Y:S02]  /*17e0*/  IADD3 R6, P2, PT, R6, 0x8000, RZ ;  /* 0x0000800006067810 */ /* 0x000fe40007f5e0ff */
[----:B------:R-:W-:Y:S01]  /*17f0*/  LEA.HI.X R7, R7, UR13, R0, 0x3, P1 ;  /* 0x0000000d07077c11 */ /* 0x000fe200088f1c00 */
[----:B------:R-:W-:Y:S01]  /*1800*/  VIADD R0, R5, -UR9 ;  /* 0x8000000905007c36 */ /* 0x000fe20008000000 */
[----:B------:R-:W-:-:S03]  /*1810*/  UMOV UR9, UR7 ;  /* 0x0000000700097c82 */ /* 0x000fc60008000000 */
[----:B------:R-:W-:Y:S01]  /*1820*/  IMAD.X R7, RZ, RZ, R7, P2 ;  /* 0x000000ffff077224 */ /* 0x000fe200010e0607 */
[----:B------:R-:W-:Y:S06]  /*1830*/  @P0 BRA `(.L_x_47) ;  /* 0x0000000000b80947 */ /* 0x000fec0003800000 */
[----:B------:R-:W0:Y:S01]  /*1840*/  LDC.64 R2, c[0x0][0x3b8] ;  /* 0x0000ee00ff027b82 */ /* 0x000e220000000a00 */
[----:B------:R-:W1:Y:S01]  /*1850*/  LDCU UR11, c[0x0][0x3c0] ;  /* 0x00007800ff0b77ac */ /* 0x000e620008000800 */
[----:B------:R-:W2:Y:S01]  /*1860*/  LDCU.64 UR12, c[0x0][0x380] ;  /* 0x00007000ff0c77ac */ /* 0x000ea20008000a00 */
[----:B------:R-:W-:Y:S01]  /*1870*/  NOP ;  /* 0x0000000000007918 */ /* 0x000fe20000000000 */
.L_x_48:
[----:B------:R-:W3:Y:S02]  /*1880*/  S2R R4, SR_TID.X ;  /* 0x0000000000047919 */ /* 0x000ee40000002100 */
[----:B---3--:R-:W-:-:S05]  /*1890*/  IADD3 R4, P0, PT, R4, UR7, RZ ;  /* 0x0000000704047c10 */ /* 0x008fca000ff1e0ff */
[----:B------:R-:W-:Y:S01]  /*18a0*/  IMAD.X R5, RZ, RZ, UR8, P0 ;  /* 0x00000008ff057e24 */ /* 0x000fe200080e06ff */
[----:B--2---:R-:W-:-:S04]  /*18b0*/  LEA R24, P0, R4, UR12, 0x3 ;  /* 0x0000000c04187c11 */ /* 0x004fc8000f8018ff */
[----:B------:R-:W-:-:S05]  /*18c0*/  LEA.HI.X R25, R4, UR13, R5, 0x3, P0 ;  /* 0x0000000d04197c11 */ /* 0x000fca00080f1c05 */
[----:B------:R-:W2:Y:S04]  /*18d0*/  LDG.E.64 R12, desc[UR16][R24.64] ;  /* 0x00000010180c7981 */ /* 0x000ea8000c1e1b00 */
[----:B------:R-:W3:Y:S04]  /*18e0*/  LDG.E.64 R14, desc[UR16][R24.64+0x1000] ;  /* 0x00100010180e7981 */ /* 0x000ee8000c1e1b00 */
[----:B------:R-:W4:Y:S04]  /*18f0*/  LDG.E.64 R16, desc[UR16][R24.64+0x2000] ;  /* 0x0020001018107981 */ /* 0x000f28000c1e1b00 */
[----:B------:R-:W5:Y:S04]  /*1900*/  LDG.E.64 R18, desc[UR16][R24.64+0x3000] ;  /* 0x0030001018127981 */ /* 0x000f68000c1e1b00 */
[----:B------:R-:W5:Y:S04]  /*1910*/  LDG.E.64 R20, desc[UR16][R24.64+0x4000] ;  /* 0x0040001018147981 */ /* 0x000f68000c1e1b00 */
[----:B------:R-:W5:Y:S04]  /*1920*/  LDG.E.64 R4, desc[UR16][R24.64+0x5000] ;  /* 0x0050001018047981 */ /* 0x000f68000c1e1b00 */
[----:B------:R-:W5:Y:S01]  /*1930*/  LDG.E.64 R10, desc[UR16][R24.64+0x6000] ;  /* 0x00600010180a7981 */ /* 0x000f62000c1e1b00 */
[----:B-1----:R-:W-:-:S04]  /*1940*/  UIMAD UR14, UR11, 0xe00, URZ ;  /* 0x00000e000b0e78a4 */ /* 0x002fc8000f8e02ff */
[----:B------:R-:W-:Y:S02]  /*1950*/  USHF.R.S32.HI UR15, URZ, 0x1f, UR14 ;  /* 0x0000001fff0f7899 */ /* 0x000fe4000801140e */
[----:B------:R-:W-:-:S04]  /*1960*/  UIADD3 UR5, UP0, UPT, UR14, UR9, URZ ;  /* 0x000000090e057290 */ /* 0x000fc8000ff1e0ff */
[----:B------:R-:W-:Y:S01]  /*1970*/  UIADD3.X UR6, UPT, UPT, UR15, UR10, URZ, UP0, !UPT ;  /* 0x0000000a0f067290 */ /* 0x000fe200087fe4ff */
[----:B--2---:R-:W-:-:S08]  /*1980*/  DADD R12, R12, R8 ;  /* 0x000000000c0c7229 */ /* 0x004fd00000000008 */
[----:B---3--:R-:W-:-:S08]  /*1990*/  DADD R12, R14, R12 ;  /* 0x000000000e0c7229 */ /* 0x008fd0000000000c */
[----:B----4-:R-:W-:-:S08]  /*19a0*/  DADD R12, R16, R12 ;  /* 0x00000000100c7229 */ /* 0x010fd0000000000c */
[----:B-----5:R-:W-:-:S08]  /*19b0*/  DADD R12, R18, R12 ;  /* 0x00000000120c7229 */ /* 0x020fd0000000000c */
[----:B------:R-:W-:Y:S01]  /*19c0*/  DADD R20, R20, R12 ;  /* 0x0000000014147229 */ /* 0x000fe2000000000c */
[----:B0-----:R-:W-:-:S05]  /*19d0*/  IMAD.MOV.U32 R12, RZ, RZ, R2 ;  /* 0x000000ffff0c7224 */ /* 0x001fca00078e0002 */
[----:B------:R-:W-:Y:S02]  /*19e0*/  IADD3 R8, P1, PT, R12, -UR7, RZ ;  /* 0x800000070c087c10 */ /* 0x000fe4000ff3e0ff */
[----:B------:R-:W-:Y:S02]  /*19f0*/  DADD R4, R4, R20 ;  /* 0x0000000004047229 */ /* 0x000fe40000000014 */
[----:B------:R-:W-:Y:S02]  /*1a00*/  ISETP.GE.U32.AND P0, PT, R8, UR14, PT ;  /* 0x0000000e08007c0c */ /* 0x000fe4000bf06070 */
[----:B------:R-:W-:-:S04]  /*1a10*/  IADD3.X R8, PT, PT, R3, ~UR8, RZ, P1, !PT ;  /* 0x8000000803087c10 */ /* 0x000fc80008ffe4ff */
[----:B------:R-:W-:Y:S01]  /*1a20*/  ISETP.GE.U32.AND.EX P0, PT, R8, UR15, PT, P0 ;  /* 0x0000000f08007c0c */ /* 0x000fe2000bf06100 */
[----:B------:R-:W-:-:S12]  /*1a30*/  DADD R8, R10, R4 ;  /* 0x000000000a087229 */ /* 0x000fd80000000004 */
[----:B------:R-:W-:Y:S05]  /*1a40*/  @!P0 BRA `(.L_x_46) ;  /* 0x0000000800408947 */ /* 0x000fea0003800000 */
[----:B------:R-:W-:Y:S02]  /*1a50*/  UIADD3 UR7, UP0, UPT, UR14, UR7, URZ ;  /* 0x000000070e077290 */ /* 0x000fe4000ff1e0ff */
[----:B------:R-:W-:Y:S01]  /*1a60*/  IMAD.U32 R5, RZ, RZ, UR14 ;  /* 0x0000000eff057e24 */ /* 0x000fe2000f8e00ff */
[----:B------:R-:W-:Y:S01]  /*1a70*/  UIADD3 UR4, UPT, UPT, UR4, 0x1, URZ ;  /* 0x0000000104047890 */ /* 0x000fe2000fffe0ff */
[----:B------:R-:W-:Y:S01]  /*1a80*/  VIADD R0, R0, -UR14 ;  /* 0x8000000e00007c36 */ /* 0x000fe20008000000 */
[----:B------:R-:W-:Y:S01]  /*1a90*/  UIADD3.X UR8, UPT, UPT, UR15, UR8, URZ, UP0, !UPT ;  /* 0x000000080f087290 */ /* 0x000fe200087fe4ff */
[----:B------:R-:W-:Y:S01]  /*1aa0*/  IMAD.WIDE R6, R5, 0x8, R6 ;  /* 0x0000000805067825 */ /* 0x000fe200078e0206 */
[----:B------:R-:W-:Y:S01]  /*1ab0*/  ISETP.LT.U32.AND P0, PT, R23, UR7, PT ;  /* 0x0000000717007c0c */ /* 0x000fe2000bf01070 */
[----:B------:R-:W-:Y:S01]  /*1ac0*/  UMOV UR9, UR5 ;  /* 0x0000000500097c82 */ /* 0x000fe20008000000 */
[----:B------:R-:W-:Y:S02]  /*1ad0*/  UMOV UR10, UR6 ;  /* 0x00000006000a7c82 */ /* 0x000fe40008000000 */
[----:B------:R-:W-:-:S05]  /*1ae0*/  IMAD.U32 R11, RZ, RZ, UR8 ;  /* 0x00000008ff0b7e24 */ /* 0x000fca000f8e00ff */
[----:B------:R-:W-:-:S13]  /*1af0*/  ISETP.GT.U32.AND.EX P0, PT, R11, R22, PT, P0 ;  /* 0x000000160b00720c */ /* 0x000fda0003f04100 */
[----:B------:R-:W-:Y:S05]  /*1b00*/  @!P0 BRA `(.L_x_48) ;  /* 0xfffffffc005c8947 */ /* 0x000fea000383ffff */
[----:B------:R-:W-:-:S05]  /*1b10*/  UMOV UR6, UR14 ;  /* 0x0000000e00067c82 */ /* 0x000fca0008000000 */
.L_x_47:
[----:B------:R-:W0:Y:S01]  /*1b20*/  S2R R11, SR_TID.X ;  /* 0x00000000000b7919 */ /* 0x000e220000002100 */
[C---:B------:R-:W-:Y:S01]  /*1b30*/  VIADD R2, R12.reuse, -UR7 ;  /* 0x800000070c027c36 */ /* 0x040fe20008000000 */
[----:B------:R-:W-:Y:S01]  /*1b40*/  ISETP.LE.U32.AND P1, PT, R12, UR7, PT ;  /* 0x000000070c007c0c */ /* 0x000fe2000bf23070 */
[----:B------:R-:W-:Y:S01]  /*1b50*/  IMAD.U32 R4, RZ, RZ, UR8 ;  /* 0x00000008ff047e24 */ /* 0x000fe2000f8e00ff */
[----:B------:R-:W-:Y:S02]  /*1b60*/  BSSY.RECONVERGENT B1, `(.L_x_46) ;  /* 0x000007e000017945 */ /* 0x000fe40003800200 */
[----:B0-----:R-:W-:-:S04]  /*1b70*/  ISETP.GE.AND P0, PT, R11, R2, PT ;  /* 0x000000020b00720c */ /* 0x001fc80003f06270 */
[----:B------:R-:W-:-:S13]  /*1b80*/  ISETP.GE.U32.OR.EX P0, PT, R4, R3, P0, P1 ;  /* 0x000000030400720c */ /* 0x000fda0000706510 */
[----:B------:R-:W-:Y:S05]  /*1b90*/  @P0 BRA `(.L_x_49) ;  /* 0x0000000400e80947 */ /* 0x000fea0003800000 */
[----:B------:R-:W-:Y:S01]  /*1ba0*/  UIMAD UR5, UR18, 0xe00, URZ ;  /* 0x00000e00120578a4 */ /* 0x000fe2000f8e02ff */
[----:B------:R-:W-:Y:S01]  /*1bb0*/  LOP3.LUT R3, RZ, R11, RZ, 0x33, !PT ;  /* 0x0000000bff037212 */ /* 0x000fe200078e33ff */
[----:B------:R-:W-:Y:S01]  /*1bc0*/  UIMAD UR14, UR4, UR11, URZ ;  /* 0x0000000b040e72a4 */ /* 0x000fe2000f8e02ff */
[----:B------:R-:W-:Y:S01]  /*1bd0*/  BSSY.RECONVERGENT B2, `(.L_x_50) ;  /* 0x0000035000027945 */ /* 0x000fe20003800200 */
[----:B------:R-:W-:Y:S01]  /*1be0*/  UIADD3 UR5, UPT, UPT, UR5, UR6, URZ ;  /* 0x0000000605057290 */ /* 0x000fe2000fffe0ff */
[----:B------:R-:W-:-:S03]  /*1bf0*/  IMAD.MOV.U32 R2, RZ, RZ, R11 ;  /* 0x000000ffff027224 */ /* 0x000fc600078e000b */
[----:B------:R-:W-:Y:S02]  /*1c00*/  IMAD.U32 R5, RZ, RZ, UR14 ;  /* 0x0000000eff057e24 */ /* 0x000fe4000f8e00ff */
[----:B------:R-:W-:-:S05]  /*1c10*/  IADD3 R12, PT, PT, R12, -UR5, R3 ;  /* 0x800000050c0c7c10 */ /* 0x000fca000fffe003 */
[----:B------:R-:W-:-:S05]  /*1c20*/  IMAD R12, R5, -0xe00, R12 ;  /* 0xfffff200050c7824 */ /* 0x000fca00078e020c */
[C---:B------:R-:W-:Y:S02]  /*1c30*/  ISETP.GE.U32.AND P1, PT, R12.reuse, 0x1e00, PT ;  /* 0x00001e000c00780c */ /* 0x040fe40003f26070 */
[----:B------:R-:W-:-:S04]  /*1c40*/  LEA.HI R3, R12, 0x1, RZ, 0x17 ;  /* 0x000000010c037811 */ /* 0x000fc800078fb8ff */
[----:B------:R-:W-:-:S04]  /*1c50*/  LOP3.LUT R4, R3, 0xf, RZ, 0xc0, !PT ;  /* 0x0000000f03047812 */ /* 0x000fc800078ec0ff */
[----:B------:R-:W-:-:S03]  /*1c60*/  ISETP.NE.AND P0, PT, R4, RZ, PT ;  /* 0x000000ff0400720c */ /* 0x000fc60003f05270 */
[----:B------:R-:W-:Y:S10]  /*1c70*/  @!P1 BRA `(.L_x_51) ;  /* 0x0000000000a89947 */ /* 0x000ff40003800000 */
[----:B------:R-:W-:-:S04]  /*1c80*/  LEA.HI R2, R0, 0x1, RZ, 0x17 ;  /* 0x0000000100027811 */ /* 0x000fc800078fb8ff */
[----:B------:R-:W-:Y:S01]  /*1c90*/  LOP3.LUT R5, R2, 0xfffff0, RZ, 0xc0, !PT ;  /* 0x00fffff002057812 */ /* 0x000fe200078ec0ff */
[----:B------:R-:W-:-:S04]  /*1ca0*/  IMAD.MOV.U32 R2, RZ, RZ, R11 ;  /* 0x000000ffff027224 */ /* 0x000fc800078e000b */
[----:B------:R-:W-:-:S07]  /*1cb0*/  IMAD.MOV R5, RZ, RZ, -R5 ;  /* 0x000000ffff057224 */ /* 0x000fce00078e0a05 */
.L_x_52:
[----:B------:R-:W2:Y:S04]  /*1cc0*/  LDG.E.64 R20, desc[UR16][R6.64+-0x8000] ;  /* 0xff80001006147981 */ /* 0x000ea8000c1e1b00 */
[----:B------:R-:W3:Y:S04]  /*1cd0*/  LDG.E.64 R18, desc[UR16][R6.64+-0x7000] ;  /* 0xff90001006127981 */ /* 0x000ee8000c1e1b00 */
[----:B------:R-:W4:Y:S04]  /*1ce0*/  LDG.E.64 R16, desc[UR16][R6.64+-0x6000] ;  /* 0xffa0001006107981 */ /* 0x000f28000c1e1b00 */
[----:B------:R-:W5:Y:S04]  /*1cf0*/  LDG.E.64 R14, desc[UR16][R6.64+-0x5000] ;  /* 0xffb00010060e7981 */ /* 0x000f68000c1e1b00 */
[----:B------:R-:W5:Y:S04]  /*1d00*/  LDG.E.64 R12, desc[UR16][R6.64+-0x4000] ;  /* 0xffc00010060c7981 */ /* 0x000f68000c1e1b00 */
[----:B------:R-:W5:Y:S04]  /*1d10*/  LDG.E.64 R10, desc[UR16][R6.64+-0x3000] ;  /* 0xffd00010060a7981 */ /* 0x000f68000c1e1b00 */
[----:B------:R-:W5:Y:S04]  /*1d20*/  LDG.E.64 R24, desc[UR16][R6.64+-0x2000] ;  /* 0xffe0001006187981 */ /* 0x000f68000c1e1b00 */
[----:B------:R-:W5:Y:S01]  /*1d30*/  LDG.E.64 R22, desc[UR16][R6.64+-0x1000] ;  /* 0xfff0001006167981 */ /* 0x000f62000c1e1b00 */
[----:B--2---:R-:W-:-:S03]  /*1d40*/  DADD R20, R20, R8 ;  /* 0x0000000014147229 */ /* 0x004fc60000000008 */
[----:B------:R-:W2:Y:S05]  /*1d50*/  LDG.E.64 R8, desc[UR16][R6.64] ;  /* 0x0000001006087981 */ /* 0x000eaa000c1e1b00 */
[----:B---3--:R-:W-:Y:S02]  /*1d60*/  DADD R18, R20, R18 ;  /* 0x0000000014127229 */ /* 0x008fe40000000012 */
[----:B------:R-:W3:Y:S06]  /*1d70*/  LDG.E.64 R20, desc[UR16][R6.64+0x1000] ;  /* 0x0010001006147981 */ /* 0x000eec000c1e1b00 */
[----:B----4-:R-:W-:-:S02]  /*1d80*/  DADD R16, R18, R16 ;  /* 0x0000000012107229 */ /* 0x010fc40000000010 */
[----:B------:R-:W4:Y:S06]  /*1d90*/  LDG.E.64 R18, desc[UR16][R6.64+0x2000] ;  /* 0x0020001006127981 */ /* 0x000f2c000c1e1b00 */
[----:B-----5:R-:W-:Y:S02]  /*1da0*/  DADD R14, R16, R14 ;  /* 0x00000000100e7229 */ /* 0x020fe4000000000e */
[----:B------:R-:W5:Y:S06]  /*1db0*/  LDG.E.64 R16, desc[UR16][R6.64+0x3000] ;  /* 0x0030001006107981 */ /* 0x000f6c000c1e1b00 */
[----:B------:R-:W-:-:S02]  /*1dc0*/  DADD R12, R14, R12 ;  /* 0x000000000e0c7229 */ /* 0x000fc4000000000c */
[----:B------:R-:W5:Y:S06]  /*1dd0*/  LDG.E.64 R14, desc[UR16][R6.64+0x4000] ;  /* 0x00400010060e7981 */ /* 0x000f6c000c1e1b00 */
[----:B------:R-:W-:Y:S02]  /*1de0*/  DADD R10, R12, R10 ;  /* 0x000000000c0a7229 */ /* 0x000fe4000000000a */
[----:B------:R-:W5:Y:S06]  /*1df0*/  LDG.E.64 R12, desc[UR16][R6.64+0x5000] ;  /* 0x00500010060c7981 */ /* 0x000f6c000c1e1b00 */
[----:B------:R-:W-:-:S02]  /*1e00*/  DADD R24, R10, R24 ;  /* 0x000000000a187229 */ /* 0x000fc40000000018 */
[----:B------:R-:W5:Y:S06]  /*1e10*/  LDG.E.64 R10, desc[UR16][R6.64+0x6000] ;  /* 0x00600010060a7981 */ /* 0x000f6c000c1e1b00 */
[----:B------:R-:W-:Y:S02]  /*1e20*/  DADD R22, R24, R22 ;  /* 0x0000000018167229 */ /* 0x000fe40000000016 */
[----:B------:R0:W5:Y:S01]  /*1e30*/  LDG.E.64 R24, desc[UR16][R6.64+0x7000] ;  /* 0x0070001006187981 */ /* 0x000162000c1e1b00 */
        /* <DEDUP_REMOVED lines=8> */
[----:B-----5:R-:W-:-:S08]  /*1ec0*/  DADD R8, R8, R16 ;  /* 0x0000000008087229 */ /* 0x020fd00000000010 */
[----:B------:R-:W-:-:S08]  /*1ed0*/  DADD R8, R8, R14 ;  /* 0x0000000008087229 */ /* 0x000fd0000000000e */
[----:B------:R-:W-:-:S08]  /*1ee0*/  DADD R8, R8, R12 ;  /* 0x0000000008087229 */ /* 0x000fd0000000000c */
[----:B------:R-:W-:-:S08]  /*1ef0*/  DADD R8, R8, R10 ;  /* 0x0000000008087229 */ /* 0x000fd0000000000a */
[----:B------:R-:W-:Y:S01]  /*1f00*/  DADD R8, R8, R24 ;  /* 0x0000000008087229 */ /* 0x000fe20000000018 */
[----:B------:R-:W-:Y:S10]  /*1f10*/  @P1 BRA `(.L_x_52) ;  /* 0xfffffffc00681947 */ /* 0x000ff4000383ffff */
.L_x_51:
[----:B------:R-:W-:Y:S05]  /*1f20*/  BSYNC.RECONVERGENT B2 ;  /* 0x0000000000027941 */ /* 0x000fea0003800200 */
.L_x_50:
[----:B------:R-:W-:Y:S05]  /*1f30*/  @!P0 BRA `(.L_x_49) ;  /* 0x0000000400008947 */ /* 0x000fea0003800000 */
[----:B------:R-:W-:Y:S01]  /*1f40*/  ISETP.GE.U32.AND P1, PT, R4, 0x8, PT ;  /* 0x000000080400780c */ /* 0x000fe20003f26070 */
[----:B------:R-:W-:Y:S01]  /*1f50*/  BSSY.RECONVERGENT B2, `(.L_x_53) ;  /* 0x0000019000027945 */ /* 0x000fe20003800200 */
[----:B------:R-:W-:-:S04]  /*1f60*/  LOP3.LUT R24, R3, 0x7, RZ, 0xc0, !PT ;  /* 0x0000000703187812 */ /* 0x000fc800078ec0ff */
[----:B------:R-:W-:-:S07]  /*1f70*/  ISETP.NE.AND P0, PT, R24, RZ, PT ;  /* 0x000000ff1800720c */ /* 0x000fce0003f05270 */
[----:B------:R-:W-:Y:S06]  /*1f80*/  @!P1 BRA `(.L_x_54) ;  /* 0x0000000000549947 */ /* 0x000fec0003800000 */
[----:B------:R-:W-:-:S05]  /*1f90*/  IADD3 R4, P1, PT, R2, UR7, RZ ;  /* 0x0000000702047c10 */ /* 0x000fca000ff3e0ff */
[----:B------:R-:W-:Y:S01]  /*1fa0*/  IMAD.X R5, RZ, RZ, UR8, P1 ;  /* 0x00000008ff057e24 */ /* 0x000fe200088e06ff */
[----:B------:R-:W-:-:S04]  /*1fb0*/  LEA R20, P1, R4, UR12, 0x3 ;  /* 0x0000000c04147c11 */ /* 0x000fc8000f8218ff */
[----:B------:R-:W-:-:S05]  /*1fc0*/  LEA.HI.X R21, R4, UR13, R5, 0x3, P1 ;  /* 0x0000000d04157c11 */ /* 0x000fca00088f1c05 */
        /* <DEDUP_REMOVED lines=8> */
[----:B------:R-:W-:Y:S01]  /*2050*/  VIADD R2, R2, 0x1000 ;  /* 0x0000100002027836 */ /* 0x000fe20000000000 */
[----:B--2---:R-:W-:-:S08]  /*2060*/  DADD R22, R8, R22 ;  /* 0x0000000008167229 */ /* 0x004fd00000000016 */
[----:B---3--:R-:W-:-:S08]  /*2070*/  DADD R16, R22, R16 ;  /* 0x0000000016107229 */ /* 0x008fd00000000010 */
[----:B----4-:R-:W-:-:S08]  /*2080*/  DADD R14, R16, R14 ;  /* 0x00000000100e7229 */ /* 0x010fd0000000000e */
[----:B-----5:R-:W-:-:S08]  /*2090*/  DADD R12, R14, R12 ;  /* 0x000000000e0c7229 */ /* 0x020fd0000000000c */
[----:B------:R-:W-:-:S08]  /*20a0*/  DADD R10, R12, R10 ;  /* 0x000000000c0a7229 */ /* 0x000fd0000000000a */
[----:B------:R-:W-:-:S08]  /*20b0*/  DADD R6, R10, R6 ;  /* 0x000000000a067229 */ /* 0x000fd00000000006 */
[----:B------:R-:W-:-:S08]  /*20c0*/  DADD R4, R6, R4 ;  /* 0x0000000006047229 */ /* 0x000fd00000000004 */
[----:B------:R-:W-:-:S11]  /*20d0*/  DADD R8, R4, R18 ;  /* 0x0000000004087229 */ /* 0x000fd60000000012 */
.L_x_54:
[----:B------:R-:W-:Y:S05]  /*20e0*/  BSYNC.RECONVERGENT B2 ;  /* 0x0000000000027941 */ /* 0x000fea0003800200 */
.L_x_53:
[----:B------:R-:W-:Y:S05]  /*20f0*/  @!P0 BRA `(.L_x_49) ;  /* 0x0000000000908947 */ /* 0x000fea0003800000 */
[----:B------:R-:W-:Y:S01]  /*2100*/  ISETP.GE.U32.AND P1, PT, R24, 0x4, PT ;  /* 0x000000041800780c */ /* 0x000fe20003f26070 */
[----:B------:R-:W-:Y:S01]  /*2110*/  BSSY.RECONVERGENT B2, `(.L_x_55) ;  /* 0x0000010000027945 */ /* 0x000fe20003800200 */
[----:B------:R-:W-:-:S11]  /*2120*/  LOP3.LUT P0, RZ, R3, 0x3, RZ, 0xc0, !PT ;  /* 0x0000000303ff7812 */ /* 0x000fd6000780c0ff */
[----:B------:R-:W-:Y:S05]  /*2130*/  @!P1 BRA `(.L_x_56) ;  /* 0x0000000000349947 */ /* 0x000fea0003800000 */
[----:B------:R-:W-:-:S05]  /*2140*/  IADD3 R3, P1, PT, R2, UR7, RZ ;  /* 0x0000000702037c10 */ /* 0x000fca000ff3e0ff */
[----:B------:R-:W-:Y:S01]  /*2150*/  IMAD.X R6, RZ, RZ, UR8, P1 ;  /* 0x00000008ff067e24 */ /* 0x000fe200088e06ff */
[----:B------:R-:W-:-:S04]  /*2160*/  LEA R4, P1, R3, UR12, 0x3 ;  /* 0x0000000c03047c11 */ /* 0x000fc8000f8218ff */
[----:B------:R-:W-:-:S05]  /*2170*/  LEA.HI.X R5, R3, UR13, R6, 0x3, P1 ;  /* 0x0000000d03057c11 */ /* 0x000fca00088f1c06 */
[----:B------:R-:W2:Y:S04]  /*2180*/  LDG.E.64 R6, desc[UR16][R4.64] ;  /* 0x0000001004067981 */ /* 0x000ea8000c1e1b00 */
[----:B------:R-:W3:Y:S04]  /*2190*/  LDG.E.64 R10, desc[UR16][R4.64+0x1000] ;  /* 0x00100010040a7981 */ /* 0x000ee8000c1e1b00 */
[----:B------:R-:W4:Y:S04]  /*21a0*/  LDG.E.64 R12, desc[UR16][R4.64+0x2000] ;  /* 0x00200010040c7981 */ /* 0x000f28000c1e1b00 */
[----:B------:R-:W5:Y:S01]  /*21b0*/  LDG.E.64 R14, desc[UR16][R4.64+0x3000] ;  /* 0x00300010040e7981 */ /* 0x000f62000c1e1b00 */
[----:B------:R-:W-:Y:S01]  /*21c0*/  VIADD R2, R2, 0x800 ;  /* 0x0000080002027836 */ /* 0x000fe20000000000 */
[----:B--2---:R-:W-:-:S08]  /*21d0*/  DADD R6, R8, R6 ;  /* 0x0000000008067229 */ /* 0x004fd00000000006 */
[----:B---3--:R-:W-:-:S08]  /*21e0*/  DADD R6, R6, R10 ;  /* 0x0000000006067229 */ /* 0x008fd0000000000a */
[----:B----4-:R-:W-:-:S08]  /*21f0*/  DADD R6, R6, R12 ;  /* 0x0000000006067229 */ /* 0x010fd0000000000c */
[----:B-----5:R-:W-:-:S11]  /*2200*/  DADD R8, R6, R14 ;  /* 0x0000000006087229 */ /* 0x020fd6000000000e */
.L_x_56:
[----:B------:R-:W-:Y:S05]  /*2210*/  BSYNC.RECONVERGENT B2 ;  /* 0x0000000000027941 */ /* 0x000fea0003800200 */
.L_x_55:
[----:B------:R-:W-:Y:S05]  /*2220*/  @!P0 BRA `(.L_x_49) ;  /* 0x0000000000448947 */ /* 0x000fea0003800000 */
[----:B------:R-:W-:Y:S02]  /*2230*/  LOP3.LUT R0, R0, 0xffff, RZ, 0xc0, !PT ;  /* 0x0000ffff00007812 */ /* 0x000fe400078ec0ff */
[----:B------:R-:W-:Y:S02]  /*2240*/  IADD3 R2, P0, PT, R2, UR9, RZ ;  /* 0x0000000902027c10 */ /* 0x000fe4000ff1e0ff */
[----:B------:R-:W-:Y:S02]  /*2250*/  LEA.HI R0, R0, 0x1, RZ, 0x17 ;  /* 0x0000000100007811 */ /* 0x000fe400078fb8ff */
[----:B------:R-:W-:Y:S01]  /*2260*/  LEA R4, P1, R2, UR12, 0x3 ;  /* 0x0000000c02047c11 */ /* 0x000fe2000f8218ff */
[----:B------:R-:W-:Y:S01]  /*2270*/  IMAD.X R5, RZ, RZ, UR10, P0 ;  /* 0x0000000aff057e24 */ /* 0x000fe200080e06ff */
[----:B------:R-:W-:-:S04]  /*2280*/  LOP3.LUT R0, R0, 0x3, RZ, 0xc0, !PT ;  /* 0x0000000300007812 */ /* 0x000fc800078ec0ff */
[----:B------:R-:W-:Y:S01]  /*2290*/  LEA.HI.X R5, R2, UR13, R5, 0x3, P1 ;  /* 0x0000000d02057c11 */ /* 0x000fe200088f1c05 */
[----:B------:R-:W-:-:S07]  /*22a0*/  IMAD.MOV R0, RZ, RZ, -R0 ;  /* 0x000000ffff007224 */ /* 0x000fce00078e0a00 */
.L_x_57:
[----:B------:R-:W-:Y:S02]  /*22b0*/  IMAD.MOV.U32 R2, RZ, RZ, R4 ;  /* 0x000000ffff027224 */ /* 0x000fe400078e0004 */
[----:B------:R-:W-:-:S06]  /*22c0*/  IMAD.MOV.U32 R3, RZ, RZ, R5 ;  /* 0x000000ffff037224 */ /* 0x000fcc00078e0005 */
[----:B------:R-:W2:Y:S01]  /*22d0*/  LDG.E.64 R2, desc[UR16][R2.64] ;  /* 0x0000001002027981 */ /* 0x000ea2000c1e1b00 */
[----:B------:R-:W-:Y:S01]  /*22e0*/  VIADD R0, R0, 0x1 ;  /* 0x0000000100007836 */ /* 0x000fe20000000000 */
[----:B------:R-:W-:-:S04]  /*22f0*/  IADD3 R4, P1, PT, R4, 0x1000, RZ ;  /* 0x0000100004047810 */ /* 0x000fc80007f3e0ff */
[----:B------:R-:W-:Y:S01]  /*2300*/  ISETP.NE.AND P0, PT, R0, RZ, PT ;  /* 0x000000ff0000720c */ /* 0x000fe20003f05270 */
[----:B------:R-:W-:Y:S01]  /*2310*/  IMAD.X R5, RZ, RZ, R5, P1 ;  /* 0x000000ffff057224 */ /* 0x000fe200008e0605 */
[----:B--2---:R-:W-:-:S11]  /*2320*/  DADD R8, R2, R8 ;  /* 0x0000000002087229 */ /* 0x004fd60000000008 */
[----:B------:R-:W-:Y:S05]  /*2330*/  @P0 BRA `(.L_x_57) ;  /* 0xfffffffc00dc0947 */ /* 0x000fea000383ffff */
.L_x_49:
[----:B------:R-:W-:Y:S05]  /*2340*/  BSYNC.RECONVERGENT B1 ;  /* 0x0000000000017941 */ /* 0x000fea0003800200 */
.L_x_46:
[----:B------:R-:W0:Y:S01]  /*2350*/  S2R R0, SR_LANEID ;  /* 0x0000000000007919 */ /* 0x000e220000000000 */
[----:B------:R-:W-:Y:S04]  /*2360*/  SHFL.DOWN PT, R2, R8, 0x1, 0x1f ;  /* 0x08201f0008027f89 */ /* 0x000fe800000e0000 */
[----:B------:R-:W1:Y:S01]  /*2370*/  SHFL.DOWN PT, R3, R9, 0x1, 0x1f ;  /* 0x08201f0009037f89 */ /* 0x000e6200000e0000 */
[----:B------:R-:W2:Y:S01]  /*2380*/  S2R R11, SR_TID.X ;  /* 0x00000000000b7919 */ /* 0x000ea20000002100 */
        /* <DEDUP_REMOVED lines=20> */
[----:B------:R-:W-:Y:S02]  /*24d0*/  @!P1 MOV R7, 0x400 ;  /* 0x0000040000079802 */ /* 0x000fe40000000f00 */
[----:B--2---:R-:W-:Y:S01]  /*24e0*/  @!P1 SHF.R.U32.HI R6, RZ, 0x2, R11 ;  /* 0x00000002ff069819 */ /* 0x004fe2000001160b */
[----:B------:R-:W0:Y:S01]  /*24f0*/  SHFL.DOWN PT, R3, R9, 0x8, 0x1f ;  /* 0x09001f0009037f89 */ /* 0x000e2200000e0000 */
[----:B-1----:R-:W-:-:S02]  /*2500*/  @!P1 LEA R7, R10, R7, 0x18 ;  /* 0x000000070a079211 */ /* 0x002fc400078ec0ff */
[----:B------:R-:W-:-:S05]  /*2510*/  @!P1 LOP3.LUT R6, R6, 0xf8, RZ, 0xc0, !PT ;  /* 0x000000f806069812 */ /* 0x000fca00078ec0ff */
        /* <DEDUP_REMOVED lines=14> */
[----:B------:R-:W1:Y:S01]  /*2600*/  S2UR UR5, SR_CgaCtaId ;  /* 0x00000000000579c3 */ /* 0x000e620000008800 */
[----:B------:R-:W-:Y:S02]  /*2610*/  UMOV UR4, 0x400 ;  /* 0x0000040000047882 */ /* 0x000fe40000000000 */
[----:B-1----:R-:W-:-:S09]  /*2620*/  ULEA UR4, UR5, UR4, 0x18 ;  /* 0x0000000405047291 */ /* 0x002fd2000f8ec0ff */
[----:B0-----:R-:W0:Y:S04]  /*2630*/  LDS.64 R2, [UR4+0x18] ;  /* 0x00001804ff027984 */ /* 0x001e280008000a00 */
        /* <DEDUP_REMOVED lines=22> */
.L_x_45:
[----:B------:R-:W-:Y:S05]  /*27a0*/  BSYNC.RECONVERGENT B0 ;  /* 0x0000000000007941 */ /* 0x000fea0003800200 */
.L_x_30:
[----:B------:R-:W-:Y:S05]  /*27b0*/  @P0 EXIT ;  /* 0x000000000000094d */ /* 0x000fea0003800000 */
[----:B------:R-:W3:Y:S02]  /*27c0*/  LDCU.64 UR4, c[0x0][0x388] ;  /* 0x00007100ff0477ac */ /* 0x000ee40008000a00 */
[----:B---3--:R-:W-:-:S06]  /*27d0*/  UIMAD.WIDE.U32 UR4, UR18, 0x8, UR4 ;  /* 0x00000008120478a5 */ /* 0x008fcc000f8e0004 */
[----:B0-----:R-:W-:Y:S02]  /*27e0*/  IMAD.U32 R2, RZ, RZ, UR4 ;  /* 0x00000004ff027e24 */ /* 0x001fe4000f8e00ff */
[----:B--2---:R-:W-:-:S05]  /*27f0*/  IMAD.U32 R3, RZ, RZ, UR5 ;  /* 0x00000005ff037e24 */ /* 0x004fca000f8e00ff */
[----:B------:R-:W-:Y:S01]  /*2800*/  STG.E.64 desc[UR16][R2.64], R8 ;  /* 0x0000000802007986 */ /* 0x000fe2000c101b10 */
[----:B------:R-:W-:Y:S05]  /*2810*/  EXIT ;  /* 0x000000000000794d */ /* 0x000fea0003800000 */
.L_x_58:
        /* <DEDUP_REMOVED lines=14> */
.L_x_206:


//--------------------- .text._ZN3cub18CUB_300001_SM_10006detail6reduce28DeviceReduceSingleTileKernelINS2_10policy_hubIdyN4cuda3std3__44plusIdEEE10Policy1000EN6thrust24THRUST_300001_SM_1000_NS10device_ptrIdEEPdyS9_ddNS7_10__identityEEEvT0_T1_T2_T3_T4_T6_ --------------------------
	.section	.text._ZN3cub18CUB_300001_SM_10006detail6reduce28DeviceReduceSingleTileKernelINS2_10policy_hubIdyN4cuda3std3__44plusIdEEE10Policy1000EN6thrust24THRUST_300001_SM_1000_NS10device_ptrIdEEPdyS9_ddNS7_10__identityEEEvT0_T1_T2_T3_T4_T6_,"ax",@progbits
	.align	128
        .global         _ZN3cub18CUB_300001_SM_10006detail6reduce28DeviceReduceSingleTileKernelINS2_10policy_hubIdyN4cuda3std3__44plusIdEEE10Policy1000EN6thrust24THRUST_300001_SM_1000_NS10device_ptrIdEEPdyS9_ddNS7_10__identityEEEvT0_T1_T2_T3_T4_T6_
        .type           _ZN3cub18CUB_300001_SM_10006detail6reduce28DeviceReduceSingleTileKernelINS2_10policy_hubIdyN4cuda3std3__44plusIdEEE10Policy1000EN6thrust24THRUST_300001_SM_1000_NS10device_ptrIdEEPdyS9_ddNS7_10__identityEEEvT0_T1_T2_T3_T4_T6_,@function
        .size           _ZN3cub18CUB_300001_SM_10006detail6reduce28DeviceReduceSingleTileKernelINS2_10policy_hubIdyN4cuda3std3__44plusIdEEE10Policy1000EN6thrust24THRUST_300001_SM_1000_NS10device_ptrIdEEPdyS9_ddNS7_10__identityEEEvT0_T1_T2_T3_T4_T6_,(.L_x_207 - _ZN3cub18CUB_300001_SM_10006detail6reduce28DeviceReduceSingleTileKernelINS2_10policy_hubIdyN4cuda3std3__44plusIdEEE10Policy1000EN6thrust24THRUST_300001_SM_1000_NS10device_ptrIdEEPdyS9_ddNS7_10__identityEEEvT0_T1_T2_T3_T4_T6_)
        .other          _ZN3cub18CUB_300001_SM_10006detail6reduce28DeviceReduceSingleTileKernelINS2_10policy_hubIdyN4cuda3std3__44plusIdEEE10Policy1000EN6thrust24THRUST_300001_SM_1000_NS10device_ptrIdEEPdyS9_ddNS7_10__identityEEEvT0_T1_T2_T3_T4_T6_,@"STO_CUDA_ENTRY STV_DEFAULT"
_ZN3cub18CUB_300001_SM_10006detail6reduce28DeviceReduceSingleTileKernelINS2_10policy_hubIdyN4cuda3std3__44plusIdEEE10Policy1000EN6thrust24THRUST_300001_SM_1000_NS10device_ptrIdEEPdyS9_ddNS7_10__identityEEEvT0_T1_T2_T3_T4_T6_:
.text._ZN3cub18CUB_300001_SM_10006detail6reduce28DeviceReduceSingleTileKernelINS2_10policy_hubIdyN4cuda3std3__44plusIdEEE10Policy1000EN6thrust24THRUST_300001_SM_1000_NS10device_ptrIdEEPdyS9_ddNS7_10__identityEEEvT0_T1_T2_T3_T4_T6_:
[----:B------:R-:W-:Y:S01]  /*0000*/  LDC R1, c[0x0][0x37c] ;  /* 0x0000df00ff017b82 */ /* 0x000fe20000000800 */
[----:B------:R-:W0:Y:S01]  /*0010*/  LDCU.64 UR4, c[0x0][0x390] ;  /* 0x00007200ff0477ac */ /* 0x000e220008000a00 */
[----:B------:R-:W1:Y:S01]  /*0020*/  LDCU.64 UR6, c[0x0][0x358] ;  /* 0x00006b00ff0677ac */ /* 0x000e620008000a00 */
[----:B0-----:R-:W-:Y:S02]  /*0030*/  IMAD.U32 R8, RZ, RZ, UR4 ;  /* 0x00000004ff087e24 */ /* 0x001fe4000f8e00ff */
[----:B------:R-:W-:-:S03]  /*0040*/  IMAD.U32 R9, RZ, RZ, UR5 ;  /* 0x00000005ff097e24 */ /* 0x000fc6000f8e00ff */
[----:B------:R-:W-:-:S04]  /*0050*/  ISETP.NE.U32.AND P0, PT, R8, RZ, PT ;  /* 0x000000ff0800720c */ /* 0x000fc80003f05070 */
[----:B------:R-:W-:-:S13]  /*0060*/  ISETP.NE.AND.EX P0, PT, R9, RZ, PT, P0 ;  /* 0x000000ff0900720c */ /* 0x000fda0003f05300 */
        /* <DEDUP_REMOVED lines=8> */
.L_x_59:
[----:B------:R-:W-:Y:S01]  /*00f0*/  ISETP.GT.U32.AND P0, PT, R8, 0xdff, PT ;  /* 0x00000dff0800780c */ /* 0x000fe20003f04070 */
[----:B------:R-:W-:Y:S03]  /*0100*/  BSSY.RECONVERGENT B0, `(.L_x_60) ;  /* 0x000024d000007945 */ /* 0x000fe60003800200 */
[----:B------:R-:W-:-:S13]  /*0110*/  ISETP.GT.U32.AND.EX P0, PT, R9, RZ, PT, P0 ;  /* 0x000000ff0900720c */ /* 0x000fda0003f04100 */
[----:B------:R-:W-:Y:S05]  /*0120*/  @P0 BRA `(.L_x_61) ;  /* 0x0000001400340947 */ /* 0x000fea0003800000 */
[----:B------:R-:W0:Y:S01]  /*0130*/  S2R R0, SR_TID.X ;  /* 0x0000000000007919 */ /* 0x000e220000002100 */
[----:B------:R-:W-:Y:S01]  /*0140*/  BSSY.RECONVERGENT B1, `(.L_x_62) ;  /* 0x0000009000017945 */ /* 0x000fe20003800200 */
[----:B------:R-:W-:Y:S02]  /*0150*/  CS2R R4, SRZ ;  /* 0x0000000000047805 */ /* 0x000fe4000001ff00 */
[----:B0-----:R-:W-:Y:S01]  /*0160*/  ISETP.GE.U32.AND P0, PT, R0, R8, PT ;  /* 0x000000080000720c */ /* 0x001fe20003f06070 */
[----:B------:R-:W-:-:S12]  /*0170*/  IMAD.MOV.U32 R2, RZ, RZ, R0 ;  /* 0x000000ffff027224 */ /* 0x000fd800078e0000 */
[----:B------:R-:W-:Y:S05]  /*0180*/  @P0 BRA `(.L_x_63) ;  /* 0x0000000000100947 */ /* 0x000fea0003800000 */
[----:B------:R-:W0:Y:S02]  /*0190*/  LDC.64 R4, c[0x0][0x380] ;  /* 0x0000e000ff047b82 */ /* 0x000e240000000a00 */
[----:B0-----:R-:W-:-:S06]  /*01a0*/  IMAD.WIDE.U32 R4, R0, 0x8, R4 ;  /* 0x0000000800047825 */ /* 0x001fcc00078e0004 */
[----:B------:R-:W5:Y:S01]  /*01b0*/  LDG.E.64 R4, desc[UR6][R4.64] ;  /* 0x0000000604047981 */ /* 0x000f62000c1e1b00 */
[----:B------:R-:W-:-:S07]  /*01c0*/  VIADD R2, R0, 0x200 ;  /* 0x0000020000027836 */ /* 0x000fce0000000000 */
.L_x_63:
[----:B------:R-:W-:Y:S05]  /*01d0*/  BSYNC.RECONVERGENT B1 ;  /* 0x0000000000017941 */ /* 0x000fea0003800200 */
.L_x_62:
[----:B------:R-:W-:Y:S01]  /*01e0*/  ISETP.GE.U32.AND P0, PT, R2, R8, PT ;  /* 0x000000080200720c */ /* 0x000fe20003f06070 */
[----:B------:R-:W-:-:S12]  /*01f0*/  BSSY.RECONVERGENT B1, `(.L_x_64) ;  /* 0x000006d000017945 */ /* 0x000fd80003800200 */
[----:B------:R-:W-:Y:S05]  /*0200*/  @P0 BRA `(.L_x_65) ;  /* 0x0000000400ac0947 */ /* 0x000fea0003800000 */
[----:B------:R-:W-:Y:S01]  /*0210*/  LOP3.LUT R3, RZ, R2, RZ, 0x33, !PT ;  /* 0x00000002ff037212 */ /* 0x000fe200078e33ff */
[----:B------:R-:W-:Y:S04]  /*0220*/  BSSY.RECONVERGENT B2, `(.L_x_66) ;  /* 0x0000033000027945 */ /* 0x000fe80003800200 */
[----:B------:R-:W-:-:S05]  /*0230*/  IMAD.IADD R6, R3, 0x1, R8 ;  /* 0x0000000103067824 */ /* 0x000fca00078e0208 */
[C---:B------:R-:W-:Y:S02]  /*0240*/  ISETP.GE.U32.AND P1, PT, R6.reuse, 0x1e00, PT ;  /* 0x00001e000600780c */ /* 0x040fe40003f26070 */
[----:B------:R-:W-:-:S04]  /*0250*/  LEA.HI R3, R6, 0x1, RZ, 0x17 ;  /* 0x0000000106037811 */ /* 0x000fc800078fb8ff */
[----:B------:R-:W-:-:S04]  /*0260*/  LOP3.LUT R43, R3, 0xf, RZ, 0xc0, !PT ;  /* 0x0000000f032b7812 */ /* 0x000fc800078ec0ff */
[----:B------:R-:W-:-:S03]  /*0270*/  ISETP.NE.AND P0, PT, R43, RZ, PT ;  /* 0x000000ff2b00720c */ /* 0x000fc60003f05270 */
[----:B------:R-:W-:Y:S10]  /*0280*/  @!P1 BRA `(.L_x_67) ;  /* 0x0000000000b09947 */ /* 0x000ff40003800000 */
[----:B------:R-:W0:Y:S01]  /*0290*/  LDC.64 R6, c[0x0][0x380] ;  /* 0x0000e000ff067b82 */ /* 0x000e220000000a00 */
[----:B------:R-:W-:-:S05]  /*02a0*/  LOP3.LUT R42, R3, 0xfffff0, RZ, 0xc0, !PT ;  /* 0x00fffff0032a7812 */ /* 0x000fca00078ec0ff */
[----:B------:R-:W-:Y:S02]  /*02b0*/  IMAD.MOV R42, RZ, RZ, -R42 ;  /* 0x000000ffff2a7224 */ /* 0x000fe400078e0a2a */
[----:B0-----:R-:W-:-:S03]  /*02c0*/  IMAD.WIDE.U32 R6, R2, 0x8, R6 ;  /* 0x0000000802067825 */ /* 0x001fc600078e0006 */
[----:B------:R-:W-:-:S05]  /*02d0*/  IADD3 R6, P1, PT, R6, 0x8000, RZ ;  /* 0x0000800006067810 */ /* 0x000fca0007f3e0ff */
[----:B------:R-:W-:-:S08]  /*02e0*/  IMAD.X R7, RZ, RZ, R7, P1 ;  /* 0x000000ffff077224 */ /* 0x000fd000008e0607 */
.L_x_68:
[----:B------:R-:W2:Y:S04]  /*02f0*/  LDG.E.64 R10, desc[UR6][R6.64+-0x8000] ;  /* 0xff800006060a7981 */ /* 0x000ea8000c1e1b00 */
[----:B------:R-:W3:Y:S04]  /*0300*/  LDG.E.64 R12, desc[UR6][R6.64+-0x7000] ;  /* 0xff900006060c7981 */ /* 0x000ee8000c1e1b00 */
[----:B------:R-:W4:Y:S04]  /*0310*/  LDG.E.64 R14, desc[UR6][R6.64+-0x6000] ;  /* 0xffa00006060e7981 */ /* 0x000f28000c1e1b00 */
        /* <DEDUP_REMOVED lines=12> */
[----:B------:R0:W4:Y:S01]  /*03e0*/  LDG.E.64 R40, desc[UR6][R6.64+0x7000] ;  /* 0x0070000606287981 */ /* 0x000122000c1e1b00 */
[----:B------:R-:W-:-:S02]  /*03f0*/  VIADD R42, R42, 0x10 ;  /* 0x000000102a2a7836 */ /* 0x000fc40000000000 */
[----:B------:R-:W-:-:S03]  /*0400*/  VIADD R2, R2, 0x2000 ;  /* 0x0000200002027836 */ /* 0x000fc60000000000 */
[----:B------:R-:W-:Y:S02]  /*0410*/  ISETP.NE.AND P1, PT, R42, RZ, PT ;  /* 0x000000ff2a00720c */ /* 0x000fe40003f25270 */
[----:B0-----:R-:W-:-:S05]  /*0420*/  IADD3 R6, P2, PT, R6, 0x10000, RZ ;  /* 0x0001000006067810 */ /* 0x001fca0007f5e0ff */
[----:B------:R-:W-:Y:S01]  /*0430*/  IMAD.X R7, RZ, RZ, R7, P2 ;  /* 0x000000ffff077224 */ /* 0x000fe200010e0607 */
        /* <DEDUP_REMOVED lines=16> */
[----:B------:R-:W-:Y:S10]  /*0540*/  @P1 BRA `(.L_x_68) ;  /* 0xfffffffc00681947 */ /* 0x000ff4000383ffff */
.L_x_67:
[----:B------:R-:W-:Y:S05]  /*0550*/  BSYNC.RECONVERGENT B2 ;  /* 0x0000000000027941 */ /* 0x000fea0003800200 */
.L_x_66:
[----:B------:R-:W-:Y:S05]  /*0560*/  @!P0 BRA `(.L_x_65) ;  /* 0x0000000000d48947 */ /* 0x000fea0003800000 */
[----:B------:R-:W-:Y:S01]  /*0570*/  ISETP.GE.U32.AND P0, PT, R43, 0x8, PT ;  /* 0x000000082b00780c */ /* 0x000fe20003f06070 */
[----:B------:R-:W-:Y:S01]  /*0580*/  BSSY.RECONVERGENT B2, `(.L_x_69) ;  /* 0x0000017000027945 */ /* 0x000fe20003800200 */
[----:B------:R-:W-:-:S04]  /*0590*/  LOP3.LUT R26, R3, 0x7, RZ, 0xc0, !PT ;  /* 0x00000007031a7812 */ /* 0x000fc800078ec0ff */
[----:B------:R-:W-:-:S07]  /*05a0*/  ISETP.NE.AND P1, PT, R26, RZ, PT ;  /* 0x000000ff1a00720c */ /* 0x000fce0003f25270 */
[----:B------:R-:W-:Y:S06]  /*05b0*/  @!P0 BRA `(.L_x_70) ;  /* 0x00000000004c8947 */ /* 0x000fec0003800000 */
[----:B------:R-:W0:Y:S02]  /*05c0*/  LDC.64 R6, c[0x0][0x380] ;  /* 0x0000e000ff067b82 */ /* 0x000e240000000a00 */
[----:B0-----:R-:W-:-:S05]  /*05d0*/  IMAD.WIDE R6, R2, 0x8, R6 ;  /* 0x0000000802067825 */ /* 0x001fca00078e0206 */
        /* <DEDUP_REMOVED lines=17> */
.L_x_70:
[----:B------:R-:W-:Y:S05]  /*06f0*/  BSYNC.RECONVERGENT B2 ;  /* 0x0000000000027941 */ /* 0x000fea0003800200 */
.L_x_69:
        /* <DEDUP_REMOVED lines=17> */
.L_x_72:
[----:B------:R-:W-:Y:S05]  /*0810*/  BSYNC.RECONVERGENT B2 ;  /* 0x0000000000027941 */ /* 0x000fea0003800200 */
.L_x_71:
[----:B------:R-:W-:Y:S05]  /*0820*/  @!P1 BRA `(.L_x_65) ;  /* 0x0000000000249947 */ /* 0x000fea0003800000 */
[----:B------:R-:W0:Y:S01]  /*0830*/  LDC.64 R10, c[0x0][0x380] ;  /* 0x0000e000ff0a7b82 */ /* 0x000e220000000a00 */
[----:B------:R-:W-:-:S07]  /*0840*/  IMAD.MOV R3, RZ, RZ, -R3 ;  /* 0x000000ffff037224 */ /* 0x000fce00078e0a03 */
.L_x_73:
[----:B0-----:R-:W-:-:S06]  /*0850*/  IMAD.WIDE R6, R2, 0x8, R10 ;  /* 0x0000000802067825 */ /* 0x001fcc00078e020a */
[----:B------:R-:W2:Y:S01]  /*0860*/  LDG.E.64 R6, desc[UR6][R6.64] ;  /* 0x0000000606067981 */ /* 0x000ea2000c1e1b00 */
[----:B------:R-:W-:Y:S02]  /*0870*/  VIADD R3, R3, 0x1 ;  /* 0x0000000103037836 */ /* 0x000fe40000000000 */
[----:B------:R-:W-:-:S03]  /*0880*/  VIADD R2, R2, 0x200 ;  /* 0x0000020002027836 */ /* 0x000fc60000000000 */
[----:B------:R-:W-:Y:S01]  /*0890*/  ISETP.NE.AND P0, PT, R3, RZ, PT ;  /* 0x000000ff0300720c */ /* 0x000fe20003f05270 */
[----:B--2--5:R-:W-:-:S12]  /*08a0*/  DADD R4, R6, R4 ;  /* 0x0000000006047229 */ /* 0x024fd80000000004 */
[----:B------:R-:W-:Y:S05]  /*08b0*/  @P0 BRA `(.L_x_73) ;  /* 0xfffffffc00e40947 */ /* 0x000fea000383ffff */
.L_x_65:
[----:B------:R-:W-:Y:S05]  /*08c0*/  BSYNC.RECONVERGENT B1 ;  /* 0x0000000000017941 */ /* 0x000fea0003800200 */
.L_x_64:
[----:B------:R-:W-:-:S04]  /*08d0*/  ISETP.GE.U32.AND P0, PT, R8, 0x200, PT ;  /* 0x000002000800780c */ /* 0x000fc80003f06070 */
[----:B------:R-:W-:-:S13]  /*08e0*/  ISETP.GE.U32.AND.EX P0, PT, R9, RZ, PT, P0 ;  /* 0x000000ff0900720c */ /* 0x000fda0003f06100 */
        /* <DEDUP_REMOVED lines=32> */
[----:B------:R-:W-:Y:S02]  /*0af0*/  ISETP.GT.AND P0, PT, R10, 0xf, PT ;  /* 0x0000000f0a00780c */ /* 0x000fe40003f04270 */
[----:B------:R-:W-:Y:S01]  /*0b00*/  @!P1 LOP3.LUT R8, R4, 0xf8, RZ, 0xc0, !PT ;  /* 0x000000f804089812 */ /* 0x000fe200078ec0ff */
[----:B------:R-:W0:Y:S04]  /*0b10*/  SHFL.DOWN PT, R3, R7, 0x10, 0x1f ;  /* 0x0a001f0007037f89 */ /* 0x000e2800000e0000 */
[----:B------:R-:W-:Y:S01]  /*0b20*/  @!P1 IMAD.IADD R9, R8, 0x1, R9 ;  /* 0x0000000108099824 */ /* 0x000fe200078e0209 */
[----:B0-----:R-:W-:-:S07]  /*0b30*/  DADD R4, R2, R6 ;  /* 0x0000000002047229 */ /* 0x001fce0000000006 */
[----:B------:R0:W-:Y:S01]  /*0b40*/  @!P1 STS.64 [R9+0x10], R4 ;  /* 0x0000100409009388 */ /* 0x0001e20000000a00 */
[----:B------:R-:W-:Y:S01]  /*0b50*/  BAR.SYNC.DEFER_BLOCKING 0x0 ;  /* 0x0000000000007b1d */ /* 0x000fe20000010000 */
[----:B------:R-:W-:Y:S02]  /*0b60*/  ISETP.NE.AND P1, PT, R0, RZ, PT ;  /* 0x000000ff0000720c */ /* 0x000fe40003f25270 */
[----:B------:R-:W-:Y:S02]  /*0b70*/  FSEL R2, R6, R4, P0 ;  /* 0x0000000406027208 */ /* 0x000fe40000000000 */
[----:B------:R-:W-:-:S09]  /*0b80*/  FSEL R3, R7, R5, P0 ;  /* 0x0000000507037208 */ /* 0x000fd20000000000 */
[----:B0-----:R-:W-:Y:S05]  /*0b90*/  @P1 BRA `(.L_x_75) ;  /* 0x00000018008c1947 */ /* 0x001fea0003800000 */
        /* <DEDUP_REMOVED lines=27> */
.L_x_74:
[----:B------:R-:W-:Y:S01]  /*0d50*/  LOP3.LUT R2, R0, 0x3e0, RZ, 0xc0, !PT ;  /* 0x000003e000027812 */ /* 0x000fe200078ec0ff */
[----:B------:R-:W0:Y:S03]  /*0d60*/  S2R R12, SR_LANEID ;  /* 0x00000000000c7919 */ /* 0x000e260000000000 */
[----:B------:R-:W-:Y:S01]  /*0d70*/  LOP3.LUT R7, RZ, R2, RZ, 0x33, !PT ;  /* 0x00000002ff077212 */ /* 0x000fe200078e33ff */
[----:B------:R-:W-:-:S04]  /*0d80*/  VIADD R3, R2, 0x20 ;  /* 0x0000002002037836 */ /* 0x000fc80000000000 */
[----:B------:R-:W-:Y:S01]  /*0d90*/  IMAD.IADD R7, R7, 0x1, R8 ;  /* 0x0000000107077824 */ /* 0x000fe200078e0208 */
[----:B------:R-:W-:-:S04]  /*0da0*/  ISETP.GT.U32.AND P0, PT, R3, R8, PT ;  /* 0x000000080300720c */ /* 0x000fc80003f04070 */
[----:B------:R-:W-:-:S05]  /*0db0*/  SEL R13, R7, 0x1f, P0 ;  /* 0x0000001f070d7807 */ /* 0x000fca0000000000 */
[----:B-----5:R-:W-:Y:S04]  /*0dc0*/  SHFL.DOWN PT, R2, R4, 0x1, R13 ;  /* 0x0820000004027989 */ /* 0x020fe800000e000d */
[----:B------:R-:W1:Y:S01]  /*0dd0*/  SHFL.DOWN PT, R3, R5, 0x1, R13 ;  /* 0x0820000005037989 */ /* 0x000e6200000e000d */
[C---:B0-----:R-:W-:Y:S01]  /*0de0*/  ISETP.GE.AND P0, PT, R12.reuse, R13, PT ;  /* 0x0000000d0c00720c */ /* 0x041fe20003f06270 */
[C---:B------:R-:W-:Y:S01]  /*0df0*/  VIADD R10, R12.reuse, 0x2 ;  /* 0x000000020c0a7836 */ /* 0x040fe20000000000 */
[----:B------:R-:W-:Y:S01]  /*0e00*/  ISETP.NE.AND P1, PT, R12, RZ, PT ;  /* 0x000000ff0c00720c */ /* 0x000fe20003f25270 */
[----:B-1----:R-:W-:-:S10]  /*0e10*/  DADD R2, R2, R4 ;  /* 0x0000000002027229 */ /* 0x002fd40000000004 */
[----:B------:R-:W-:Y:S01]  /*0e20*/  FSEL R6, R2, R4, !P0 ;  /* 0x0000000402067208 */ /* 0x000fe20004000000 */
[----:B------:R-:W-:Y:S01]  /*0e30*/  VIADD R4, R12, 0x4 ;  /* 0x000000040c047836 */ /* 0x000fe20000000000 */
[----:B------:R-:W-:Y:S02]  /*0e40*/  FSEL R7, R3, R5, !P0 ;  /* 0x0000000503077208 */ /* 0x000fe40004000000 */
[----:B------:R-:W-:Y:S01]  /*0e50*/  ISETP.GT.AND P0, PT, R10, R13, PT ;  /* 0x0000000d0a00720c */ /* 0x000fe20003f04270 */
[----:B------:R-:W-:Y:S04]  /*0e60*/  SHFL.DOWN PT, R2, R6, 0x2, R13 ;  /* 0x0840000006027989 */ /* 0x000fe800000e000d */
[----:B------:R-:W0:Y:S02]  /*0e70*/  SHFL.DOWN PT, R3, R7, 0x2, R13 ;  /* 0x0840000007037989 */ /* 0x000e2400000e000d */
[----:B0-----:R-:W-:-:S10]  /*0e80*/  DADD R2, R2, R6 ;  /* 0x0000000002027229 */ /* 0x001fd40000000006 */
[----:B------:R-:W-:Y:S01]  /*0e90*/  FSEL R10, R6, R2, P0 ;  /* 0x00000002060a7208 */ /* 0x000fe20000000000 */
[----:B------:R-:W-:Y:S01]  /*0ea0*/  VIADD R6, R12, 0x8 ;  /* 0x000000080c067836 */ /* 0x000fe20000000000 */
[----:B------:R-:W-:Y:S02]  /*0eb0*/  FSEL R11, R7, R3, P0 ;  /* 0x00000003070b7208 */ /* 0x000fe40000000000 */
[----:B------:R-:W-:Y:S01]  /*0ec0*/  ISETP.GT.AND P0, PT, R4, R13, PT ;  /* 0x0000000d0400720c */ /* 0x000fe20003f04270 */
[----:B------:R-:W-:Y:S04]  /*0ed0*/  SHFL.DOWN PT, R2, R10, 0x4, R13 ;  /* 0x088000000a027989 */ /* 0x000fe800000e000d */
[----:B------:R-:W0:Y:S02]  /*0ee0*/  SHFL.DOWN PT, R3, R11, 0x4, R13 ;  /* 0x088000000b037989 */ /* 0x000e2400000e000d */
[----:B0-----:R-:W-:-:S10]  /*0ef0*/  DADD R2, R2, R10 ;  /* 0x0000000002027229 */ /* 0x001fd4000000000a */
[----:B------:R-:W-:Y:S02]  /*0f00*/  FSEL R4, R10, R2, P0 ;  /* 0x000000020a047208 */ /* 0x000fe40000000000 */
[----:B------:R-:W-:Y:S02]  /*0f10*/  FSEL R5, R11, R3, P0 ;  /* 0x000000030b057208 */ /* 0x000fe40000000000 */
[----:B------:R-:W-:Y:S01]  /*0f20*/  ISETP.GT.AND P0, PT, R6, R13, PT ;  /* 0x0000000d0600720c */ /* 0x000fe20003f04270 */
[----:B------:R-:W-:Y:S01]  /*0f30*/  SHFL.DOWN PT, R2, R4, 0x8, R13 ;  /* 0x0900000004027989 */ /* 0x000fe200000e000d */
[----:B------:R-:W-:-:S03]  /*0f40*/  @!P1 MOV R10, 0x400 ;  /* 0x00000400000a9802 */ /* 0x000fc60000000f00 */
[----:B------:R-:W0:Y:S01]  /*0f50*/  SHFL.DOWN PT, R3, R5, 0x8, R13 ;  /* 0x0900000005037989 */ /* 0x000e2200000e000d */
[----:B------:R-:W1:Y:S01]  /*0f60*/  @!P1 S2R R11, SR_CgaCtaId ;  /* 0x00000000000b9919 */ /* 0x000e620000008800 */
[----:B0-----:R-:W-:-:S10]  /*0f70*/  DADD R2, R2, R4 ;  /* 0x0000000002027229 */ /* 0x001fd40000000004 */
[----:B------:R-:W-:Y:S01]  /*0f80*/  FSEL R6, R4, R2, P0 ;  /* 0x0000000204067208 */ /* 0x000fe20000000000 */
[----:B------:R-:W-:Y:S01]  /*0f90*/  VIADD R4, R12, 0x10 ;  /* 0x000000100c047836 */ /* 0x000fe20000000000 */
[----:B------:R-:W-:Y:S02]  /*0fa0*/  FSEL R7, R5, R3, P0 ;  /* 0x0000000305077208 */ /* 0x000fe40000000000 */
[----:B------:R-:W-:Y:S01]  /*0fb0*/  @!P1 SHF.R.U32.HI R5, RZ, 0x2, R0 ;  /* 0x00000002ff059819 */ /* 0x000fe20000011600 */
[----:B------:R-:W-:Y:S01]  /*0fc0*/  SHFL.DOWN PT, R2, R6, 0x10, R13 ;  /* 0x0a00000006027989 */ /* 0x000fe200000e000d */
[----:B-1----:R-:W-:Y:S02]  /*0fd0*/  @!P1 LEA R10, R11, R10, 0x18 ;  /* 0x0000000a0b0a9211 */ /* 0x002fe400078ec0ff */
[----:B------:R-:W-:Y:S01]  /*0fe0*/  @!P1 LOP3.LUT R5, R5, 0xf8, RZ, 0xc0, !PT ;  /* 0x000000f805059812 */ /* 0x000fe200078ec0ff */
[----:B------:R-:W0:Y:S01]  /*0ff0*/  SHFL.DOWN PT, R3, R7, 0x10, R13 ;  /* 0x0a00000007037989 */ /* 0x000e2200000e000d */
[----:B------:R-:W-:-:S03]  /*1000*/  ISETP.GT.AND P0, PT, R4, R13, PT ;  /* 0x0000000d0400720c */ /* 0x000fc60003f04270 */
[----:B------:R-:W-:Y:S01]  /*1010*/  @!P1 IMAD.IADD R5, R5, 0x1, R10 ;  /* 0x0000000105059824 */ /* 0x000fe200078e020a */
[----:B0-----:R-:W-:-:S10]  /*1020*/  DADD R2, R2, R6 ;  /* 0x0000000002027229 */ /* 0x001fd40000000006 */
[----:B------:R-:W-:Y:S02]  /*1030*/  FSEL R2, R6, R2, P0 ;  /* 0x0000000206027208 */ /* 0x000fe40000000000 */
[----:B------:R-:W-:-:S05]  /*1040*/  FSEL R3, R7, R3, P0 ;  /* 0x0000000307037208 */ /* 0x000fca0000000000 */
[----:B------:R0:W-:Y:S01]  /*1050*/  @!P1 STS.64 [R5+0x10], R2 ;  /* 0x0000100205009388 */ /* 0x0001e20000000a00 */
[----:B------:R-:W-:Y:S01]  /*1060*/  BAR.SYNC.DEFER_BLOCKING 0x0 ;  /* 0x0000000000007b1d */ /* 0x000fe20000010000 */
[----:B------:R-:W-:-:S13]  /*1070*/  ISETP.NE.AND P1, PT, R0, RZ, PT ;  /* 0x000000ff0000720c */ /* 0x000fda0003f25270 */
[----:B0-----:R-:W-:Y:S05]  /*1080*/  @P1 BRA `(.L_x_75) ;  /* 0x0000001400501947 */ /* 0x001fea0003800000 */
[----:B------:R-:W0:Y:S01]  /*1090*/  S2UR UR5, SR_CgaCtaId ;  /* 0x00000000000579c3 */ /* 0x000e220000008800 */
[----:B------:R-:W-:Y:S01]  /*10a0*/  UMOV UR4, 0x400 ;  /* 0x0000040000047882 */ /* 0x000fe20000000000 */
[----:B------:R-:W-:-:S04]  /*10b0*/  ISETP.GT.U32.AND P0, PT, R8, 0x20, PT ;  /* 0x000000200800780c */ /* 0x000fc80003f04070 */
[----:B------:R-:W-:Y:S01]  /*10c0*/  ISETP.GT.U32.AND.EX P0, PT, R9, RZ, PT, P0 ;  /* 0x000000ff0900720c */ /* 0x000fe20003f04100 */
[----:B0-----:R-:W-:-:S09]  /*10d0*/  ULEA UR4, UR5, UR4, 0x18 ;  /* 0x0000000405047291 */ /* 0x001fd2000f8ec0ff */
[----:B------:R-:W0:Y:S04]  /*10e0*/  LDS.64 R4, [UR4+0x18] ;  /* 0x00001804ff047984 */ /* 0x000e280008000a00 */
[----:B------:R-:W1:Y:S01]  /*10f0*/  LDS.128 R12, [UR4+0x20] ;  /* 0x00002004ff0c7984 */ /* 0x000e620008000c00 */
[----:B0-----:R-:W-:-:S10]  /*1100*/  DADD R4, R2, R4 ;  /* 0x0000000002047229 */ /* 0x001fd40000000004 */
[----:B------:R-:W-:Y:S02]  /*1110*/  FSEL R2, R4, R2, P0 ;  /* 0x0000000204027208 */ /* 0x000fe40000000000 */
[----:B------:R-:W-:Y:S02]  /*1120*/  FSEL R3, R5, R3, P0 ;  /* 0x0000000305037208 */ /* 0x000fe40000000000 */
[----:B------:R-:W0:Y:S01]  /*1130*/  LDS.128 R4, [UR4+0x30] ;  /* 0x00003004ff047984 */ /* 0x000e220008000c00 */
[----:B------:R-:W-:-:S03]  /*1140*/  ISETP.GT.U32.AND P0, PT, R8, 0x40, PT ;  /* 0x000000400800780c */ /* 0x000fc60003f04070 */
[----:B-1----:R-:W-:Y:S01]  /*1150*/  DADD R12, R12, R2 ;  /* 0x000000000c0c7229 */ /* 0x002fe20000000002 */
[----:B------:R-:W-:-:S09]  /*1160*/  ISETP.GT.U32.AND.EX P0, PT, R9, RZ, PT, P0 ;  /* 0x000000ff0900720c */ /* 0x000fd20003f04100 */
[----:B------:R-:W-:Y:S02]  /*1170*/  FSEL R2, R12, R2, P0 ;  /* 0x000000020c027208 */ /* 0x000fe40000000000 */
[----:B------:R-:W-:Y:S02]  /*1180*/  FSEL R3, R13, R3, P0 ;  /* 0x000000030d037208 */ /* 0x000fe40000000000 */
[----:B------:R-:W-:-:S04]  /*1190*/  ISETP.GT.U32.AND P0, PT, R8, 0x60, PT ;  /* 0x000000600800780c */ /* 0x000fc80003f04070 */
[----:B------:R-:W-:Y:S01]  /*11a0*/  DADD R14, R2, R14 ;  /* 0x00000000020e7229 */ /* 0x000fe2000000000e */
[----:B------:R-:W-:-:S09]  /*11b0*/  ISETP.GT.U32.AND.EX P0, PT, R9, RZ, PT, P0 ;  /* 0x000000ff0900720c */ /* 0x000fd20003f04100 */
[----:B------:R-:W-:Y:S02]  /*11c0*/  FSEL R2, R14, R2, P0 ;  /* 0x000000020e027208 */ /* 0x000fe40000000000 */
[----:B------:R-:W-:Y:S02]  /*11d0*/  FSEL R3, R15, R3, P0 ;  /* 0x000000030f037208 */ /* 0x000fe40000000000 */
[----:B------:R-:W1:Y:S01]  /*11e0*/  LDS.128 R12, [UR4+0x40] ;  /* 0x00004004ff0c7984 */ /* 0x000e620008000c00 */
[----:B------:R-:W-:-:S03]  /*11f0*/  ISETP.GT.U32.AND P0, PT, R8, 0x80, PT ;  /* 0x000000800800780c */ /* 0x000fc60003f04070 */
[----:B0-----:R-:W-:Y:S01]  /*1200*/  DADD R4, R4, R2 ;  /* 0x0000000004047229 */ /* 0x001fe20000000002 */
        /* <DEDUP_REMOVED lines=52> */
[----:B------:R-:W-:-:S04]  /*1550*/  ISETP.GT.U32.AND P0, PT, R8, 0x1c0, PT ;  /* 0x000001c00800780c */ /* 0x000fc80003f04070 */
        /* <DEDUP_REMOVED lines=8> */
[----:B------:R-:W-:Y:S01]  /*15e0*/  FSEL R3, R15, R3, P0 ;  /* 0x000000030f037208 */ /* 0x000fe20000000000 */
[----:B------:R-:W-:Y:S06]  /*15f0*/  BRA `(.L_x_75) ;  /* 0x0000000c00f47947 */ /* 0x000fec0003800000 */
.L_x_61:
[----:B------:R-:W0:Y:S01]  /*1600*/  S2R R0, SR_TID.X ;  /* 0x0000000000007919 */ /* 0x000e220000002100 */
[----:B------:R-:W0:Y:S02]  /*1610*/  LDC.64 R4, c[0x0][0x380] ;  /* 0x0000e000ff047b82 */ /* 0x000e240000000a00 */
[----:B0-----:R-:W-:-:S05]  /*1620*/  IMAD.WIDE.U32 R4, R0, 0x8, R4 ;  /* 0x0000000800047825 */ /* 0x001fca00078e0004 */
[----:B------:R-:W2:Y:S04]  /*1630*/  LDG.E.64 R2, desc[UR6][R4.64] ;  /* 0x0000000604027981 */ /* 0x000ea8000c1e1b00 */
[----:B------:R-:W2:Y:S04]  /*1640*/  LDG.E.64 R6, desc[UR6][R4.64+0x1000] ;  /* 0x0010000604067981 */ /* 0x000ea8000c1e1b00 */
[----:B------:R-:W3:Y:S04]  /*1650*/  LDG.E.64 R10, desc[UR6][R4.64+0x2000] ;  /* 0x00200006040a7981 */ /* 0x000ee8000c1e1b00 */
[----:B------:R-:W4:Y:S04]  /*1660*/  LDG.E.64 R12, desc[UR6][R4.64+0x3000] ;  /* 0x00300006040c7981 */ /* 0x000f28000c1e1b00 */
[----:B------:R-:W5:Y:S04]  /*1670*/  LDG.E.64 R14, desc[UR6][R4.64+0x4000] ;  /* 0x00400006040e7981 */ /* 0x000f68000c1e1b00 */
[----:B------:R-:W5:Y:S04]  /*1680*/  LDG.E.64 R16, desc[UR6][R4.64+0x5000] ;  /* 0x0050000604107981 */ /* 0x000f68000c1e1b00 */
[----:B------:R-:W5:Y:S01]  /*1690*/  LDG.E.64 R18, desc[UR6][R4.64+0x6000] ;  /* 0x0060000604127981 */ /* 0x000f62000c1e1b00 */
[----:B--2---:R-:W-:-:S08]  /*16a0*/  DADD R2, R2, R6 ;  /* 0x0000000002027229 */ /* 0x004fd00000000006 */
[----:B---3--:R-:W-:-:S08]  /*16b0*/  DADD R2, R10, R2 ;  /* 0x000000000a027229 */ /* 0x008fd00000000002 */
[----:B----4-:R-:W-:Y:S01]  /*16c0*/  DADD R2, R12, R2 ;  /* 0x000000000c027229 */ /* 0x010fe20000000002 */
[----:B------:R-:W-:-:S04]  /*16d0*/  IADD3 R12, P1, PT, R8, -0xe00, RZ ;  /* 0xfffff200080c7810 */ /* 0x000fc80007f3e0ff */
[----:B------:R-:W-:Y:S02]  /*16e0*/  ISETP.GE.U32.AND P0, PT, R12, 0xe00, PT ;  /* 0x00000e000c00780c */ /* 0x000fe40003f06070 */
[----:B------:R-:W-:Y:S01]  /*16f0*/  IADD3.X R13, PT, PT, R9, -0x1, RZ, P1, !PT ;  /* 0xffffffff090d7810 */ /* 0x000fe20000ffe4ff */
[----:B-----5:R-:W-:-:S03]  /*1700*/  DADD R2, R14, R2 ;  /* 0x000000000e027229 */ /* 0x020fc60000000002 */
[----:B------:R-:W-:-:S05]  /*1710*/  ISETP.GE.U32.AND.EX P0, PT, R13, RZ, PT, P0 ;  /* 0x000000ff0d00720c */ /* 0x000fca0003f06100 */
[----:B------:R-:W-:-:S08]  /*1720*/  DADD R2, R16, R2 ;  /* 0x0000000010027229 */ /* 0x000fd00000000002 */
[----:B------:R-:W-:Y:S01]  /*1730*/  DADD R6, R18, R2 ;  /* 0x0000000012067229 */ /* 0x000fe20000000002 */
[----:B------:R-:W-:Y:S02]  /*1740*/  IMAD.MOV.U32 R3, RZ, RZ, 0xe00 ;  /* 0x00000e00ff037424 */ /* 0x000fe400078e00ff */
[----:B------:R-:W-:Y:S01]  /*1750*/  IMAD.MOV.U32 R2, RZ, RZ, RZ ;  /* 0x000000ffff027224 */ /* 0x000fe200078e00ff */
[----:B------:R-:W-:Y:S07]  /*1760*/  @!P0 BRA `(.L_x_76) ;  /* 0x0000000000748947 */ /* 0x000fee0003800000 */
[----:B------:R-:W0:Y:S01]  /*1770*/  LDC.64 R8, c[0x0][0x390] ;  /* 0x0000e400ff087b82 */ /* 0x000e220000000a00 */
[----:B------:R-:W-:Y:S02]  /*1780*/  IMAD.MOV.U32 R3, RZ, RZ, 0xe00 ;  /* 0x00000e00ff037424 */ /* 0x000fe400078e00ff */
[----:B------:R-:W-:-:S07]  /*1790*/  IMAD.MOV.U32 R2, RZ, RZ, RZ ;  /* 0x000000ffff027224 */ /* 0x000fce00078e00ff */
.L_x_78:
[----:B------:R-:W-:-:S04]  /*17a0*/  LEA R16, P0, R3, R4, 0x3 ;  /* 0x0000000403107211 */ /* 0x000fc800078018ff */
[----:B------:R-:W-:-:S05]  /*17b0*/  LEA.HI.X R17, R3, R5, R2, 0x3, P0 ;  /* 0x0000000503117211 */ /* 0x000fca00000f1c02 */
[----:B------:R-:W2:Y:S04]  /*17c0*/  LDG.E.64 R18, desc[UR6][R16.64] ;  /* 0x0000000610127981 */ /* 0x000ea8000c1e1b00 */
[----:B------:R-:W3:Y:S04]  /*17d0*/  LDG.E.64 R20, desc[UR6][R16.64+0x1000] ;  /* 0x0010000610147981 */ /* 0x000ee8000c1e1b00 */
[----:B------:R-:W4:Y:S04]  /*17e0*/  LDG.E.64 R22, desc[UR6][R16.64+0x2000] ;  /* 0x0020000610167981 */ /* 0x000f28000c1e1b00 */
[----:B------:R-:W5:Y:S04]  /*17f0*/  LDG.E.64 R24, desc[UR6][R16.64+0x3000] ;  /* 0x0030000610187981 */ /* 0x000f68000c1e1b00 */
[----:B------:R-:W5:Y:S04]  /*1800*/  LDG.E.64 R26, desc[UR6][R16.64+0x4000] ;  /* 0x00400006101a7981 */ /* 0x000f68000c1e1b00 */
[----:B------:R-:W5:Y:S04]  /*1810*/  LDG.E.64 R10, desc[UR6][R16.64+0x5000] ;  /* 0x00500006100a7981 */ /* 0x000f68000c1e1b00 */
[----:B------:R-:W5:Y:S01]  /*1820*/  LDG.E.64 R14, desc[UR6][R16.64+0x6000] ;  /* 0x00600006100e7981 */ /* 0x000f62000c1e1b00 */
[----:B--2---:R-:W-:Y:S01]  /*1830*/  DADD R18, R18, R6 ;  /* 0x0000000012127229 */ /* 0x004fe20000000006 */
[----:B0-----:R-:W-:-:S04]  /*1840*/  IADD3 R6, P1, PT, -R3, R8, RZ ;  /* 0x0000000803067210 */ /* 0x001fc80007f3e1ff */
[----:B------:R-:W-:Y:S01]  /*1850*/  ISETP.GE.U32.AND P0, PT, R6, 0xe00, PT ;  /* 0x00000e000600780c */ /* 0x000fe20003f06070 */
[----:B------:R-:W-:Y:S02]  /*1860*/  IMAD.X R6, R9, 0x1, ~R2, P1 ;  /* 0x0000000109067824 */ /* 0x000fe400008e0e02 */
[----:B---3--:R-:W-:-:S03]  /*1870*/  DADD R18, R20, R18 ;  /* 0x0000000014127229 */ /* 0x008fc60000000012 */
[----:B------:R-:W-:-:S05]  /*1880*/  ISETP.GE.U32.AND.EX P0, PT, R6, RZ, PT, P0 ;  /* 0x000000ff0600720c */ /* 0x000fca0003f06100 */
[----:B----4-:R-:W-:-:S08]  /*1890*/  DADD R18, R22, R18 ;  /* 0x0000000016127229 */ /* 0x010fd00000000012 */
[----:B-----5:R-:W-:-:S08]  /*18a0*/  DADD R18, R24, R18 ;  /* 0x0000000018127229 */ /* 0x020fd00000000012 */
[----:B------:R-:W-:-:S08]  /*18b0*/  DADD R18, R26, R18 ;  /* 0x000000001a127229 */ /* 0x000fd00000000012 */
[----:B------:R-:W-:-:S08]  /*18c0*/  DADD R10, R10, R18 ;  /* 0x000000000a0a7229 */ /* 0x000fd00000000012 */
[----:B------:R-:W-:Y:S01]  /*18d0*/  DADD R6, R14, R10 ;  /* 0x000000000e067229 */ /* 0x000fe2000000000a */
[----:B------:R-:W-:Y:S10]  /*18e0*/  @!P0 BRA `(.L_x_77) ;  /* 0x0000000800208947 */ /* 0x000ff40003800000 */
[----:B------:R-:W-:-:S05]  /*18f0*/  IADD3 R3, P0, PT, R3, 0xe00, RZ ;  /* 0x00000e0003037810 */ /* 0x000fca0007f1e0ff */
[----:B------:R-:W-:Y:S01]  /*1900*/  IMAD.X R2, RZ, RZ, R2, P0 ;  /* 0x000000ffff027224 */ /* 0x000fe200000e0602 */
[----:B------:R-:W-:-:S04]  /*1910*/  ISETP.GT.U32.AND P0, PT, R3, R12, PT ;  /* 0x0000000c0300720c */ /* 0x000fc80003f04070 */
[----:B------:R-:W-:-:S13]  /*1920*/  ISETP.GT.U32.AND.EX P0, PT, R2, R13, PT, P0 ;  /* 0x0000000d0200720c */ /* 0x000fda0003f04100 */
[----:B------:R-:W-:Y:S05]  /*1930*/  @!P0 BRA `(.L_x_78) ;  /* 0xfffffffc00988947 */ /* 0x000fea000383ffff */
.L_x_76:
[----:B------:R-:W-:Y:S01]  /*1940*/  IMAD.IADD R5, R8, 0x1, -R3 ;  /* 0x0000000108057824 */ /* 0x000fe200078e0a03 */
[----:B------:R-:W-:Y:S01]  /*1950*/  ISETP.GE.U32.AND P1, PT, R3, R8, PT ;  /* 0x000000080300720c */ /* 0x000fe20003f26070 */
[----:B------:R-:W-:Y:S03]  /*1960*/  BSSY.RECONVERGENT B1, `(.L_x_77) ;  /* 0x0000080000017945 */ /* 0x000fe60003800200 */
[----:B------:R-:W-:-:S04]  /*1970*/  ISETP.GE.AND P0, PT, R0, R5, PT ;  /* 0x000000050000720c */ /* 0x000fc80003f06270 */
[----:B------:R-:W-:-:S13]  /*1980*/  ISETP.GE.U32.OR.EX P0, PT, R2, R9, P0, P1 ;  /* 0x000000090200720c */ /* 0x000fda0000706510 */
[----:B------:R-:W-:Y:S05]  /*1990*/  @P0 BRA `(.L_x_79) ;  /* 0x0000000400f00947 */ /* 0x000fea0003800000 */
[----:B------:R-:W-:Y:S01]  /*19a0*/  LOP3.LUT R4, RZ, R0, RZ, 0x33, !PT ;  /* 0x00000000ff047212 */ /* 0x000fe200078e33ff */
[----:B------:R-:W-:Y:S01]  /*19b0*/  BSSY.RECONVERGENT B2, `(.L_x_80) ;  /* 0x0000038000027945 */ /* 0x000fe20003800200 */
[----:B------:R-:W-:Y:S02]  /*19c0*/  IMAD.MOV.U32 R42, RZ, RZ, R0 ;  /* 0x000000ffff2a7224 */ /* 0x000fe400078e0000 */
[----:B------:R-:W-:-:S04]  /*19d0*/  IADD3 R8, PT, PT, -R3, R8, R4 ;  /* 0x0000000803087210 */ /* 0x000fc80007ffe104 */
[C---:B------:R-:W-:Y:S02]  /*19e0*/  ISETP.GE.U32.AND P1, PT, R8.reuse, 0x1e00, PT ;  /* 0x00001e000800780c */ /* 0x040fe40003f26070 */
[----:B------:R-:W-:-:S04]  /*19f0*/  LEA.HI R4, R8, 0x1, RZ, 0x17 ;  /* 0x0000000108047811 */ /* 0x000fc800078fb8ff */
[----:B------:R-:W-:-:S04]  /*1a00*/  LOP3.LUT R5, R4, 0xf, RZ, 0xc0, !PT ;  /* 0x0000000f04057812 */ /* 0x000fc800078ec0ff */
[----:B------:R-:W-:-:S03]  /*1a10*/  ISETP.NE.AND P0, PT, R5, RZ, PT ;  /* 0x000000ff0500720c */ /* 0x000fc60003f05270 */
[----:B------:R-:W-:Y:S10]  /*1a20*/  @!P1 BRA `(.L_x_81) ;  /* 0x0000000000c09947 */ /* 0x000ff40003800000 */
[----:B------:R-:W0:Y:S01]  /*1a30*/  LDCU.64 UR4, c[0x0][0x380] ;  /* 0x00007000ff0477ac */ /* 0x000e220008000a00 */
[----:B------:R-:W-:Y:S01]  /*1a40*/  IADD3 R9, P2, PT, R0, R3, RZ ;  /* 0x0000000300097210 */ /* 0x000fe20007f5e0ff */
[----:B------:R-:W-:Y:S01]  /*1a50*/  IMAD.MOV.U32 R42, RZ, RZ, R0 ;  /* 0x000000ffff2a7224 */ /* 0x000fe200078e0000 */
[----:B------:R-:W-:-:S03]  /*1a60*/  LOP3.LUT R43, R4, 0xfffff0, RZ, 0xc0, !PT ;  /* 0x00fffff0042b7812 */ /* 0x000fc600078ec0ff */
[----:B------:R-:W-:Y:S02]  /*1a70*/  IMAD.X R10, RZ, RZ, R2, P2 ;  /* 0x000000ffff0a7224 */ /* 0x000fe400010e0602 */
[----:B------:R-:W-:Y:S01]  /*1a80*/  IMAD.MOV R43, RZ, RZ, -R43 ;  /* 0x000000ffff2b7224 */ /* 0x000fe200078e0a2b */
[----:B0-----:R-:W-:-:S04]  /*1a90*/  LEA R8, P1, R9, UR4, 0x3 ;  /* 0x0000000409087c11 */ /* 0x001fc8000f8218ff */
[----:B------:R-:W-:Y:S02]  /*1aa0*/  IADD3 R8, P2, PT, R8, 0x8000, RZ ;  /* 0x0000800008087810 */ /* 0x000fe40007f5e0ff */
[----:B------:R-:W-:-:S05]  /*1ab0*/  LEA.HI.X R9, R9, UR5, R10, 0x3, P1 ;  /* 0x0000000509097c11 */ /* 0x000fca00088f1c0a */
[----:B------:R-:W-:-:S07]  /*1ac0*/  IMAD.X R9, RZ, RZ, R9, P2 ;  /* 0x000000ffff097224 */ /* 0x000fce00010e0609 */
.L_x_82:
[----:B------:R-:W2:Y:S04]  /*1ad0*/  LDG.E.64 R10, desc[UR6][R8.64+-0x8000] ;  /* 0xff800006080a7981 */ /* 0x000ea8000c1e1b00 */
[----:B------:R-:W3:Y:S04]  /*1ae0*/  LDG.E.64 R12, desc[UR6][R8.64+-0x7000] ;  /* 0xff900006080c7981 */ /* 0x000ee8000c1e1b00 */
[----:B------:R-:W4:Y:S04]  /*1af0*/  LDG.E.64 R14, desc[UR6][R8.64+-0x6000] ;  /* 0xffa00006080e7981 */ /* 0x000f28000c1e1b00 */
[----:B------:R-:W5:Y:S04]  /*1b00*/  LDG.E.64 R16, desc[UR6][R8.64+-0x5000] ;  /* 0xffb0000608107981 */ /* 0x000f68000c1e1b00 */
        /* <DEDUP_REMOVED lines=11> */
[----:B------:R0:W5:Y:S01]  /*1bc0*/  LDG.E.64 R40, desc[UR6][R8.64+0x7000] ;  /* 0x0070000608287981 */ /* 0x000162000c1e1b00 */
[----:B------:R-:W-:-:S02]  /*1bd0*/  VIADD R43, R43, 0x10 ;  /* 0x000000102b2b7836 */ /* 0x000fc40000000000 */
        /* <DEDUP_REMOVED lines=21> */
.L_x_81:
[----:B------:R-:W-:Y:S05]  /*1d30*/  BSYNC.RECONVERGENT B2 ;  /* 0x0000000000027941 */ /* 0x000fea0003800200 */
.L_x_80:
[----:B------:R-:W-:Y:S05]  /*1d40*/  @!P0 BRA `(.L_x_79) ;  /* 0x0000000400048947 */ /* 0x000fea0003800000 */
[----:B------:R-:W-:Y:S01]  /*1d50*/  ISETP.GE.U32.AND P1, PT, R5, 0x8, PT ;  /* 0x000000080500780c */ /* 0x000fe20003f26070 */
[----:B------:R-:W-:Y:S01]  /*1d60*/  BSSY.RECONVERGENT B2, `(.L_x_83) ;  /* 0x000001a000027945 */ /* 0x000fe20003800200 */
[----:B------:R-:W-:-:S04]  /*1d70*/  LOP3.LUT R26, R4, 0x7, RZ, 0xc0, !PT ;  /* 0x00000007041a7812 */ /* 0x000fc800078ec0ff */
[----:B------:R-:W-:-:S07]  /*1d80*/  ISETP.NE.AND P0, PT, R26, RZ, PT ;  /* 0x000000ff1a00720c */ /* 0x000fce0003f05270 */
[----:B------:R-:W-:Y:S06]  /*1d90*/  @!P1 BRA `(.L_x_84) ;  /* 0x0000000000589947 */ /* 0x000fec0003800000 */
[----:B------:R-:W0:Y:S01]  /*1da0*/  LDCU.64 UR4, c[0x0][0x380] ;  /* 0x00007000ff0477ac */ /* 0x000e220008000a00 */
[----:B------:R-:W-:-:S05]  /*1db0*/  IADD3 R5, P1, PT, R42, R3, RZ ;  /* 0x000000032a057210 */ /* 0x000fca0007f3e0ff */
[----:B------:R-:W-:Y:S01]  /*1dc0*/  IMAD.X R10, RZ, RZ, R2, P1 ;  /* 0x000000ffff0a7224 */ /* 0x000fe200008e0602 */
[----:B0-----:R-:W-:-:S04]  /*1dd0*/  LEA R8, P1, R5, UR4, 0x3 ;  /* 0x0000000405087c11 */ /* 0x001fc8000f8218ff */
        /* <DEDUP_REMOVED lines=18> */
.L_x_84:
[----:B------:R-:W-:Y:S05]  /*1f00*/  BSYNC.RECONVERGENT B2 ;  /* 0x0000000000027941 */ /* 0x000fea0003800200 */
.L_x_83:
        /* <DEDUP_REMOVED lines=20> */
.L_x_86:
[----:B------:R-:W-:Y:S05]  /*2050*/  BSYNC.RECONVERGENT B2 ;  /* 0x0000000000027941 */ /* 0x000fea0003800200 */
.L_x_85:
[----:B------:R-:W-:Y:S05]  /*2060*/  @!P0 BRA `(.L_x_79) ;  /* 0x00000000003c8947 */ /* 0x000fea0003800000 */
[----:B------:R-:W0:Y:S01]  /*2070*/  LDCU.64 UR4, c[0x0][0x380] ;  /* 0x00007000ff0477ac */ /* 0x000e220008000a00 */
[----:B------:R-:W-:Y:S01]  /*2080*/  IADD3 R3, P0, PT, R42, R3, RZ ;  /* 0x000000032a037210 */ /* 0x000fe20007f1e0ff */
[----:B------:R-:W-:-:S04]  /*2090*/  IMAD.MOV R4, RZ, RZ, -R16 ;  /* 0x000000ffff047224 */ /* 0x000fc800078e0a10 */
[----:B------:R-:W-:Y:S01]  /*20a0*/  IMAD.X R2, RZ, RZ, R2, P0 ;  /* 0x000000ffff027224 */ /* 0x000fe200000e0602 */
[----:B0-----:R-:W-:-:S04]  /*20b0*/  LEA R5, P1, R3, UR4, 0x3 ;  /* 0x0000000403057c11 */ /* 0x001fc8000f8218ff */
[----:B------:R-:W-:-:S09]  /*20c0*/  LEA.HI.X R8, R3, UR5, R2, 0x3, P1 ;  /* 0x0000000503087c11 */ /* 0x000fd200088f1c02 */
.L_x_87:
        /* <DEDUP_REMOVED lines=9> */
.L_x_79:
[----:B------:R-:W-:Y:S05]  /*2160*/  BSYNC.RECONVERGENT B1 ;  /* 0x0000000000017941 */ /* 0x000fea0003800200 */
.L_x_77:
        /* <DEDUP_REMOVED lines=40> */
[----:B------:R-:W-:-:S03]  /*23f0*/  FSEL R5, R5, R3, P0 ;  /* 0x0000000305057208 */ /* 0x000fc60000000000 */
[----:B0-----:R-:W-:Y:S02]  /*2400*/  IMAD.MOV.U32 R2, RZ, RZ, R0 ;  /* 0x000000ffff027224 */ /* 0x001fe400078e0000 */
[----:B------:R-:W-:-:S04]  /*2410*/  IMAD.MOV.U32 R3, RZ, RZ, R5 ;  /* 0x000000ffff037224 */ /* 0x000fc800078e0005 */
[----:B------:R-:W-:Y:S05]  /*2420*/  @P1 BRA `(.L_x_75) ;  /* 0x0000000000681947 */ /* 0x000fea0003800000 */
        /* <DEDUP_REMOVED lines=26> */
.L_x_75:
[----:B------:R-:W-:Y:S05]  /*25d0*/  BSYNC.RECONVERGENT B0 ;  /* 0x0000000000007941 */ /* 0x000fea0003800200 */
.L_x_60:
[----:B------:R-:W-:Y:S05]  /*25e0*/  @P1 EXIT ;  /* 0x000000000000194d */ /* 0x000fea0003800000 */
[----:B------:R-:W0:Y:S01]  /*25f0*/  LDCU.64 UR4, c[0x0][0x3a0] ;  /* 0x00007400ff0477ac */ /* 0x000e220008000a00 */
[----:B------:R-:W1:Y:S01]  /*2600*/  LDC.64 R4, c[0x0][0x388] ;  /* 0x0000e200ff047b82 */ /* 0x000e620000000a00 */
[----:B0-----:R-:W-:-:S07]  /*2610*/  DADD R2, R2, UR4 ;  /* 0x0000000402027e29 */ /* 0x001fce0008000000 */
[----:B-1----:R-:W-:Y:S01]  /*2620*/  STG.E.64 desc[UR6][R4.64], R2 ;  /* 0x0000000204007986 */ /* 0x002fe2000c101b06 */
[----:B------:R-:W-:Y:S05]  /*2630*/  EXIT ;  /* 0x000000000000794d */ /* 0x000fea0003800000 */
.L_x_88:
        /* <DEDUP_REMOVED lines=12> */
.L_x_207:


//--------------------- .text._ZN3cub18CUB_300001_SM_10006detail6reduce28DeviceReduceSingleTileKernelINS2_10policy_hubIdjN4cuda3std3__44plusIdEEE10Policy1000EPdSC_iS9_ddNS7_10__identityEEEvT0_T1_T2_T3_T4_T6_ --------------------------
	.section	.text._ZN3cub18CUB_300001_SM_10006detail6reduce28DeviceReduceSingleTileKernelINS2_10policy_hubIdjN4cuda3std3__44plusIdEEE10Policy1000EPdSC_iS9_ddNS7_10__identityEEEvT0_T1_T2_T3_T4_T6_,"ax",@progbits
	.align	128
        .global         _ZN3cub18CUB_300001_SM_10006detail6reduce28DeviceReduceSingleTileKernelINS2_10policy_hubIdjN4cuda3std3__44plusIdEEE10Policy1000EPdSC_iS9_ddNS7_10__identityEEEvT0_T1_T2_T3_T4_T6_
        .type           _ZN3cub18CUB_300001_SM_10006detail6reduce28DeviceReduceSingleTileKernelINS2_10policy_hubIdjN4cuda3std3__44plusIdEEE10Policy1000EPdSC_iS9_ddNS7_10__identityEEEvT0_T1_T2_T3_T4_T6_,@function
        .size           _ZN3cub18CUB_300001_SM_10006detail6reduce28DeviceReduceSingleTileKernelINS2_10policy_hubIdjN4cuda3std3__44plusIdEEE10Policy1000EPdSC_iS9_ddNS7_10__identityEEEvT0_T1_T2_T3_T4_T6_,(.L_x_208 - _ZN3cub18CUB_300001_SM_10006detail6reduce28DeviceReduceSingleTileKernelINS2_10policy_hubIdjN4cuda3std3__44plusIdEEE10Policy1000EPdSC_iS9_ddNS7_10__identityEEEvT0_T1_T2_T3_T4_T6_)
        .other          _ZN3cub18CUB_300001_SM_10006detail6reduce28DeviceReduceSingleTileKernelINS2_10policy_hubIdjN4cuda3std3__44plusIdEEE10Policy1000EPdSC_iS9_ddNS7_10__identityEEEvT0_T1_T2_T3_T4_T6_,@"STO_CUDA_ENTRY STV_DEFAULT"
_ZN3cub18CUB_300001_SM_10006detail6reduce28DeviceReduceSingleTileKernelINS2_10policy_hubIdjN4cuda3std3__44plusIdEEE10Policy1000EPdSC_iS9_ddNS7_10__identityEEEvT0_T1_T2_T3_T4_T6_:
.text._ZN3cub18CUB_300001_SM_10006detail6reduce28DeviceReduceSingleTileKernelINS2_10policy_hubIdjN4cuda3std3__44plusIdEEE10Policy1000EPdSC_iS9_ddNS7_10__identityEEEvT0_T1_T2_T3_T4_T6_:
        /* <DEDUP_REMOVED lines=13> */
.L_x_89:
        /* <DEDUP_REMOVED lines=13> */
.L_x_93:
[----:B------:R-:W-:Y:S05]  /*01a0*/  BSYNC.RECONVERGENT B1 ;  /* 0x0000000000017941 */ /* 0x000fea0003800200 */
.L_x_92:
[----:B------:R-:W-:Y:S01]  /*01b0*/  ISETP.GE.AND P0, PT, R5, R4, PT ;  /* 0x000000040500720c */ /* 0x000fe20003f06270 */
[----:B------:R-:W-:-:S12]  /*01c0*/  BSSY.RECONVERGENT B1, `(.L_x_94) ;  /* 0x0000078000017945 */ /* 0x000fd80003800200 */
[----:B------:R-:W-:Y:S05]  /*01d0*/  @P0 BRA `(.L_x_95) ;  /* 0x0000000400d80947 */ /* 0x000fea0003800000 */
[----:B------:R-:W-:Y:S01]  /*01e0*/  LOP3.LUT R9, RZ, R5, RZ, 0x33, !PT ;  /* 0x00000005ff097212 */ /* 0x000fe200078e33ff */
[----:B------:R-:W-:Y:S04]  /*01f0*/  BSSY.RECONVERGENT B2, `(.L_x_96) ;  /* 0x0000019000027945 */ /* 0x000fe80003800200 */
[----:B------:R-:W-:-:S04]  /*0200*/  IMAD.IADD R9, R9, 0x1, R4 ;  /* 0x0000000109097824 */ /* 0x000fc800078e0204 */
[C---:B------:R-:W-:Y:S01]  /*0210*/  IMAD.HI.U32 R0, R9.reuse, -0x33333333, RZ ;  /* 0xcccccccd09007827 */ /* 0x040fe200078e00ff */
[----:B------:R-:W-:-:S04]  /*0220*/  ISETP.GE.U32.AND P0, PT, R9, 0x780, PT ;  /* 0x000007800900780c */ /* 0x000fc80003f06070 */
[----:B------:R-:W-:-:S04]  /*0230*/  SHF.R.U32.HI R0, RZ, 0x9, R0 ;  /* 0x00000009ff007819 */ /* 0x000fc80000011600 */
[----:B------:R-:W-:-:S04]  /*0240*/  LOP3.LUT R2, R0, 0x3, RZ, 0xc0, !PT ;  /* 0x0000000300027812 */ /* 0x000fc800078ec0ff */
[----:B------:R-:W-:-:S13]  /*0250*/  ISETP.NE.AND P1, PT, R2, 0x3, PT ;  /* 0x000000030200780c */ /* 0x000fda0003f25270 */
[----:B------:R-:W-:Y:S05]  /*0260*/  @!P1 BRA `(.L_x_97) ;  /* 0x0000000000449947 */ /* 0x000fea0003800000 */
[----:B------:R-:W0:Y:S01]  /*0270*/  LDC.64 R8, c[0x0][0x380] ;  /* 0x0000e000ff087b82 */ /* 0x000e220000000a00 */
[----:B------:R-:W-:-:S05]  /*0280*/  VIADD R0, R0, 0x1 ;  /* 0x0000000100007836 */ /* 0x000fca0000000000 */
[----:B------:R-:W-:-:S05]  /*0290*/  LOP3.LUT R0, R0, 0x3, RZ, 0xc0, !PT ;  /* 0x0000000300007812 */ /* 0x000fca00078ec0ff */
[----:B------:R-:W-:Y:S02]  /*02a0*/  IMAD.MOV R0, RZ, RZ, -R0 ;  /* 0x000000ffff007224 */ /* 0x000fe400078e0a00 */
[----:B0-----:R-:W-:-:S04]  /*02b0*/  IMAD.WIDE.U32 R8, R5, 0x8, R8 ;  /* 0x0000000805087825 */ /* 0x001fc800078e0008 */
[----:B------:R-:W-:Y:S02]  /*02c0*/  IMAD.MOV.U32 R2, RZ, RZ, R8 ;  /* 0x000000ffff027224 */ /* 0x000fe400078e0008 */
[----:B------:R-:W-:-:S07]  /*02d0*/  IMAD.MOV.U32 R11, RZ, RZ, R9 ;  /* 0x000000ffff0b7224 */ /* 0x000fce00078e0009 */
.L_x_98:
        /* <DEDUP_REMOVED lines=10> */
.L_x_97:
[----:B------:R-:W-:Y:S05]  /*0380*/  BSYNC.RECONVERGENT B2 ;  /* 0x0000000000027941 */ /* 0x000fea0003800200 */
.L_x_96:
        /* <DEDUP_REMOVED lines=8> */
.L_x_101:
        /* <DEDUP_REMOVED lines=43> */
.L_x_100:
[----:B------:R-:W-:Y:S05]  /*06c0*/  BSYNC.RECONVERGENT B2 ;  /* 0x0000000000027941 */ /* 0x000fea0003800200 */
.L_x_99:
        /* <DEDUP_REMOVED lines=26> */
.L_x_103:
[----:B------:R-:W-:Y:S05]  /*0870*/  BSYNC.RECONVERGENT B2 ;  /* 0x0000000000027941 */ /* 0x000fea0003800200 */
.L_x_102:
        /* <DEDUP_REMOVED lines=12> */
.L_x_95:
[----:B------:R-:W-:Y:S05]  /*0940*/  BSYNC.RECONVERGENT B1 ;  /* 0x0000000000017941 */ /* 0x000fea0003800200 */
.L_x_94:
        /* <DEDUP_REMOVED lines=47> */
[----:B------:R-:W0:Y:S04]  /*0c40*/  LDS.128 R8, [UR4+0x20] ;  /* 0x00002004ff087984 */ /* 0x000e280008000c00 */
[----:B------:R-:W1:Y:S04]  /*0c50*/  LDS.128 R16, [UR4+0x30] ;  /* 0x00003004ff107984 */ /* 0x000e680008000c00 */
[----:B--2---:R-:W2:Y:S01]  /*0c60*/  LDS.128 R4, [UR4+0x40] ;  /* 0x00004004ff047984 */ /* 0x004ea20008000c00 */
[----:B0-----:R-:W-:-:S03]  /*0c70*/  DADD R8, R12, R8 ;  /* 0x000000000c087229 */ /* 0x001fc60000000008 */
[----:B------:R-:W-:Y:S05]  /*0c80*/  LDS.128 R12, [UR4+0x60] ;  /* 0x00006004ff0c7984 */ /* 0x000fea0008000c00 */
[----:B------:R-:W-:Y:S02]  /*0c90*/  DADD R2, R8, R10 ;  /* 0x0000000008027229 */ /* 0x000fe4000000000a */
[----:B------:R-:W0:Y:S06]  /*0ca0*/  LDS.128 R8, [UR4+0x50] ;  /* 0x00005004ff087984 */ /* 0x000e2c0008000c00 */
[----:B-1----:R-:W-:-:S08]  /*0cb0*/  DADD R2, R2, R16 ;  /* 0x0000000002027229 */ /* 0x002fd00000000010 */
[----:B------:R-:W-:-:S08]  /*0cc0*/  DADD R2, R2, R18 ;  /* 0x0000000002027229 */ /* 0x000fd00000000012 */
[----:B--2---:R-:W-:-:S08]  /*0cd0*/  DADD R2, R2, R4 ;  /* 0x0000000002027229 */ /* 0x004fd00000000004 */
[----:B------:R-:W-:Y:S01]  /*0ce0*/  DADD R2, R2, R6 ;  /* 0x0000000002027229 */ /* 0x000fe20000000006 */
[----:B------:R-:W1:Y:S07]  /*0cf0*/  LDS.128 R4, [UR4+0x70] ;  /* 0x00007004ff047984 */ /* 0x000e6e0008000c00 */
[----:B0-----:R-:W-:-:S08]  /*0d00*/  DADD R2, R2, R8 ;  /* 0x0000000002027229 */ /* 0x001fd00000000008 */
[----:B------:R-:W-:Y:S01]  /*0d10*/  DADD R2, R2, R10 ;  /* 0x0000000002027229 */ /* 0x000fe2000000000a */
[----:B------:R-:W0:Y:S07]  /*0d20*/  LDS.128 R8, [UR4+0x80] ;  /* 0x00008004ff087984 */ /* 0x000e2e0008000c00 */
[----:B------:R-:W-:-:S08]  /*0d30*/  DADD R2, R2, R12 ;  /* 0x0000000002027229 */ /* 0x000fd0000000000c */
[----:B------:R-:W-:Y:S01]  /*0d40*/  DADD R2, R2, R14 ;  /* 0x0000000002027229 */ /* 0x000fe2000000000e */
[----:B------:R-:W2:Y:S07]  /*0d50*/  LDS.128 R12, [UR4+0x90] ;  /* 0x00009004ff0c7984 */ /* 0x000eae0008000c00 */
[----:B-1----:R-:W-:-:S08]  /*0d60*/  DADD R2, R2, R4 ;  /* 0x0000000002027229 */ /* 0x002fd00000000004 */
[----:B------:R-:W-:Y:S01]  /*0d70*/  DADD R2, R2, R6 ;  /* 0x0000000002027229 */ /* 0x000fe20000000006 */
[----:B------:R-:W1:Y:S07]  /*0d80*/  LDS.128 R4, [UR4+0xa0] ;  /* 0x0000a004ff047984 */ /* 0x000e6e0008000c00 */
[----:B0-----:R-:W-:Y:S01]  /*0d90*/  DADD R2, R2, R8 ;  /* 0x0000000002027229 */ /* 0x001fe20000000008 */
[----:B------:R-:W0:Y:S07]  /*0da0*/  LDS.64 R8, [UR4+0xb0] ;  /* 0x0000b004ff087984 */ /* 0x000e2e0008000a00 */
[----:B------:R-:W-:-:S08]  /*0db0*/  DADD R2, R2, R10 ;  /* 0x0000000002027229 */ /* 0x000fd0000000000a */
[----:B--2---:R-:W-:-:S08]  /*0dc0*/  DADD R2, R2, R12 ;  /* 0x0000000002027229 */ /* 0x004fd0000000000c */
[----:B------:R-:W-:-:S08]  /*0dd0*/  DADD R2, R2, R14 ;  /* 0x0000000002027229 */ /* 0x000fd0000000000e */
[----:B-1----:R-:W-:-:S08]  /*0de0*/  DADD R2, R2, R4 ;  /* 0x0000000002027229 */ /* 0x002fd00000000004 */
[----:B------:R-:W-:-:S08]  /*0df0*/  DADD R2, R2, R6 ;  /* 0x0000000002027229 */ /* 0x000fd00000000006 */
[----:B0-----:R-:W-:Y:S01]  /*0e00*/  DADD R12, R2, R8 ;  /* 0x00000000020c7229 */ /* 0x001fe20000000008 */
[----:B------:R-:W-:Y:S10]  /*0e10*/  BRA `(.L_x_105) ;  /* 0x0000001800487947 */ /* 0x000ff40003800000 */
.L_x_104:
        /* <DEDUP_REMOVED lines=32> */
[----:B------:R-:W-:Y:S01]  /*1020*/  VIADD R0, R2, 0x10 ;  /* 0x0000001002007836 */ /* 0x000fe20000000000 */
[----:B------:R-:W-:Y:S02]  /*1030*/  @!P1 SHF.R.U32.HI R2, RZ, 0x2, R3 ;  /* 0x00000002ff029819 */ /* 0x000fe40000011603 */
[----:B------:R-:W1:Y:S02]  /*1040*/  SHFL.DOWN PT, R7, R11, 0x8, R5 ;  /* 0x090000000b077989 */ /* 0x000e6400000e0005 */
[----:B------:R-:W-:Y:S01]  /*1050*/  @!P1 LOP3.LUT R2, R2, 0xf8, RZ, 0xc0, !PT ;  /* 0x000000f802029812 */ /* 0x000fe200078ec0ff */
[----:B-1----:R-:W-:-:S10]  /*1060*/  DADD R6, R6, R10 ;  /* 0x0000000006067229 */ /* 0x002fd4000000000a */
[----:B------:R-:W-:Y:S02]  /*1070*/  FSEL R8, R10, R6, P0 ;  /* 0x000000060a087208 */ /* 0x000fe40000000000 */
[----:B------:R-:W-:Y:S02]  /*1080*/  FSEL R9, R11, R7, P0 ;  /* 0x000000070b097208 */ /* 0x000fe40000000000 */
[----:B------:R-:W-:Y:S01]  /*1090*/  @!P1 MOV R10, 0x400 ;  /* 0x00000400000a9802 */ /* 0x000fe20000000f00 */
[----:B------:R-:W-:Y:S01]  /*10a0*/  SHFL.DOWN PT, R6, R8, 0x10, R5 ;  /* 0x0a00000008067989 */ /* 0x000fe200000e0005 */
[----:B------:R-:W-:Y:S02]  /*10b0*/  ISETP.GT.AND P0, PT, R0, R5, PT ;  /* 0x000000050000720c */ /* 0x000fe40003f04270 */
[----:B0-----:R-:W-:Y:S01]  /*10c0*/  @!P1 LEA R11, R13, R10, 0x18 ;  /* 0x0000000a0d0b9211 */ /* 0x001fe200078ec0ff */
        /* <DEDUP_REMOVED lines=13> */
[----:B------:R-:W0:Y:S04]  /*11a0*/  LDS.128 R16, [UR4+0x20] ;  /* 0x00002004ff107984 */ /* 0x000e280008000c00 */
[----:B-1----:R-:W1:Y:S01]  /*11b0*/  LDS.128 R8, [UR4+0x30] ;  /* 0x00003004ff087984 */ /* 0x002e620008000c00 */
[----:B0-----:R-:W-:-:S10]  /*11c0*/  DADD R16, R12, R16 ;  /* 0x000000000c107229 */ /* 0x001fd40000000010 */
[----:B------:R-:W-:Y:S02]  /*11d0*/  FSEL R2, R16, R12, P1 ;  /* 0x0000000c10027208 */ /* 0x000fe40000800000 */
[----:B------:R-:W-:Y:S02]  /*11e0*/  FSEL R3, R17, R13, P1 ;  /* 0x0000000d11037208 */ /* 0x000fe40000800000 */
[----:B------:R-:W-:Y:S01]  /*11f0*/  ISETP.GT.AND P1, PT, R4, 0x40, PT ;  /* 0x000000400400780c */ /* 0x000fe20003f24270 */
[----:B------:R-:W0:Y:S03]  /*1200*/  LDS.128 R12, [UR4+0x40] ;  /* 0x00004004ff0c7984 */ /* 0x000e260008000c00 */
        /* <DEDUP_REMOVED lines=65> */
[----:B------:R-:W1:Y:S01]  /*1620*/  LDS.64 R2, [UR4+0xb0] ;  /* 0x0000b004ff027984 */ /* 0x000e620008000a00 */
        /* <DEDUP_REMOVED lines=11> */
[----:B------:R-:W-:Y:S01]  /*16e0*/  FSEL R13, R3, R7, P1 ;  /* 0x00000007030d7208 */ /* 0x000fe20000800000 */
[----:B------:R-:W-:Y:S06]  /*16f0*/  BRA `(.L_x_105) ;  /* 0x0000001000107947 */ /* 0x000fec0003800000 */
.L_x_91:
[----:B------:R-:W0:Y:S01]  /*1700*/  S2R R0, SR_TID.X ;  /* 0x0000000000007919 */ /* 0x000e220000002100 */
[----:B------:R-:W0:Y:S02]  /*1710*/  LDC.64 R6, c[0x0][0x380] ;  /* 0x0000e000ff067b82 */ /* 0x000e240000000a00 */
[----:B0-----:R-:W-:-:S05]  /*1720*/  IMAD.WIDE.U32 R6, R0, 0x8, R6 ;  /* 0x0000000800067825 */ /* 0x001fca00078e0006 */
[----:B------:R-:W2:Y:S04]  /*1730*/  LDG.E.64.CONSTANT R20, desc[UR6][R6.64] ;  /* 0x0000000606147981 */ /* 0x000ea8000c1e9b00 */
[----:B------:R-:W2:Y:S04]  /*1740*/  LDG.E.64.CONSTANT R2, desc[UR6][R6.64+0x1400] ;  /* 0x0014000606027981 */ /* 0x000ea8000c1e9b00 */
[----:B------:R-:W3:Y:S04]  /*1750*/  LDG.E.64.CONSTANT R8, desc[UR6][R6.64+0x2800] ;  /* 0x0028000606087981 */ /* 0x000ee8000c1e9b00 */
[----:B------:R-:W4:Y:S04]  /*1760*/  LDG.E.64.CONSTANT R10, desc[UR6][R6.64+0x3c00] ;  /* 0x003c0006060a7981 */ /* 0x000f28000c1e9b00 */
[----:B------:R-:W5:Y:S04]  /*1770*/  LDG.E.64.CONSTANT R12, desc[UR6][R6.64+0x5000] ;  /* 0x00500006060c7981 */ /* 0x000f68000c1e9b00 */
[----:B------:R-:W5:Y:S04]  /*1780*/  LDG.E.64.CONSTANT R14, desc[UR6][R6.64+0x6400] ;  /* 0x00640006060e7981 */ /* 0x000f68000c1e9b00 */
[----:B------:R-:W5:Y:S04]  /*1790*/  LDG.E.64.CONSTANT R16, desc[UR6][R6.64+0x7800] ;  /* 0x0078000606107981 */ /* 0x000f68000c1e9b00 */
[----:B------:R-:W5:Y:S01]  /*17a0*/  LDG.E.64.CONSTANT R18, desc[UR6][R6.64+0x8c00] ;  /* 0x008c000606127981 */ /* 0x000f62000c1e9b00 */
[----:B------:R-:W-:Y:S01]  /*17b0*/  ISETP.GE.U32.AND P0, PT, R4, 0x2800, PT ;  /* 0x000028000400780c */ /* 0x000fe20003f06070 */
[----:B--2---:R-:W-:-:S08]  /*17c0*/  DADD R2, R20, R2 ;  /* 0x0000000014027229 */ /* 0x004fd00000000002 */
[----:B---3--:R-:W-:Y:S01]  /*17d0*/  DADD R2, R8, R2 ;  /* 0x0000000008027229 */ /* 0x008fe20000000002 */
[----:B------:R-:W-:-:S07]  /*17e0*/  IMAD.MOV.U32 R9, RZ, RZ, 0x1400 ;  /* 0x00001400ff097424 */ /* 0x000fce00078e00ff */
[----:B----4-:R-:W-:-:S08]  /*17f0*/  DADD R2, R10, R2 ;  /* 0x000000000a027229 */ /* 0x010fd00000000002 */
[----:B-----5:R-:W-:-:S08]  /*1800*/  DADD R2, R12, R2 ;  /* 0x000000000c027229 */ /* 0x020fd00000000002 */
[----:B------:R-:W-:-:S08]  /*1810*/  DADD R2, R14, R2 ;  /* 0x000000000e027229 */ /* 0x000fd00000000002 */
[----:B------:R-:W-:-:S08]  /*1820*/  DADD R2, R16, R2 ;  /* 0x0000000010027229 */ /* 0x000fd00000000002 */
[----:B------:R-:W-:Y:S01]  /*1830*/  DADD R2, R18, R2 ;  /* 0x0000000012027229 */ /* 0x000fe20000000002 */
[----:B------:R-:W-:Y:S10]  /*1840*/  @!P0 BRA `(.L_x_106) ;  /* 0x00000000006c8947 */ /* 0x000ff40003800000 */
[----:B------:R-:W0:Y:S01]  /*1850*/  LDC R26, c[0x0][0x390] ;  /* 0x0000e400ff1a7b82 */ /* 0x000e220000000800 */
[----:B------:R-:W-:Y:S02]  /*1860*/  VIADD R8, R4, 0xffffec00 ;  /* 0xffffec0004087836 */ /* 0x000fe40000000000 */
[----:B------:R-:W-:-:S07]  /*1870*/  IMAD.MOV.U32 R9, RZ, RZ, 0x1400 ;  /* 0x00001400ff097424 */ /* 0x000fce00078e00ff */
.L_x_108:
[----:B------:R-:W-:-:S05]  /*1880*/  IMAD.WIDE R12, R9, 0x8, R6 ;  /* 0x00000008090c7825 */ /* 0x000fca00078e0206 */
[----:B------:R-:W2:Y:S04]  /*1890*/  LDG.E.64.CONSTANT R4, desc[UR6][R12.64] ;  /* 0x000000060c047981 */ /* 0x000ea8000c1e9b00 */
[----:B------:R-:W3:Y:S04]  /*18a0*/  LDG.E.64.CONSTANT R14, desc[UR6][R12.64+0x1400] ;  /* 0x001400060c0e7981 */ /* 0x000ee8000c1e9b00 */
[----:B------:R-:W4:Y:S04]  /*18b0*/  LDG.E.64.CONSTANT R16, desc[UR6][R12.64+0x2800] ;  /* 0x002800060c107981 */ /* 0x000f28000c1e9b00 */
[----:B------:R-:W5:Y:S04]  /*18c0*/  LDG.E.64.CONSTANT R18, desc[UR6][R12.64+0x3c00] ;  /* 0x003c00060c127981 */ /* 0x000f68000c1e9b00 */
        /* <DEDUP_REMOVED lines=8> */
[----:B------:R-:W-:-:S08]  /*1950*/  DADD R4, R20, R4 ;  /* 0x0000000014047229 */ /* 0x000fd00000000004 */
[----:B------:R-:W-:Y:S01]  /*1960*/  DADD R22, R22, R4 ;  /* 0x0000000016167229 */ /* 0x000fe20000000004 */
[----:B0-----:R-:W-:-:S04]  /*1970*/  IMAD.MOV.U32 R4, RZ, RZ, R26 ;  /* 0x000000ffff047224 */ /* 0x001fc800078e001a */
[----:B------:R-:W-:-:S03]  /*1980*/  IMAD.IADD R2, R4, 0x1, -R9 ;  /* 0x0000000104027824 */ /* 0x000fc600078e0a09 */
[----:B------:R-:W-:Y:S02]  /*1990*/  DADD R22, R24, R22 ;  /* 0x0000000018167229 */ /* 0x000fe40000000016 */
[----:B------:R-:W-:-:S06]  /*19a0*/  ISETP.GE.AND P0, PT, R2, 0x1400, PT ;  /* 0x000014000200780c */ /* 0x000fcc0003f06270 */
[----:B------:R-:W-:-:S07]  /*19b0*/  DADD R2, R10, R22 ;  /* 0x000000000a027229 */ /* 0x000fce0000000016 */
[----:B------:R-:W-:Y:S05]  /*19c0*/  @!P0 BRA `(.L_x_107) ;  /* 0x0000000800348947 */ /* 0x000fea0003800000 */
[----:B------:R-:W-:-:S05]  /*19d0*/  VIADD R9, R9, 0x1400 ;  /* 0x0000140009097836 */ /* 0x000fca0000000000 */
[----:B------:R-:W-:-:S13]  /*19e0*/  ISETP.GT.AND P0, PT, R9, R8, PT ;  /* 0x000000080900720c */ /* 0x000fda0003f04270 */
[----:B------:R-:W-:Y:S05]  /*19f0*/  @!P0 BRA `(.L_x_108) ;  /* 0xfffffffc00a08947 */ /* 0x000fea000383ffff */
.L_x_106:
[----:B------:R-:W-:-:S13]  /*1a00*/  ISETP.GE.AND P0, PT, R9, R4, PT ;  /* 0x000000040900720c */ /* 0x000fda0003f06270 */
[----:B------:R-:W-:Y:S05]  /*1a10*/  @P0 BRA `(.L_x_107) ;  /* 0x0000000800200947 */ /* 0x000fea0003800000 */
[----:B------:R-:W-:Y:S01]  /*1a20*/  IMAD.IADD R39, R4, 0x1, -R9 ;  /* 0x0000000104277824 */ /* 0x000fe200078e0a09 */
[----:B------:R-:W-:Y:S04]  /*1a30*/  BSSY.RECONVERGENT B1, `(.L_x_107) ;  /* 0x0000086000017945 */ /* 0x000fe80003800200 */
[----:B------:R-:W-:-:S13]  /*1a40*/  ISETP.GE.AND P0, PT, R0, R39, PT ;  /* 0x000000270000720c */ /* 0x000fda0003f06270 */
[----:B------:R-:W-:Y:S05]  /*1a50*/  @P0 BRA `(.L_x_109) ;  /* 0x00000008000c0947 */ /* 0x000fea0003800000 */
[----:B------:R-:W-:Y:S01]  /*1a60*/  LOP3.LUT R5, RZ, R0, RZ, 0x33, !PT ;  /* 0x00000000ff057212 */ /* 0x000fe200078e33ff */
[----:B------:R-:W-:Y:S01]  /*1a70*/  BSSY.RECONVERGENT B2, `(.L_x_110) ;  /* 0x0000017000027945 */ /* 0x000fe20003800200 */
[----:B------:R-:W-:Y:S02]  /*1a80*/  IMAD.MOV.U32 R38, RZ, RZ, R0 ;  /* 0x000000ffff267224 */ /* 0x000fe400078e0000 */
[----:B------:R-:W-:-:S04]  /*1a90*/  IADD3 R5, PT, PT, -R9, R4, R5 ;  /* 0x0000000409057210 */ /* 0x000fc80007ffe105 */
[C---:B------:R-:W-:Y:S01]  /*1aa0*/  ISETP.GE.U32.AND P1, PT, R5.reuse, 0x780, PT ;  /* 0x000007800500780c */ /* 0x040fe20003f26070 */
[----:B------:R-:W-:-:S05]  /*1ab0*/  IMAD.HI.U32 R4, R5, -0x33333333, RZ ;  /* 0xcccccccd05047827 */ /* 0x000fca00078e00ff */
[----:B------:R-:W-:-:S04]  /*1ac0*/  SHF.R.U32.HI R4, RZ, 0x9, R4 ;  /* 0x00000009ff047819 */ /* 0x000fc80000011604 */
[----:B------:R-:W-:-:S04]  /*1ad0*/  LOP3.LUT R6, R4, 0x3, RZ, 0xc0, !PT ;  /* 0x0000000304067812 */ /* 0x000fc800078ec0ff */
[----:B------:R-:W-:-:S13]  /*1ae0*/  ISETP.NE.AND P0, PT, R6, 0x3, PT ;  /* 0x000000030600780c */ /* 0x000fda0003f05270 */
[----:B------:R-:W-:Y:S05]  /*1af0*/  @!P0 BRA `(.L_x_111) ;  /* 0x0000000000388947 */ /* 0x000fea0003800000 */
[----:B------:R-:W0:Y:S01]  /*1b00*/  LDC.64 R6, c[0x0][0x380] ;  /* 0x0000e000ff067b82 */ /* 0x000e220000000a00 */
[----:B------:R-:W-:Y:S02]  /*1b10*/  VIADD R4, R4, 0x1 ;  /* 0x0000000104047836 */ /* 0x000fe40000000000 */
[----:B------:R-:W-:Y:S02]  /*1b20*/  IMAD.IADD R11, R0, 0x1, R9 ;  /* 0x00000001000b7824 */ /* 0x000fe400078e0209 */
[----:B------:R-:W-:Y:S01]  /*1b30*/  IMAD.MOV.U32 R38, RZ, RZ, R0 ;  /* 0x000000ffff267224 */ /* 0x000fe200078e0000 */
[----:B------:R-:W-:-:S05]  /*1b40*/  LOP3.LUT R4, R4, 0x3, RZ, 0xc0, !PT ;  /* 0x0000000304047812 */ /* 0x000fca00078ec0ff */
[----:B------:R-:W-:-:S07]  /*1b50*/  IMAD.MOV R8, RZ, RZ, -R4 ;  /* 0x000000ffff087224 */ /* 0x000fce00078e0a04 */
.L_x_112:
[----:B0-----:R-:W-:-:S06]  /*1b60*/  IMAD.WIDE.U32 R4, R11, 0x8, R6 ;  /* 0x000000080b047825 */ /* 0x001fcc00078e0006 */
[----:B------:R-:W2:Y:S01]  /*1b70*/  LDG.E.64.CONSTANT R4, desc[UR6][R4.64] ;  /* 0x0000000604047981 */ /* 0x000ea2000c1e9b00 */
[----:B------:R-:W-:Y:S02]  /*1b80*/  VIADD R8, R8, 0x1 ;  /* 0x0000000108087836 */ /* 0x000fe40000000000 */
[----:B------:R-:W-:Y:S02]  /*1b90*/  VIADD R38, R38, 0x280 ;  /* 0x0000028026267836 */ /* 0x000fe40000000000 */
[----:B------:R-:W-:Y:S01]  /*1ba0*/  VIADD R11, R11, 0x280 ;  /* 0x000002800b0b7836 */ /* 0x000fe20000000000 */
[----:B------:R-:W-:Y:S01]  /*1bb0*/  ISETP.NE.AND P0, PT, R8, RZ, PT ;  /* 0x000000ff0800720c */ /* 0x000fe20003f05270 */
[----:B--2---:R-:W-:-:S12]  /*1bc0*/  DADD R2, R4, R2 ;  /* 0x0000000004027229 */ /* 0x004fd80000000002 */
[----:B------:R-:W-:Y:S05]  /*1bd0*/  @P0 BRA `(.L_x_112) ;  /* 0xfffffffc00e00947 */ /* 0x000fea000383ffff */
.L_x_111:
[----:B------:R-:W-:Y:S05]  /*1be0*/  BSYNC.RECONVERGENT B2 ;  /* 0x0000000000027941 */ /* 0x000fea0003800200 */
.L_x_110:
[----:B------:R-:W-:Y:S05]  /*1bf0*/  @!P1 BRA `(.L_x_109) ;  /* 0x0000000400a49947 */ /* 0x000fea0003800000 */
[----:B------:R-:W0:Y:S01]  /*1c00*/  LDCU.64 UR4, c[0x0][0x380] ;  /* 0x00007000ff0477ac */ /* 0x000e220008000a00 */
[----:B------:R-:W-:Y:S01]  /*1c10*/  IMAD.IADD R7, R39, 0x1, -R38 ;  /* 0x0000000127077824 */ /* 0x000fe200078e0a26 */
[C---:B------:R-:W-:Y:S01]  /*1c20*/  IADD3 R5, P0, PT, R38.reuse, R9, RZ ;  /* 0x0000000926057210 */ /* 0x040fe20007f1e0ff */
[----:B------:R-:W-:Y:S01]  /*1c30*/  BSSY.RECONVERGENT B2, `(.L_x_113) ;  /* 0x000003a000027945 */ /* 0x000fe20003800200 */
[----:B------:R-:W-:Y:S02]  /*1c40*/  IMAD.IADD R40, R38, 0x1, R9 ;  /* 0x0000000126287824 */ /* 0x000fe400078e0209 */
        /* <DEDUP_REMOVED lines=10> */
.L_x_115:
[----:B------:R-:W0:Y:S01]  /*1cf0*/  LDC.64 R30, c[0x0][0x380] ;  /* 0x0000e000ff1e7b82 */ /* 0x000e220000000a00 */
[----:B------:R-:W2:Y:S04]  /*1d00*/  LDG.E.64.CONSTANT R8, desc[UR6][R4.64+-0x1400] ;  /* 0xffec000604087981 */ /* 0x000ea8000c1e9b00 */
[----:B------:R-:W3:Y:S01]  /*1d10*/  LDG.E.64.CONSTANT R10, desc[UR6][R4.64] ;  /* 0x00000006040a7981 */ /* 0x000ee2000c1e9b00 */
[----:B------:R-:W-:-:S03]  /*1d20*/  VIADD R15, R40, 0xa00 ;  /* 0x00000a00280f7836 */ /* 0x000fc60000000000 */
[----:B------:R-:W4:Y:S04]  /*1d30*/  LDG.E.64.CONSTANT R12, desc[UR6][R4.64+0x1400] ;  /* 0x00140006040c7981 */ /* 0x000f28000c1e9b00 */
[----:B------:R-:W5:Y:S04]  /*1d40*/  LDG.E.64.CONSTANT R16, desc[UR6][R4.64+0x3c00] ;  /* 0x003c000604107981 */ /* 0x000f68000c1e9b00 */
[----:B------:R-:W5:Y:S01]  /*1d50*/  LDG.E.64.CONSTANT R18, desc[UR6][R4.64+0x5000] ;  /* 0x0050000604127981 */ /* 0x000f62000c1e9b00 */
[----:B------:R-:W-:-:S03]  /*1d60*/  VIADD R23, R40, 0x1400 ;  /* 0x0000140028177836 */ /* 0x000fc60000000000 */
[----:B------:R-:W5:Y:S01]  /*1d70*/  LDG.E.64.CONSTANT R20, desc[UR6][R4.64+0x6400] ;  /* 0x0064000604147981 */ /* 0x000f62000c1e9b00 */
[----:B0-----:R-:W-:-:S03]  /*1d80*/  IMAD.WIDE.U32 R6, R40, 0x8, R30 ;  /* 0x0000000828067825 */ /* 0x001fc600078e001e */
[----:B------:R-:W5:Y:S04]  /*1d90*/  LDG.E.64.CONSTANT R24, desc[UR6][R4.64+0x8c00] ;  /* 0x008c000604187981 */ /* 0x000f68000c1e9b00 */
[----:B------:R-:W5:Y:S04]  /*1da0*/  LDG.E.64.CONSTANT R26, desc[UR6][R4.64+0xa000] ;  /* 0x00a00006041a7981 */ /* 0x000f68000c1e9b00 */
[----:B------:R-:W2:Y:S01]  /*1db0*/  LDG.E.64.CONSTANT R6, desc[UR6][R6.64] ;  /* 0x0000000606067981 */ /* 0x000ea2000c1e9b00 */
[----:B------:R-:W-:-:S03]  /*1dc0*/  IMAD.WIDE.U32 R14, R15, 0x8, R30 ;  /* 0x000000080f0e7825 */ /* 0x000fc600078e001e */
[----:B------:R-:W5:Y:S04]  /*1dd0*/  LDG.E.64.CONSTANT R28, desc[UR6][R4.64+0xb400] ;  /* 0x00b40006041c7981 */ /* 0x000f68000c1e9b00 */
[----:B------:R-:W5:Y:S01]  /*1de0*/  LDG.E.64.CONSTANT R14, desc[UR6][R14.64] ;  /* 0x000000060e0e7981 */ /* 0x000f62000c1e9b00 */
[----:B------:R-:W-:-:S03]  /*1df0*/  IMAD.WIDE.U32 R22, R23, 0x8, R30 ;  /* 0x0000000817167825 */ /* 0x000fc600078e001e */
[----:B------:R-:W5:Y:S04]  /*1e00*/  LDG.E.64.CONSTANT R34, desc[UR6][R4.64+0xf000] ;  /* 0x00f0000604227981 */ /* 0x000f68000c1e9b00 */
[----:B------:R-:W5:Y:S01]  /*1e10*/  LDG.E.64.CONSTANT R22, desc[UR6][R22.64] ;  /* 0x0000000616167981 */ /* 0x000f62000c1e9b00 */
[----:B------:R-:W-:-:S03]  /*1e20*/  VIADD R33, R40, 0x1e00 ;  /* 0x00001e0028217836 */ /* 0x000fc60000000000 */
[----:B------:R-:W5:Y:S01]  /*1e30*/  LDG.E.64.CONSTANT R36, desc[UR6][R4.64+0x10400] ;  /* 0x0104000604247981 */ /* 0x000f62000c1e9b00 */
[----:B------:R-:W-:-:S03]  /*1e40*/  IMAD.WIDE.U32 R30, R33, 0x8, R30 ;  /* 0x00000008211e7825 */ /* 0x000fc600078e001e */
[----:B------:R0:W5:Y:S04]  /*1e50*/  LDG.E.64.CONSTANT R32, desc[UR6][R4.64+0xdc00] ;  /* 0x00dc000604207981 */ /* 0x000168000c1e9b00 */
[----:B------:R-:W5:Y:S01]  /*1e60*/  LDG.E.64.CONSTANT R30, desc[UR6][R30.64] ;  /* 0x000000061e1e7981 */ /* 0x000f62000c1e9b00 */
[----:B------:R-:W-:-:S05]  /*1e70*/  VIADD R38, R38, 0x2800 ;  /* 0x0000280026267836 */ /* 0x000fca0000000000 */
[----:B------:R-:W-:Y:S02]  /*1e80*/  ISETP.GE.AND P1, PT, R38, R41, PT ;  /* 0x000000292600720c */ /* 0x000fe40003f26270 */
[----:B0-----:R-:W-:Y:S01]  /*1e90*/  IADD3 R4, P2, PT, R4, 0x14000, RZ ;  /* 0x0001400004047810 */ /* 0x001fe20007f5e0ff */
[----:B------:R-:W-:-:S04]  /*1ea0*/  VIADD R40, R40, 0x2800 ;  /* 0x0000280028287836 */ /* 0x000fc80000000000 */
[----:B------:R-:W-:Y:S01]  /*1eb0*/  IMAD.X R5, RZ, RZ, R5, P2 ;  /* 0x000000ffff057224 */ /* 0x000fe200010e0605 */
[----:B--2---:R-:W-:-:S08]  /*1ec0*/  DADD R6, R6, R2 ;  /* 0x0000000006067229 */ /* 0x004fd00000000002 */
[----:B------:R-:W-:-:S08]  /*1ed0*/  DADD R6, R6, R8 ;  /* 0x0000000006067229 */ /* 0x000fd00000000008 */
        /* <DEDUP_REMOVED lines=15> */
.L_x_114:
[----:B------:R-:W-:Y:S05]  /*1fd0*/  BSYNC.RECONVERGENT B2 ;  /* 0x0000000000027941 */ /* 0x000fea0003800200 */
.L_x_113:
[----:B------:R-:W-:Y:S01]  /*1fe0*/  IMAD.IADD R6, R39, 0x1, -R38 ;  /* 0x0000000127067824 */ /* 0x000fe200078e0a26 */
[----:B------:R-:W-:Y:S04]  /*1ff0*/  BSSY.RECONVERGENT B2, `(.L_x_116) ;  /* 0x000001d000027945 */ /* 0x000fe80003800200 */
[----:B------:R-:W-:-:S13]  /*2000*/  ISETP.GT.AND P1, PT, R6, 0xa00, PT ;  /* 0x00000a000600780c */ /* 0x000fda0003f24270 */
[----:B------:R-:W-:Y:S05]  /*2010*/  @!P1 BRA `(.L_x_117) ;  /* 0x0000000000689947 */ /* 0x000fea0003800000 */
[----:B------:R-:W0:Y:S01]  /*2020*/  LDC.64 R14, c[0x0][0x380] ;  /* 0x0000e000ff0e7b82 */ /* 0x000e220000000a00 */
[----:B------:R-:W2:Y:S04]  /*2030*/  LDG.E.64.CONSTANT R8, desc[UR6][R4.64+-0x1400] ;  /* 0xffec000604087981 */ /* 0x000ea8000c1e9b00 */
[----:B------:R-:W3:Y:S01]  /*2040*/  LDG.E.64.CONSTANT R10, desc[UR6][R4.64] ;  /* 0x00000006040a7981 */ /* 0x000ee2000c1e9b00 */
[----:B------:R-:W-:-:S03]  /*2050*/  VIADD R17, R40, 0xa00 ;  /* 0x00000a0028117836 */ /* 0x000fc60000000000 */
[----:B------:R-:W4:Y:S04]  /*2060*/  LDG.E.64.CONSTANT R12, desc[UR6][R4.64+0x1400] ;  /* 0x00140006040c7981 */ /* 0x000f28000c1e9b00 */
[----:B------:R-:W5:Y:S04]  /*2070*/  LDG.E.64.CONSTANT R18, desc[UR6][R4.64+0x5000] ;  /* 0x0050000604127981 */ /* 0x000f68000c1e9b00 */
[----:B------:R1:W5:Y:S01]  /*2080*/  LDG.E.64.CONSTANT R20, desc[UR6][R4.64+0x6400] ;  /* 0x0064000604147981 */ /* 0x000362000c1e9b00 */
[----:B0-----:R-:W-:-:S06]  /*2090*/  IMAD.WIDE.U32 R6, R40, 0x8, R14 ;  /* 0x0000000828067825 */ /* 0x001fcc00078e000e */
[----:B------:R-:W2:Y:S01]  /*20a0*/  LDG.E.64.CONSTANT R6, desc[UR6][R6.64] ;  /* 0x0000000606067981 */ /* 0x000ea2000c1e9b00 */
[----:B------:R-:W-:-:S03]  /*20b0*/  IMAD.WIDE.U32 R14, R17, 0x8, R14 ;  /* 0x00000008110e7825 */ /* 0x000fc600078e000e */
[----:B------:R-:W5:Y:S04]  /*20c0*/  LDG.E.64.CONSTANT R16, desc[UR6][R4.64+0x3c00] ;  /* 0x003c000604107981 */ /* 0x000f68000c1e9b00 */
[----:B------:R-:W5:Y:S01]  /*20d0*/  LDG.E.64.CONSTANT R14, desc[UR6][R14.64] ;  /* 0x000000060e0e7981 */ /* 0x000f62000c1e9b00 */
[----:B------:R-:W-:Y:S01]  /*20e0*/  PLOP3.LUT P0, PT, PT, PT, PT, 0x8, 0x80 ;  /* 0x000000000080781c */ /* 0x000fe20003f0e170 */
[----:B------:R-:W-:Y:S02]  /*20f0*/  VIADD R38, R38, 0x1400 ;  /* 0x0000140026267836 */ /* 0x000fe40000000000 */
[----:B------:R-:W-:Y:S01]  /*2100*/  VIADD R40, R40, 0x1400 ;  /* 0x0000140028287836 */ /* 0x000fe20000000000 */
[----:B--2---:R-:W-:-:S08]  /*2110*/  DADD R2, R2, R6 ;  /* 0x0000000002027229 */ /* 0x004fd00000000006 */
[----:B------:R-:W-:-:S08]  /*2120*/  DADD R2, R2, R8 ;  /* 0x0000000002027229 */ /* 0x000fd00000000008 */
[----:B---3--:R-:W-:-:S08]  /*2130*/  DADD R2, R2, R10 ;  /* 0x0000000002027229 */ /* 0x008fd0000000000a */
[----:B----4-:R-:W-:-:S08]  /*2140*/  DADD R2, R2, R12 ;  /* 0x0000000002027229 */ /* 0x010fd0000000000c */
[----:B-----5:R-:W-:-:S08]  /*2150*/  DADD R2, R2, R14 ;  /* 0x0000000002027229 */ /* 0x020fd0000000000e */
[----:B------:R-:W-:Y:S01]  /*2160*/  DADD R2, R2, R16 ;  /* 0x0000000002027229 */ /* 0x000fe20000000010 */
[----:B------:R-:W-:-:S07]  /*2170*/  IADD3 R6, P1, PT, R4, 0xa000, RZ ;  /* 0x0000a00004067810 */ /* 0x000fce0007f3e0ff */
[----:B------:R-:W-:Y:S01]  /*2180*/  DADD R2, R2, R18 ;  /* 0x0000000002027229 */ /* 0x000fe20000000012 */
[----:B-1----:R-:W-:Y:S02]  /*2190*/  IMAD.X R5, RZ, RZ, R5, P1 ;  /* 0x000000ffff057224 */ /* 0x002fe400008e0605 */
[----:B------:R-:W-:-:S05]  /*21a0*/  IMAD.MOV.U32 R4, RZ, RZ, R6 ;  /* 0x000000ffff047224 */ /* 0x000fca00078e0006 */
[----:B------:R-:W-:-:S11]  /*21b0*/  DADD R2, R2, R20 ;  /* 0x0000000002027229 */ /* 0x000fd60000000014 */
.L_x_117:
[----:B------:R-:W-:Y:S05]  /*21c0*/  BSYNC.RECONVERGENT B2 ;  /* 0x0000000000027941 */ /* 0x000fea0003800200 */
.L_x_116:
[----:B------:R-:W-:-:S13]  /*21d0*/  ISETP.LT.OR P0, PT, R38, R39, P0 ;  /* 0x000000272600720c */ /* 0x000fda0000701670 */
[----:B------:R-:W-:Y:S05]  /*21e0*/  @!P0 BRA `(.L_x_109) ;  /* 0x0000000000288947 */ /* 0x000fea0003800000 */
[----:B------:R-:W0:Y:S01]  /*21f0*/  LDC.64 R6, c[0x0][0x380] ;  /* 0x0000e000ff067b82 */ /* 0x000e220000000a00 */
[----:B------:R-:W2:Y:S04]  /*2200*/  LDG.E.64.CONSTANT R8, desc[UR6][R4.64] ;  /* 0x0000000604087981 */ /* 0x000ea8000c1e9b00 */
[----:B------:R-:W3:Y:S01]  /*2210*/  LDG.E.64.CONSTANT R10, desc[UR6][R4.64+0x1400] ;  /* 0x00140006040a7981 */ /* 0x000ee2000c1e9b00 */
[----:B0-----:R-:W-:-:S03]  /*2220*/  IMAD.WIDE.U32 R40, R40, 0x8, R6 ;  /* 0x0000000828287825 */ /* 0x001fc600078e0006 */
[----:B------:R-:W4:Y:S04]  /*2230*/  LDG.E.64.CONSTANT R6, desc[UR6][R4.64+-0x1400] ;  /* 0xffec000604067981 */ /* 0x000f28000c1e9b00 */
[----:B------:R-:W5:Y:S02]  /*2240*/  LDG.E.64.CONSTANT R40, desc[UR6][R40.64] ;  /* 0x0000000628287981 */ /* 0x000f64000c1e9b00 */
[----:B-----5:R-:W-:-:S08]  /*2250*/  DADD R2, R2, R40 ;  /* 0x0000000002027229 */ /* 0x020fd00000000028 */
[----:B----4-:R-:W-:-:S08]  /*2260*/  DADD R2, R2, R6 ;  /* 0x0000000002027229 */ /* 0x010fd00000000006 */
[----:B--2---:R-:W-:-:S08]  /*2270*/  DADD R2, R2, R8 ;  /* 0x0000000002027229 */ /* 0x004fd00000000008 */
[----:B---3--:R-:W-:-:S11]  /*2280*/  DADD R2, R2, R10 ;  /* 0x0000000002027229 */ /* 0x008fd6000000000a */
.L_x_109:
[----:B------:R-:W-:Y:S05]  /*2290*/  BSYNC.RECONVERGENT B1 ;  /* 0x0000000000017941 */ /* 0x000fea0003800200 */
.L_x_107:
        /* <DEDUP_REMOVED lines=16> */
[----:B------:R-:W-:Y:S01]  /*23a0*/  SHFL.DOWN PT, R2, R4, 0x4, 0x1f ;  /* 0x08801f0004027f89 */ /* 0x000fe200000e0000 */
[----:B------:R-:W-:Y:S02]  /*23b0*/  @!P1 MOV R7, 0x400 ;  /* 0x0000040000079802 */ /* 0x000fe40000000f00 */
[----:B------:R-:W-:Y:S01]  /*23c0*/  @!P1 SHF.R.U32.HI R6, RZ, 0x2, R0 ;  /* 0x00000002ff069819 */ /* 0x000fe20000011600 */
[----:B------:R-:W0:Y:S01]  /*23d0*/  SHFL.DOWN PT, R3, R5, 0x4, 0x1f ;  /* 0x08801f0005037f89 */ /* 0x000e2200000e0000 */
[----:B-1----:R-:W-:-:S02]  /*23e0*/  @!P1 LEA R7, R12, R7, 0x18 ;  /* 0x000000070c079211 */ /* 0x002fc400078ec0ff */
[----:B------:R-:W-:-:S05]  /*23f0*/  @!P1 LOP3.LUT R6, R6, 0xf8, RZ, 0xc0, !PT ;  /* 0x000000f806069812 */ /* 0x000fca00078ec0ff */
[----:B------:R-:W-:Y:S01]  /*2400*/  @!P1 IMAD.IADD R7, R6, 0x1, R7 ;  /* 0x0000000106079824 */ /* 0x000fe200078e0207 */
        /* <DEDUP_REMOVED lines=22> */
[----:B------:R-:W1:Y:S04]  /*2570*/  LDS.128 R8, [UR4+0x20] ;  /* 0x00002004ff087984 */ /* 0x000e680008000c00 */
[----:B------:R-:W2:Y:S04]  /*2580*/  LDS.128 R16, [UR4+0x30] ;  /* 0x00003004ff107984 */ /* 0x000ea80008000c00 */
[----:B0-----:R-:W0:Y:S01]  /*2590*/  LDS.128 R4, [UR4+0x40] ;  /* 0x00004004ff047984 */ /* 0x001e220008000c00 */
[----:B-1----:R-:W-:-:S03]  /*25a0*/  DADD R8, R12, R8 ;  /* 0x000000000c087229 */ /* 0x002fc60000000008 */
[----:B------:R-:W-:Y:S05]  /*25b0*/  LDS.128 R12, [UR4+0x60] ;  /* 0x00006004ff0c7984 */ /* 0x000fea0008000c00 */
[----:B------:R-:W-:Y:S02]  /*25c0*/  DADD R2, R8, R10 ;  /* 0x0000000008027229 */ /* 0x000fe4000000000a */
[----:B------:R-:W1:Y:S06]  /*25d0*/  LDS.128 R8, [UR4+0x50] ;  /* 0x00005004ff087984 */ /* 0x000e6c0008000c00 */
[----:B--2---:R-:W-:-:S08]  /*25e0*/  DADD R2, R2, R16 ;  /* 0x0000000002027229 */ /* 0x004fd00000000010 */
[----:B------:R-:W-:-:S08]  /*25f0*/  DADD R2, R2, R18 ;  /* 0x0000000002027229 */ /* 0x000fd00000000012 */
[----:B0-----:R-:W-:-:S08]  /*2600*/  DADD R2, R2, R4 ;  /* 0x0000000002027229 */ /* 0x001fd00000000004 */
[----:B------:R-:W-:Y:S01]  /*2610*/  DADD R2, R2, R6 ;  /* 0x0000000002027229 */ /* 0x000fe20000000006 */
[----:B------:R-:W0:Y:S07]  /*2620*/  LDS.128 R4, [UR4+0x70] ;  /* 0x00007004ff047984 */ /* 0x000e2e0008000c00 */
[----:B-1----:R-:W-:-:S08]  /*2630*/  DADD R2, R2, R8 ;  /* 0x0000000002027229 */ /* 0x002fd00000000008 */
[----:B------:R-:W-:Y:S01]  /*2640*/  DADD R2, R2, R10 ;  /* 0x0000000002027229 */ /* 0x000fe2000000000a */
[----:B------:R-:W1:Y:S07]  /*2650*/  LDS.128 R8, [UR4+0x80] ;  /* 0x00008004ff087984 */ /* 0x000e6e0008000c00 */
[----:B------:R-:W-:-:S08]  /*2660*/  DADD R2, R2, R12 ;  /* 0x0000000002027229 */ /* 0x000fd0000000000c */
[----:B------:R-:W-:Y:S01]  /*2670*/  DADD R2, R2, R14 ;  /* 0x0000000002027229 */ /* 0x000fe2000000000e */
[----:B------:R-:W2:Y:S07]  /*2680*/  LDS.128 R12, [UR4+0x90] ;  /* 0x00009004ff0c7984 */ /* 0x000eae0008000c00 */
[----:B0-----:R-:W-:-:S08]  /*2690*/  DADD R2, R2, R4 ;  /* 0x0000000002027229 */ /* 0x001fd00000000004 */
[----:B------:R-:W-:Y:S01]  /*26a0*/  DADD R2, R2, R6 ;  /* 0x0000000002027229 */ /* 0x000fe20000000006 */
[----:B------:R-:W0:Y:S07]  /*26b0*/  LDS.128 R4, [UR4+0xa0] ;  /* 0x0000a004ff047984 */ /* 0x000e2e0008000c00 */
[----:B-1----:R-:W-:Y:S01]  /*26c0*/  DADD R2, R2, R8 ;  /* 0x0000000002027229 */ /* 0x002fe20000000008 */
[----:B------:R-:W1:Y:S07]  /*26d0*/  LDS.64 R8, [UR4+0xb0] ;  /* 0x0000b004ff087984 */ /* 0x000e6e0008000a00 */
[----:B------:R-:W-:-:S08]  /*26e0*/  DADD R2, R2, R10 ;  /* 0x0000000002027229 */ /* 0x000fd0000000000a */
[----:B--2---:R-:W-:-:S08]  /*26f0*/  DADD R2, R2, R12 ;  /* 0x0000000002027229 */ /* 0x004fd0000000000c */
[----:B------:R-:W-:-:S08]  /*2700*/  DADD R2, R2, R14 ;  /* 0x0000000002027229 */ /* 0x000fd0000000000e */
[----:B0-----:R-:W-:-:S08]  /*2710*/  DADD R2, R2, R4 ;  /* 0x0000000002027229 */ /* 0x001fd00000000004 */
[----:B------:R-:W-:-:S08]  /*2720*/  DADD R2, R2, R6 ;  /* 0x0000000002027229 */ /* 0x000fd00000000006 */
[----:B-1----:R-:W-:-:S11]  /*2730*/  DADD R12, R2, R8 ;  /* 0x00000000020c7229 */ /* 0x002fd60000000008 */
.L_x_105:
[----:B------:R-:W-:Y:S05]  /*2740*/  BSYNC.RECONVERGENT B0 ;  /* 0x0000000000007941 */ /* 0x000fea0003800200 */
.L_x_90:
[----:B------:R-:W-:Y:S05]  /*2750*/  @P0 EXIT ;  /* 0x000000000000094d */ /* 0x000fea0003800000 */
[----:B------:R-:W1:Y:S01]  /*2760*/  LDCU.64 UR4, c[0x0][0x398] ;  /* 0x00007300ff0477ac */ /* 0x000e620008000a00 */
[----:B0-----:R-:W0:Y:S01]  /*2770*/  LDC.64 R2, c[0x0][0x388] ;  /* 0x0000e200ff027b82 */ /* 0x001e220000000a00 */
[----:B-1----:R-:W-:-:S07]  /*2780*/  DADD R12, R12, UR4 ;  /* 0x000000040c0c7e29 */ /* 0x002fce0008000000 */
[----:B0-----:R-:W-:Y:S01]  /*2790*/  STG.E.64 desc[UR6][R2.64], R12 ;  /* 0x0000000c02007986 */ /* 0x001fe2000c101b06 */
[----:B------:R-:W-:Y:S05]  /*27a0*/  EXIT ;  /* 0x000000000000794d */ /* 0x000fea0003800000 */
.L_x_118:
        /* <DEDUP_REMOVED lines=13> */
.L_x_208:


//--------------------- .text._ZN3cub18CUB_300001_SM_10006detail6reduce18DeviceReduceKernelINS2_10policy_hubIdjN4cuda3std3__44plusIdEEE10Policy1000EN6thrust24THRUST_300001_SM_1000_NS10device_ptrIdEEjS9_dNS7_10__identityEEEvT0_PT3_T1_NS0_13GridEvenShareISK_EET2_T4_ --------------------------
	.section	.text._ZN3cub18CUB_300001_SM_10006detail6reduce18DeviceReduceKernelINS2_10policy_hubIdjN4cuda3std3__44plusIdEEE10Policy1000EN6thrust24THRUST_300001_SM_1000_NS10device_ptrIdEEjS9_dNS7_10__identityEEEvT0_PT3_T1_NS0_13GridEvenShareISK_EET2_T4_,"ax",@progbits
	.align	128
        .global         _ZN3cub18CUB_300001_SM_10006detail6reduce18DeviceReduceKernelINS2_10policy_hubIdjN4cuda3std3__44plusIdEEE10Policy1000EN6thrust24THRUST_300001_SM_1000_NS10device_ptrIdEEjS9_dNS7_10__identityEEEvT0_PT3_T1_NS0_13GridEvenShareISK_EET2_T4_
        .type           _ZN3cub18CUB_300001_SM_10006detail6reduce18DeviceReduceKernelINS2_10policy_hubIdjN4cuda3std3__44plusIdEEE10Policy1000EN6thrust24THRUST_300001_SM_1000_NS10device_ptrIdEEjS9_dNS7_10__identityEEEvT0_PT3_T1_NS0_13GridEvenShareISK_EET2_T4_,@function
        .size           _ZN3cub18CUB_300001_SM_10006detail6reduce18DeviceReduceKernelINS2_10policy_hubIdjN4cuda3std3__44plusIdEEE10Policy1000EN6thrust24THRUST_300001_SM_1000_NS10device_ptrIdEEjS9_dNS7_10__identityEEEvT0_PT3_T1_NS0_13GridEvenShareISK_EET2_T4_,(.L_x_209 - _ZN3cub18CUB_300001_SM_10006detail6reduce18DeviceReduceKernelINS2_10policy_hubIdjN4cuda3std3__44plusIdEEE10Policy1000EN6thrust24THRUST_300001_SM_1000_NS10device_ptrIdEEjS9_dNS7_10__identityEEEvT0_PT3_T1_NS0_13GridEvenShareISK_EET2_T4_)
        .other          _ZN3cub18CUB_300001_SM_10006detail6reduce18DeviceReduceKernelINS2_10policy_hubIdjN4cuda3std3__44plusIdEEE10Policy1000EN6thrust24THRUST_300001_SM_1000_NS10device_ptrIdEEjS9_dNS7_10__identityEEEvT0_PT3_T1_NS0_13GridEvenShareISK_EET2_T4_,@"STO_CUDA_ENTRY STV_DEFAULT"
_ZN3cub18CUB_300001_SM_10006detail6reduce18DeviceReduceKernelINS2_10policy_hubIdjN4cuda3std3__44plusIdEEE10Policy1000EN6thrust24THRUST_300001_SM_1000_NS10device_ptrIdEEjS9_dNS7_10__identityEEEvT0_PT3_T1_NS0_13GridEvenShareISK_EET2_T4_:
.text._ZN3cub18CUB_300001_SM_10006detail6reduce18DeviceReduceKernelINS2_10policy_hubIdjN4cuda3std3__44plusIdEEE10Policy1000EN6thrust24THRUST_300001_SM_1000_NS10device_ptrIdEEjS9_dNS7_10__identityEEEvT0_PT3_T1_NS0_13GridEvenShareISK_EET2_T4_:
[----:B------:R-:W-:Y:S08]  /*0000*/  LDC R1, c[0x0][0x37c] ;  /* 0x0000df00ff017b82 */ /* 0x000ff00000000800 */
[----:B------:R-:W0:Y:S01]  /*0010*/  S2UR UR9, SR_CTAID.X ;  /* 0x00000000000979c3 */ /* 0x000e220000002500 */
[----:B------:R-:W1:Y:S01]  /*0020*/  LDCU.64 UR12, c[0x0][0x3a8] ;  /* 0x00007500ff0c77ac */ /* 0x000e620008000a00 */
[----:B------:R-:W-:Y:S01]  /*0030*/  BSSY.RECONVERGENT B0, `(.L_x_119) ;  /* 0x00002d4000007945 */ /* 0x000fe20003800200 */
[----:B------:R-:W2:Y:S01]  /*0040*/  LDCU.64 UR10, c[0x0][0x358] ;  /* 0x00006b00ff0a77ac */ /* 0x000ea20008000a00 */
[----:B-1----:R-:W-:Y:S01]  /*0050*/  IMAD.U32 R4, RZ, RZ, UR12 ;  /* 0x0000000cff047e24 */ /* 0x002fe2000f8e00ff */
[----:B------:R-:W-:-:S02]  /*0060*/  UIMAD UR8, UR13, 0x1400, URZ ;  /* 0x000014000d0878a4 */ /* 0x000fc4000f8e02ff */
[----:B0-----:R-:W-:-:S06]  /*0070*/  UIMAD UR4, UR9, 0x1400, URZ ;  /* 0x00001400090478a4 */ /* 0x001fcc000f8e02ff */
[----:B------:R-:W-:-:S05]  /*0080*/  VIADD R0, R4, -UR4 ;  /* 0x8000000404007c36 */ /* 0x000fca0008000000 */
[----:B------:R-:W-:-:S13]  /*0090*/  ISETP.GT.U32.AND P0, PT, R0, 0x13ff, PT ;  /* 0x000013ff0000780c */ /* 0x000fda0003f04070 */
[----:B--2---:R-:W-:Y:S05]  /*00a0*/  @P0 BRA `(.L_x_120) ;  /* 0x0000001800380947 */ /* 0x004fea0003800000 */
[----:B------:R-:W0:Y:S01]  /*00b0*/  S2R R3, SR_TID.X ;  /* 0x0000000000037919 */ /* 0x000e220000002100 */
[----:B------:R-:W-:Y:S01]  /*00c0*/  BSSY.RECONVERGENT B1, `(.L_x_121) ;  /* 0x000000a000017945 */ /* 0x000fe20003800200 */
[----:B------:R-:W-:Y:S02]  /*00d0*/  CS2R R20, SRZ ;  /* 0x0000000000147805 */ /* 0x000fe4000001ff00 */
[----:B0-----:R-:W-:Y:S01]  /*00e0*/  ISETP.GE.U32.AND P0, PT, R3, R0, PT ;  /* 0x000000000300720c */ /* 0x001fe20003f06070 */
[----:B------:R-:W-:-:S12]  /*00f0*/  IMAD.MOV.U32 R19, RZ, RZ, R3 ;  /* 0x000000ffff137224 */ /* 0x000fd800078e0003 */
[----:B------:R-:W-:Y:S05]  /*0100*/  @P0 BRA `(.L_x_122) ;  /* 0x0000000000140947 */ /* 0x000fea0003800000 */
[----:B------:R-:W0:Y:S01]  /*0110*/  LDC.64 R20, c[0x0][0x380] ;  /* 0x0000e000ff147b82 */ /* 0x000e220000000a00 */
[----:B------:R-:W-:-:S04]  /*0120*/  VIADD R5, R3, UR4 ;  /* 0x0000000403057c36 */ /* 0x000fc80008000000 */
[----:B0-----:R-:W-:-:S06]  /*0130*/  IMAD.WIDE.U32 R20, R5, 0x8, R20 ;  /* 0x0000000805147825 */ /* 0x001fcc00078e0014 */
[----:B------:R-:W5:Y:S01]  /*0140*/  LDG.E.64 R20, desc[UR10][R20.64] ;  /* 0x0000000a14147981 */ /* 0x000f62000c1e1b00 */
[----:B------:R-:W-:-:S07]  /*0150*/  VIADD R19, R3, 0x280 ;  /* 0x0000028003137836 */ /* 0x000fce0000000000 */
.L_x_122:
[----:B------:R-:W-:Y:S05]  /*0160*/  BSYNC.RECONVERGENT B1 ;  /* 0x0000000000017941 */ /* 0x000fea0003800200 */
.L_x_121:
[----:B------:R-:W-:Y:S01]  /*0170*/  ISETP.GE.U32.AND P0, PT, R19, R0, PT ;  /* 0x000000001300720c */ /* 0x000fe20003f06070 */
[----:B------:R-:W-:-:S12]  /*0180*/  BSSY.RECONVERGENT B1, `(.L_x_123) ;  /* 0x00000a5000017945 */ /* 0x000fd80003800200 */
[----:B------:R-:W-:Y:S05]  /*0190*/  @P0 BRA `(.L_x_124) ;  /* 0x00000008008c0947 */ /* 0x000fea0003800000 */
[----:B------:R-:W-:Y:S01]  /*01a0*/  LOP3.LUT R5, RZ, R19, RZ, 0x33, !PT ;  /* 0x00000013ff057212 */ /* 0x000fe200078e33ff */
[----:B------:R-:W-:Y:S03]  /*01b0*/  BSSY.RECONVERGENT B2, `(.L_x_125) ;  /* 0x0000053000027945 */ /* 0x000fe60003800200 */
[----:B------:R-:W-:-:S04]  /*01c0*/  IADD3 R5, PT, PT, R4, -UR4, R5 ;  /* 0x8000000404057c10 */ /* 0x000fc8000fffe005 */
[C---:B------:R-:W-:Y:S01]  /*01d0*/  ISETP.GE.U32.AND P0, PT, R5.reuse, 0x2580, PT ;  /* 0x000025800500780c */ /* 0x040fe20003f06070 */
[----:B------:R-:W-:-:S05]  /*01e0*/  IMAD.HI.U32 R4, R5, -0x33333333, RZ ;  /* 0xcccccccd05047827 */ /* 0x000fca00078e00ff */
[----:B------:R-:W-:-:S04]  /*01f0*/  LEA.HI R4, R4, 0x1, RZ, 0x17 ;  /* 0x0000000104047811 */ /* 0x000fc800078fb8ff */
[----:B------:R-:W-:-:S03]  /*0200*/  LOP3.LUT R5, R4, 0xf, RZ, 0xc0, !PT ;  /* 0x0000000f04057812 */ /* 0x000fc600078ec0ff */
[----:B------:R-:W-:Y:S05]  /*0210*/  @!P0 BRA `(.L_x_126) ;  /* 0x0000000400308947 */ /* 0x000fea0003800000 */
[----:B------:R-:W-:Y:S01]  /*0220*/  LOP3.LUT R24, R4, 0xfffff0, RZ, 0xc0, !PT ;  /* 0x00fffff004187812 */ /* 0x000fe200078ec0ff */
[----:B------:R-:W-:Y:S01]  /*0230*/  BSSY.RECONVERGENT B3, `(.L_x_127) ;  /* 0x0000049000037945 */ /* 0x000fe20003800200 */
[C---:B------:R-:W-:Y:S02]  /*0240*/  VIADD R2, R19.reuse, 0x1400 ;  /* 0x0000140013027836 */ /* 0x040fe40000000000 */
[----:B------:R-:W-:Y:S02]  /*0250*/  VIADD R25, R19, UR4 ;  /* 0x0000000413197c36 */ /* 0x000fe40008000000 */
[----:B------:R-:W-:-:S07]  /*0260*/  IMAD.MOV R24, RZ, RZ, -R24 ;  /* 0x000000ffff187224 */ /* 0x000fce00078e0a18 */
.L_x_128:
[----:B------:R-:W0:Y:S02]  /*0270*/  LDC.64 R22, c[0x0][0x380] ;  /* 0x0000e000ff167b82 */ /* 0x000e240000000a00 */
[----:B0-----:R-:W-:-:S06]  /*0280*/  IMAD.WIDE.U32 R18, R25, 0x8, R22 ;  /* 0x0000000819127825 */ /* 0x001fcc00078e0016 */
[----:B------:R-:W2:Y:S01]  /*0290*/  LDG.E.64 R18, desc[UR10][R18.64] ;  /* 0x0000000a12127981 */ /* 0x000ea2000c1e1b00 */
[C---:B------:R-:W-:Y:S02]  /*02a0*/  VIADD R7, R25.reuse, 0x280 ;  /* 0x0000028019077836 */ /* 0x040fe40000000000 */
[----:B------:R-:W-:Y:S02]  /*02b0*/  VIADD R17, R25, 0x500 ;  /* 0x0000050019117836 */ /* 0x000fe40000000000 */
[----:B------:R-:W-:-:S04]  /*02c0*/  IMAD.WIDE.U32 R6, R7, 0x8, R22 ;  /* 0x0000000807067825 */ /* 0x000fc800078e0016 */
[--C-:B------:R-:W-:Y:S02]  /*02d0*/  IMAD.WIDE.U32 R16, R17, 0x8, R22.reuse ;  /* 0x0000000811107825 */ /* 0x100fe400078e0016 */
[----:B------:R-:W3:Y:S02]  /*02e0*/  LDG.E.64 R6, desc[UR10][R6.64] ;  /* 0x0000000a06067981 */ /* 0x000ee4000c1e1b00 */
[C---:B------:R-:W-:Y:S02]  /*02f0*/  VIADD R15, R25.reuse, 0x780 ;  /* 0x00000780190f7836 */ /* 0x040fe40000000000 */
[----:B------:R-:W4:Y:S01]  /*0300*/  LDG.E.64 R16, desc[UR10][R16.64] ;  /* 0x0000000a10107981 */ /* 0x000f22000c1e1b00 */
[----:B------:R-:W-:Y:S02]  /*0310*/  VIADD R13, R25, 0xa00 ;  /* 0x00000a00190d7836 */ /* 0x000fe40000000000 */
[----:B------:R-:W-:-:S04]  /*0320*/  IMAD.WIDE.U32 R14, R15, 0x8, R22 ;  /* 0x000000080f0e7825 */ /* 0x000fc800078e0016 */
[--C-:B------:R-:W-:Y:S02]  /*0330*/  IMAD.WIDE.U32 R12, R13, 0x8, R22.reuse ;  /* 0x000000080d0c7825 */ /* 0x100fe400078e0016 */
[----:B------:R-:W4:Y:S02]  /*0340*/  LDG.E.64 R14, desc[UR10][R14.64] ;  /* 0x0000000a0e0e7981 */ /* 0x000f24000c1e1b00 */
[C---:B------:R-:W-:Y:S02]  /*0350*/  VIADD R11, R25.reuse, 0xc80 ;  /* 0x00000c80190b7836 */ /* 0x040fe40000000000 */
[----:B------:R-:W4:Y:S01]  /*0360*/  LDG.E.64 R12, desc[UR10][R12.64] ;  /* 0x0000000a0c0c7981 */ /* 0x000f22000c1e1b00 */
[----:B------:R-:W-:Y:S02]  /*0370*/  VIADD R9, R25, 0xf00 ;  /* 0x00000f0019097836 */ /* 0x000fe40000000000 */
[----:B------:R-:W-:-:S04]  /*0380*/  IMAD.WIDE.U32 R10, R11, 0x8, R22 ;  /* 0x000000080b0a7825 */ /* 0x000fc800078e0016 */
[----:B------:R-:W-:Y:S02]  /*0390*/  IMAD.WIDE.U32 R8, R9, 0x8, R22 ;  /* 0x0000000809087825 */ /* 0x000fe400078e0016 */
[----:B------:R-:W4:Y:S04]  /*03a0*/  LDG.E.64 R10, desc[UR10][R10.64] ;  /* 0x0000000a0a0a7981 */ /* 0x000f28000c1e1b00 */
[----:B------:R-:W4:Y:S01]  /*03b0*/  LDG.E.64 R8, desc[UR10][R8.64] ;  /* 0x0000000a08087981 */ /* 0x000f22000c1e1b00 */
[----:B--2--5:R-:W-:Y:S01]  /*03c0*/  DADD R18, R18, R20 ;  /* 0x0000000012127229 */ /* 0x024fe20000000014 */
[----:B------:R-:W-:-:S04]  /*03d0*/  VIADD R21, R25, 0x1180 ;  /* 0x0000118019157836 */ /* 0x000fc80000000000 */
[----:B------:R-:W-:-:S06]  /*03e0*/  IMAD.WIDE.U32 R20, R21, 0x8, R22 ;  /* 0x0000000815147825 */ /* 0x000fcc00078e0016 */
[----:B------:R-:W2:Y:S01]  /*03f0*/  LDG.E.64 R20, desc[UR10][R20.64] ;  /* 0x0000000a14147981 */ /* 0x000ea2000c1e1b00 */
[----:B---3--:R-:W-:Y:S01]  /*0400*/  DADD R18, R18, R6 ;  /* 0x0000000012127229 */ /* 0x008fe20000000006 */
[----:B------:R-:W-:-:S04]  /*0410*/  VIADD R7, R25, 0x1400 ;  /* 0x0000140019077836 */ /* 0x000fc80000000000 */
[----:B------:R-:W-:-:S03]  /*0420*/  IMAD.WIDE.U32 R6, R7, 0x8, R22 ;  /* 0x0000000807067825 */ /* 0x000fc600078e0016 */
[----:B----4-:R-:W-:Y:S01]  /*0430*/  DADD R16, R18, R16 ;  /* 0x0000000012107229 */ /* 0x010fe20000000010 */
[----:B------:R-:W-:Y:S02]  /*0440*/  VIADD R19, R25, 0x1680 ;  /* 0x0000168019137836 */ /* 0x000fe40000000000 */
[----:B------:R-:W3:Y:S02]  /*0450*/  LDG.E.64 R6, desc[UR10][R6.64] ;  /* 0x0000000a06067981 */ /* 0x000ee4000c1e1b00 */
[----:B------:R-:W-:-:S03]  /*0460*/  IMAD.WIDE.U32 R18, R19, 0x8, R22 ;  /* 0x0000000813127825 */ /* 0x000fc600078e0016 */
[----:B------:R-:W-:Y:S01]  /*0470*/  DADD R14, R16, R14 ;  /* 0x00000000100e7229 */ /* 0x000fe2000000000e */
[----:B------:R-:W-:Y:S02]  /*0480*/  VIADD R17, R25, 0x1900 ;  /* 0x0000190019117836 */ /* 0x000fe40000000000 */
[----:B------:R-:W4:Y:S02]  /*0490*/  LDG.E.64 R18, desc[UR10][R18.64] ;  /* 0x0000000a12127981 */ /* 0x000f24000c1e1b00 */
        /* <DEDUP_REMOVED lines=12> */
[----:B------:R-:W-:-:S06]  /*0560*/  IMAD.WIDE.U32 R10, R11, 0x8, R22 ;  /* 0x000000080b0a7825 */ /* 0x000fcc00078e0016 */
[----:B------:R-:W4:Y:S01]  /*0570*/  LDG.E.64 R10, desc[UR10][R10.64] ;  /* 0x0000000a0a0a7981 */ /* 0x000f22000c1e1b00 */
[C---:B------:R-:W-:Y:S01]  /*0580*/  VIADD R27, R25.reuse, 0x2580 ;  /* 0x00002580191b7836 */ /* 0x040fe20000000000 */
[----:B--2---:R-:W-:Y:S01]  /*0590*/  DADD R20, R8, R20 ;  /* 0x0000000008147229 */ /* 0x004fe20000000014 */
[----:B------:R-:W-:-:S04]  /*05a0*/  VIADD R9, R25, 0x2300 ;  /* 0x0000230019097836 */ /* 0x000fc80000000000 */
[----:B------:R-:W-:-:S04]  /*05b0*/  IMAD.WIDE.U32 R8, R9, 0x8, R22 ;  /* 0x0000000809087825 */ /* 0x000fc800078e0016 */
[----:B------:R-:W-:Y:S02]  /*05c0*/  IMAD.WIDE.U32 R22, R27, 0x8, R22 ;  /* 0x000000081b167825 */ /* 0x000fe400078e0016 */
[----:B------:R-:W2:Y:S04]  /*05d0*/  LDG.E.64 R8, desc[UR10][R8.64] ;  /* 0x0000000a08087981 */ /* 0x000ea8000c1e1b00 */
[----:B------:R-:W2:Y:S01]  /*05e0*/  LDG.E.64 R22, desc[UR10][R22.64] ;  /* 0x0000000a16167981 */ /* 0x000ea2000c1e1b00 */
[----:B---3--:R-:W-:-:S08]  /*05f0*/  DADD R6, R20, R6 ;  /* 0x0000000014067229 */ /* 0x008fd00000000006 */
[----:B----4-:R-:W-:-:S08]  /*0600*/  DADD R6, R6, R18 ;  /* 0x0000000006067229 */ /* 0x010fd00000000012 */
[----:B------:R-:W-:-:S08]  /*0610*/  DADD R6, R6, R16 ;  /* 0x0000000006067229 */ /* 0x000fd00000000010 */
[----:B------:R-:W-:Y:S01]  /*0620*/  DADD R6, R6, R14 ;  /* 0x0000000006067229 */ /* 0x000fe2000000000e */
[----:B------:R-:W-:-:S07]  /*0630*/  VIADD R24, R24, 0x10 ;  /* 0x0000001018187836 */ /* 0x000fce0000000000 */
[----:B------:R-:W-:Y:S01]  /*0640*/  DADD R6, R6, R12 ;  /* 0x0000000006067229 */ /* 0x000fe2000000000c */
[----:B------:R-:W-:-:S07]  /*0650*/  ISETP.NE.AND P0, PT, R24, RZ, PT ;  /* 0x000000ff1800720c */ /* 0x000fce0003f05270 */
[----:B------:R-:W-:Y:S01]  /*0660*/  DADD R6, R6, R10 ;  /* 0x0000000006067229 */ /* 0x000fe2000000000a */
[----:B------:R-:W-:Y:S02]  /*0670*/  VIADD R2, R2, 0x2800 ;  /* 0x0000280002027836 */ /* 0x000fe40000000000 */
[----:B------:R-:W-:-:S05]  /*0680*/  VIADD R25, R25, 0x2800 ;  /* 0x0000280019197836 */ /* 0x000fca0000000000 */
[----:B--2---:R-:W-:-:S08]  /*0690*/  DADD R6, R6, R8 ;  /* 0x0000000006067229 */ /* 0x004fd00000000008 */
[----:B------:R-:W-:Y:S01]  /*06a0*/  DADD R20, R6, R22 ;  /* 0x0000000006147229 */ /* 0x000fe20000000016 */
[----:B------:R-:W-:Y:S10]  /*06b0*/  @P0 BRA `(.L_x_128) ;  /* 0xfffffff800ec0947 */ /* 0x000ff4000383ffff */
[----:B------:R-:W-:Y:S05]  /*06c0*/  BSYNC.RECONVERGENT B3 ;  /* 0x0000000000037941 */ /* 0x000fea0003800200 */
.L_x_127:
[----:B------:R-:W-:-:S07]  /*06d0*/  VIADD R19, R2, 0xffffec00 ;  /* 0xffffec0002137836 */ /* 0x000fce0000000000 */
.L_x_126:
[----:B------:R-:W-:Y:S05]  /*06e0*/  BSYNC.RECONVERGENT B2 ;  /* 0x0000000000027941 */ /* 0x000fea0003800200 */
.L_x_125:
[----:B------:R-:W-:-:S13]  /*06f0*/  ISETP.NE.AND P0, PT, R5, RZ, PT ;  /* 0x000000ff0500720c */ /* 0x000fda0003f05270 */
[----:B------:R-:W-:Y:S05]  /*0700*/  @!P0 BRA `(.L_x_124) ;  /* 0x0000000400308947 */ /* 0x000fea0003800000 */
[----:B------:R-:W-:Y:S01]  /*0710*/  ISETP.GE.U32.AND P0, PT, R5, 0x8, PT ;  /* 0x000000080500780c */ /* 0x000fe20003f06070 */
[----:B------:R-:W-:Y:S01]  /*0720*/  BSSY.RECONVERGENT B2, `(.L_x_129) ;  /* 0x0000026000027945 */ /* 0x000fe20003800200 */
[----:B------:R-:W-:-:S04]  /*0730*/  LOP3.LUT R2, R4, 0x7, RZ, 0xc0, !PT ;  /* 0x0000000704027812 */ /* 0x000fc800078ec0ff */
[----:B------:R-:W-:-:S07]  /*0740*/  ISETP.NE.AND P1, PT, R2, RZ, PT ;  /* 0x000000ff0200720c */ /* 0x000fce0003f25270 */
[----:B------:R-:W-:Y:S06]  /*0750*/  @!P0 BRA `(.L_x_130) ;  /* 0x0000000000888947 */ /* 0x000fec0003800000 */
[----:B------:R-:W0:Y:S01]  /*0760*/  LDC.64 R22, c[0x0][0x380] ;  /* 0x0000e000ff167b82 */ /* 0x000e220000000a00 */
[----:B------:R-:W-:-:S04]  /*0770*/  VIADD R5, R19, UR4 ;  /* 0x0000000413057c36 */ /* 0x000fc80008000000 */
[C---:B------:R-:W-:Y:S02]  /*0780*/  VIADD R15, R5.reuse, 0x280 ;  /* 0x00000280050f7836 */ /* 0x040fe40000000000 */
[C---:B------:R-:W-:Y:S02]  /*0790*/  VIADD R13, R5.reuse, 0x500 ;  /* 0x00000500050d7836 */ /* 0x040fe40000000000 */
[----:B0-----:R-:W-:-:S04]  /*07a0*/  IMAD.WIDE.U32 R16, R5, 0x8, R22 ;  /* 0x0000000805107825 */ /* 0x001fc800078e0016 */
[--C-:B------:R-:W-:Y:S02]  /*07b0*/  IMAD.WIDE.U32 R14, R15, 0x8, R22.reuse ;  /* 0x000000080f0e7825 */ /* 0x100fe400078e0016 */
[----:B------:R-:W2:Y:S02]  /*07c0*/  LDG.E.64 R16, desc[UR10][R16.64] ;  /* 0x0000000a10107981 */ /* 0x000ea4000c1e1b00 */
[----:B------:R-:W-:Y:S02]  /*07d0*/  IMAD.WIDE.U32 R12, R13, 0x8, R22 ;  /* 0x000000080d0c7825 */ /* 0x000fe400078e0016 */
[----:B------:R-:W3:Y:S02]  /*07e0*/  LDG.E.64 R14, desc[UR10][R14.64] ;  /* 0x0000000a0e0e7981 */ /* 0x000ee4000c1e1b00 */
[C---:B------:R-:W-:Y:S02]  /*07f0*/  VIADD R11, R5.reuse, 0x780 ;  /* 0x00000780050b7836 */ /* 0x040fe40000000000 */
[----:B------:R-:W4:Y:S01]  /*0800*/  LDG.E.64 R12, desc[UR10][R12.64] ;  /* 0x0000000a0c0c7981 */ /* 0x000f22000c1e1b00 */
[----:B------:R-:W-:-:S02]  /*0810*/  VIADD R9, R5, 0xa00 ;  /* 0x00000a0005097836 */ /* 0x000fc40000000000 */
[----:B------:R-:W-:-:S04]  /*0820*/  IMAD.WIDE.U32 R10, R11, 0x8, R22 ;  /* 0x000000080b0a7825 */ /* 0x000fc800078e0016 */
[--C-:B------:R-:W-:Y:S02]  /*0830*/  IMAD.WIDE.U32 R8, R9, 0x8, R22.reuse ;  /* 0x0000000809087825 */ /* 0x100fe400078e0016 */
[----:B------:R-:W4:Y:S02]  /*0840*/  LDG.E.64 R10, desc[UR10][R10.64] ;  /* 0x0000000a0a0a7981 */ /* 0x000f24000c1e1b00 */
[C---:B------:R-:W-:Y:S02]  /*0850*/  VIADD R7, R5.reuse, 0xc80 ;  /* 0x00000c8005077836 */ /* 0x040fe40000000000 */
[----:B------:R-:W4:Y:S01]  /*0860*/  LDG.E.64 R8, desc[UR10][R8.64] ;  /* 0x0000000a08087981 */ /* 0x000f22000c1e1b00 */
[----:B------:R-:W-:Y:S02]  /*0870*/  VIADD R25, R5, 0xf00 ;  /* 0x00000f0005197836 */ /* 0x000fe40000000000 */
[----:B------:R-:W-:-:S04]  /*0880*/  IMAD.WIDE.U32 R6, R7, 0x8, R22 ;  /* 0x0000000807067825 */ /* 0x000fc800078e0016 */
[--C-:B------:R-:W-:Y:S02]  /*0890*/  IMAD.WIDE.U32 R24, R25, 0x8, R22.reuse ;  /* 0x0000000819187825 */ /* 0x100fe400078e0016 */
[----:B------:R-:W4:Y:S02]  /*08a0*/  LDG.E.64 R6, desc[UR10][R6.64] ;  /* 0x0000000a06067981 */ /* 0x000f24000c1e1b00 */
[----:B------:R-:W-:Y:S02]  /*08b0*/  VIADD R5, R5, 0x1180 ;  /* 0x0000118005057836 */ /* 0x000fe40000000000 */
[----:B------:R-:W4:Y:S02]  /*08c0*/  LDG.E.64 R24, desc[UR10][R24.64] ;  /* 0x0000000a18187981 */ /* 0x000f24000c1e1b00 */
[----:B------:R-:W-:-:S06]  /*08d0*/  IMAD.WIDE.U32 R22, R5, 0x8, R22 ;  /* 0x0000000805167825 */ /* 0x000fcc00078e0016 */
        /* <DEDUP_REMOVED lines=10> */
.L_x_130:
[----:B------:R-:W-:Y:S05]  /*0980*/  BSYNC.RECONVERGENT B2 ;  /* 0x0000000000027941 */ /* 0x000fea0003800200 */
.L_x_129:
        /* <DEDUP_REMOVED lines=13> */
[--C-:B------:R-:W-:Y:S02]  /*0a60*/  IMAD.WIDE.U32 R12, R13, 0x8, R8.reuse ;  /* 0x000000080d0c7825 */ /* 0x100fe400078e0008 */
[----:B------:R-:W3:Y:S02]  /*0a70*/  LDG.E.64 R10, desc[UR10][R10.64] ;  /* 0x0000000a0a0a7981 */ /* 0x000ee4000c1e1b00 */
        /* <DEDUP_REMOVED lines=8> */
[----:B------:R-:W-:-:S11]  /*0b00*/  DADD R20, R20, R8 ;  /* 0x0000000014147229 */ /* 0x000fd60000000008 */
.L_x_132:
[----:B------:R-:W-:Y:S05]  /*0b10*/  BSYNC.RECONVERGENT B2 ;  /* 0x0000000000027941 */ /* 0x000fea0003800200 */
.L_x_131:
[----:B------:R-:W-:Y:S05]  /*0b20*/  @!P1 BRA `(.L_x_124) ;  /* 0x0000000000289947 */ /* 0x000fea0003800000 */
[----:B------:R-:W0:Y:S01]  /*0b30*/  LDC.64 R6, c[0x0][0x380] ;  /* 0x0000e000ff067b82 */ /* 0x000e220000000a00 */
[----:B------:R-:W-:Y:S02]  /*0b40*/  VIADD R9, R19, UR4 ;  /* 0x0000000413097c36 */ /* 0x000fe40008000000 */
[----:B------:R-:W-:-:S07]  /*0b50*/  IMAD.MOV R2, RZ, RZ, -R4 ;  /* 0x000000ffff027224 */ /* 0x000fce00078e0a04 */
.L_x_133:
[----:B0-----:R-:W-:-:S06]  /*0b60*/  IMAD.WIDE.U32 R4, R9, 0x8, R6 ;  /* 0x0000000809047825 */ /* 0x001fcc00078e0006 */
[----:B------:R-:W2:Y:S01]  /*0b70*/  LDG.E.64 R4, desc[UR10][R4.64] ;  /* 0x0000000a04047981 */ /* 0x000ea2000c1e1b00 */
[----:B------:R-:W-:Y:S02]  /*0b80*/  VIADD R2, R2, 0x1 ;  /* 0x0000000102027836 */ /* 0x000fe40000000000 */
[----:B------:R-:W-:-:S03]  /*0b90*/  VIADD R9, R9, 0x280 ;  /* 0x0000028009097836 */ /* 0x000fc60000000000 */
[----:B------:R-:W-:Y:S01]  /*0ba0*/  ISETP.NE.AND P0, PT, R2, RZ, PT ;  /* 0x000000ff0200720c */ /* 0x000fe20003f05270 */
[----:B--2--5:R-:W-:-:S12]  /*0bb0*/  DADD R20, R4, R20 ;  /* 0x0000000004147229 */ /* 0x024fd80000000014 */
[----:B------:R-:W-:Y:S05]  /*0bc0*/  @P0 BRA `(.L_x_133) ;  /* 0xfffffffc00e40947 */ /* 0x000fea000383ffff */
.L_x_124:
[----:B------:R-:W-:Y:S05]  /*0bd0*/  BSYNC.RECONVERGENT B1 ;  /* 0x0000000000017941 */ /* 0x000fea0003800200 */
.L_x_123:
[----:B------:R-:W-:-:S13]  /*0be0*/  ISETP.GE.U32.AND P0, PT, R0, 0x280, PT ;  /* 0x000002800000780c */ /* 0x000fda0003f06070 */
        /* <DEDUP_REMOVED lines=50> */
[----:B------:R-:W1:Y:S05]  /*0f10*/  LDS.128 R4, [UR4+0x50] ;  /* 0x00005004ff047984 */ /* 0x000e6a0008000c00 */
[----:B------:R-:W-:-:S08]  /*0f20*/  DADD R16, R16, R18 ;  /* 0x0000000010107229 */ /* 0x000fd00000000012 */
[----:B--2---:R-:W-:-:S08]  /*0f30*/  DADD R12, R16, R12 ;  /* 0x00000000100c7229 */ /* 0x004fd0000000000c */
[----:B------:R-:W-:Y:S02]  /*0f40*/  DADD R2, R12, R14 ;  /* 0x000000000c027229 */ /* 0x000fe4000000000e */
[----:B------:R-:W2:Y:S06]  /*0f50*/  LDS.128 R12, [UR4+0x60] ;  /* 0x00006004ff0c7984 */ /* 0x000eac0008000c00 */
[----:B0-----:R-:W-:-:S08]  /*0f60*/  DADD R2, R2, R8 ;  /* 0x0000000002027229 */ /* 0x001fd00000000008 */
[----:B------:R-:W-:Y:S01]  /*0f70*/  DADD R2, R2, R10 ;  /* 0x0000000002027229 */ /* 0x000fe2000000000a */
[----:B------:R-:W0:Y:S07]  /*0f80*/  LDS.128 R8, [UR4+0x70] ;  /* 0x00007004ff087984 */ /* 0x000e2e0008000c00 */
        /* <DEDUP_REMOVED lines=16> */
[----:B-1----:R-:W-:Y:S01]  /*1090*/  DADD R4, R2, R4 ;  /* 0x0000000002047229 */ /* 0x002fe20000000004 */
[----:B------:R-:W-:Y:S10]  /*10a0*/  BRA `(.L_x_135) ;  /* 0x0000001c00307947 */ /* 0x000ff40003800000 */
.L_x_134:
[----:B------:R-:W-:-:S04]  /*10b0*/  LOP3.LUT R2, R3, 0x3e0, RZ, 0xc0, !PT ;  /* 0x000003e003027812 */ /* 0x000fc800078ec0ff */
[----:B------:R-:W-:Y:S01]  /*10c0*/  LOP3.LUT R7, RZ, R2, RZ, 0x33, !PT ;  /* 0x00000002ff077212 */ /* 0x000fe200078e33ff */
[----:B------:R-:W-:Y:S02]  /*10d0*/  VIADD R5, R2, 0x20 ;  /* 0x0000002002057836 */ /* 0x000fe40000000000 */
[----:B------:R-:W0:Y:S02]  /*10e0*/  S2R R2, SR_LANEID ;  /* 0x0000000000027919 */ /* 0x000e240000000000 */
[----:B------:R-:W-:Y:S01]  /*10f0*/  IMAD.IADD R7, R0, 0x1, R7 ;  /* 0x0000000100077824 */ /* 0x000fe200078e0207 */
[----:B------:R-:W-:-:S04]  /*1100*/  ISETP.GT.U32.AND P0, PT, R5, R0, PT ;  /* 0x000000000500720c */ /* 0x000fc80003f04070 */
[----:B------:R-:W-:-:S05]  /*1110*/  SEL R7, R7, 0x1f, P0 ;  /* 0x0000001f07077807 */ /* 0x000fca0000000000 */
[----:B-----5:R-:W-:Y:S04]  /*1120*/  SHFL.DOWN PT, R4, R20, 0x1, R7 ;  /* 0x0820000014047989 */ /* 0x020fe800000e0007 */
[----:B------:R-:W1:Y:S01]  /*1130*/  SHFL.DOWN PT, R5, R21, 0x1, R7 ;  /* 0x0820000015057989 */ /* 0x000e6200000e0007 */
[C---:B0-----:R-:W-:Y:S01]  /*1140*/  ISETP.GE.AND P0, PT, R2.reuse, R7, PT ;  /* 0x000000070200720c */ /* 0x041fe20003f06270 */
[----:B------:R-:W-:Y:S01]  /*1150*/  VIADD R6, R2, 0x2 ;  /* 0x0000000202067836 */ /* 0x000fe20000000000 */
[----:B-1----:R-:W-:-:S10]  /*1160*/  DADD R4, R4, R20 ;  /* 0x0000000004047229 */ /* 0x002fd40000000014 */
        /* <DEDUP_REMOVED lines=11> */
[----:B------:R-:W-:-:S03]  /*1220*/  VIADD R6, R2, 0x8 ;  /* 0x0000000802067836 */ /* 0x000fc60000000000 */
[----:B------:R-:W0:Y:S02]  /*1230*/  SHFL.DOWN PT, R5, R11, 0x4, R7 ;  /* 0x088000000b057989 */ /* 0x000e2400000e0007 */
[----:B------:R-:W-:Y:S01]  /*1240*/  ISETP.GT.AND P1, PT, R6, R7, PT ;  /* 0x000000070600720c */ /* 0x000fe20003f24270 */
[----:B0-----:R-:W-:-:S10]  /*1250*/  DADD R4, R4, R10 ;  /* 0x0000000004047229 */ /* 0x001fd4000000000a */
[----:B------:R-:W-:Y:S02]  /*1260*/  FSEL R8, R10, R4, P0 ;  /* 0x000000040a087208 */ /* 0x000fe40000000000 */
[----:B------:R-:W-:Y:S02]  /*1270*/  FSEL R9, R11, R5, P0 ;  /* 0x000000050b097208 */ /* 0x000fe40000000000 */
[C---:B------:R-:W-:Y:S01]  /*1280*/  ISETP.NE.AND P0, PT, R2.reuse, RZ, PT ;  /* 0x000000ff0200720c */ /* 0x040fe20003f05270 */
[----:B------:R-:W-:Y:S01]  /*1290*/  SHFL.DOWN PT, R4, R8, 0x8, R7 ;  /* 0x0900000008047989 */ /* 0x000fe200000e0007 */
[----:B------:R-:W-:-:S03]  /*12a0*/  VIADD R2, R2, 0x10 ;  /* 0x0000001002027836 */ /* 0x000fc60000000000 */
[----:B------:R-:W0:Y:S08]  /*12b0*/  SHFL.DOWN PT, R5, R9, 0x8, R7 ;  /* 0x0900000009057989 */ /* 0x000e3000000e0007 */
[----:B------:R-:W1:Y:S01]  /*12c0*/  @!P0 S2R R13, SR_CgaCtaId ;  /* 0x00000000000d8919 */ /* 0x000e620000008800 */
[----:B------:R-:W-:-:S04]  /*12d0*/  @!P0 SHF.R.U32.HI R6, RZ, 0x2, R3 ;  /* 0x00000002ff068819 */ /* 0x000fc80000011603 */
[----:B------:R-:W-:Y:S01]  /*12e0*/  @!P0 LOP3.LUT R6, R6, 0xf8, RZ, 0xc0, !PT ;  /* 0x000000f806068812 */ /* 0x000fe200078ec0ff */
        /* <DEDUP_REMOVED lines=18> */
[----:B------:R-:W-:Y:S01]  /*1410*/  ISETP.GT.U32.AND P1, PT, R0, 0x20, PT ;  /* 0x000000200000780c */ /* 0x000fe20003f24070 */
[----:B0-----:R-:W-:-:S09]  /*1420*/  ULEA UR4, UR5, UR4, 0x18 ;  /* 0x0000000405047291 */ /* 0x001fd2000f8ec0ff */
[----:B------:R-:W0:Y:S04]  /*1430*/  LDS.128 R12, [UR4+0x20] ;  /* 0x00002004ff0c7984 */ /* 0x000e280008000c00 */
[----:B------:R-:W1:Y:S01]  /*1440*/  LDS.128 R8, [UR4+0x30] ;  /* 0x00003004ff087984 */ /* 0x000e620008000c00 */
[----:B0-----:R-:W-:-:S10]  /*1450*/  DADD R12, R4, R12 ;  /* 0x00000000040c7229 */ /* 0x001fd4000000000c */
[----:B------:R-:W-:Y:S02]  /*1460*/  FSEL R2, R12, R4, P1 ;  /* 0x000000040c027208 */ /* 0x000fe40000800000 */
[----:B------:R-:W-:Y:S02]  /*1470*/  FSEL R3, R13, R5, P1 ;  /* 0x000000050d037208 */ /* 0x000fe40000800000 */
[----:B------:R-:W-:Y:S01]  /*1480*/  ISETP.GT.U32.AND P1, PT, R0, 0x40, PT ;  /* 0x000000400000780c */ /* 0x000fe20003f24070 */
[----:B------:R-:W0:Y:S03]  /*1490*/  LDS.128 R4, [UR4+0x40] ;  /* 0x00004004ff047984 */ /* 0x000e260008000c00 */
[----:B------:R-:W-:-:S10]  /*14a0*/  DADD R14, R2, R14 ;  /* 0x00000000020e7229 */ /* 0x000fd4000000000e */
[----:B------:R-:W-:Y:S02]  /*14b0*/  FSEL R2, R14, R2, P1 ;  /* 0x000000020e027208 */ /* 0x000fe40000800000 */
[----:B------:R-:W-:Y:S02]  /*14c0*/  FSEL R3, R15, R3, P1 ;  /* 0x000000030f037208 */ /* 0x000fe40000800000 */
[----:B------:R-:W-:-:S04]  /*14d0*/  ISETP.GT.U32.AND P1, PT, R0, 0x60, PT ;  /* 0x000000600000780c */ /* 0x000fc80003f24070 */
[----:B-1----:R-:W-:-:S10]  /*14e0*/  DADD R8, R8, R2 ;  /* 0x0000000008087229 */ /* 0x002fd40000000002 */
[----:B------:R-:W-:Y:S02]  /*14f0*/  FSEL R2, R8, R2, P1 ;  /* 0x0000000208027208 */ /* 0x000fe40000800000 */
[----:B------:R-:W-:Y:S02]  /*1500*/  FSEL R3, R9, R3, P1 ;  /* 0x0000000309037208 */ /* 0x000fe40000800000 */
[----:B------:R-:W-:-:S04]  /*1510*/  ISETP.GT.U32.AND P1, PT, R0, 0x80, PT ;  /* 0x000000800000780c */ /* 0x000fc80003f24070 */
[----:B------:R-:W-:-:S10]  /*1520*/  DADD R10, R2, R10 ;  /* 0x00000000020a7229 */ /* 0x000fd4000000000a */
[----:B------:R-:W-:Y:S02]  /*1530*/  FSEL R2, R10, R2, P1 ;  /* 0x000000020a027208 */ /* 0x000fe40000800000 */
[----:B------:R-:W-:Y:S02]  /*1540*/  FSEL R3, R11, R3, P1 ;  /* 0x000000030b037208 */ /* 0x000fe40000800000 */
[----:B------:R-:W1:Y:S01]  /*1550*/  LDS.128 R8, [UR4+0x50] ;  /* 0x00005004ff087984 */ /* 0x000e620008000c00 */
[----:B------:R-:W-:-:S03]  /*1560*/  ISETP.GT.U32.AND P1, PT, R0, 0xa0, PT ;  /* 0x000000a00000780c */ /* 0x000fc60003f24070 */
[----:B0-----:R-:W-:-:S10]  /*1570*/  DADD R4, R4, R2 ;  /* 0x0000000004047229 */ /* 0x001fd40000000002 */
[----:B------:R-:W-:Y:S02]  /*1580*/  FSEL R2, R4, R2, P1 ;  /* 0x0000000204027208 */ /* 0x000fe40000800000 */
[----:B------:R-:W-:Y:S02]  /*1590*/  FSEL R3, R5, R3, P1 ;  /* 0x0000000305037208 */ /* 0x000fe40000800000 */
[----:B------:R-:W-:-:S04]  /*15a0*/  ISETP.GT.U32.AND P1, PT, R0, 0xc0, PT ;  /* 0x000000c00000780c */ /* 0x000fc80003f24070 */
[----:B------:R-:W-:-:S10]  /*15b0*/  DADD R6, R2, R6 ;  /* 0x0000000002067229 */ /* 0x000fd40000000006 */
[----:B------:R-:W-:Y:S02]  /*15c0*/  FSEL R2, R6, R2, P1 ;  /* 0x0000000206027208 */ /* 0x000fe40000800000 */
[----:B------:R-:W-:Y:S02]  /*15d0*/  FSEL R3, R7, R3, P1 ;  /* 0x0000000307037208 */ /* 0x000fe40000800000 */
[----:B------:R-:W0:Y:S01]  /*15e0*/  LDS.128 R4, [UR4+0x60] ;  /* 0x00006004ff047984 */ /* 0x000e220008000c00 */
[----:B------:R-:W-:-:S03]  /*15f0*/  ISETP.GT.U32.AND P1, PT, R0, 0xe0, PT ;  /* 0x000000e00000780c */ /* 0x000fc60003f24070 */
        /* <DEDUP_REMOVED lines=43> */
[----:B------:R-:W1:Y:S01]  /*18b0*/  LDS.64 R2, [UR4+0xb0] ;  /* 0x0000b004ff027984 */ /* 0x000e620008000a00 */
        /* <DEDUP_REMOVED lines=8> */
[----:B------:R-:W-:-:S04]  /*1940*/  ISETP.GT.U32.AND P1, PT, R0, 0x260, PT ;  /* 0x000002600000780c */ /* 0x000fc80003f24070 */
[----:B-1----:R-:W-:-:S10]  /*1950*/  DADD R2, R2, R4 ;  /* 0x0000000002027229 */ /* 0x002fd40000000004 */
[----:B------:R-:W-:Y:S02]  /*1960*/  FSEL R4, R2, R4, P1 ;  /* 0x0000000402047208 */ /* 0x000fe40000800000 */
[----:B------:R-:W-:Y:S01]  /*1970*/  FSEL R5, R3, R5, P1 ;  /* 0x0000000503057208 */ /* 0x000fe20000800000 */
[----:B------:R-:W-:Y:S06]  /*1980*/  BRA `(.L_x_135) ;  /* 0x0000001000f87947 */ /* 0x000fec0003800000 */
.L_x_120:
[----:B------:R-:W0:Y:S01]  /*1990*/  S2R R5, SR_TID.X ;  /* 0x0000000000057919 */ /* 0x000e220000002100 */
[----:B------:R-:W1:Y:S02]  /*19a0*/  LDCU.64 UR6, c[0x0][0x380] ;  /* 0x00007000ff0677ac */ /* 0x000e640008000a00 */
[----:B-1----:R-:W-:Y:S02]  /*19b0*/  IMAD.U32 R6, RZ, RZ, UR6 ;  /* 0x00000006ff067e24 */ /* 0x002fe4000f8e00ff */
[----:B------:R-:W-:Y:S01]  /*19c0*/  IMAD.U32 R7, RZ, RZ, UR7 ;  /* 0x00000007ff077e24 */ /* 0x000fe2000f8e00ff */
[----:B0-----:R-:W-:-:S05]  /*19d0*/  IADD3 R21, PT, PT, R5, UR4, RZ ;  /* 0x0000000405157c10 */ /* 0x001fca000fffe0ff */
[----:B------:R-:W-:-:S05]  /*19e0*/  IMAD.WIDE.U32 R20, R21, 0x8, R6 ;  /* 0x0000000815147825 */ /* 0x000fca00078e0006 */
[----:B------:R-:W2:Y:S04]  /*19f0*/  LDG.E.64 R14, desc[UR10][R20.64] ;  /* 0x0000000a140e7981 */ /* 0x000ea8000c1e1b00 */
[----:B------:R-:W2:Y:S04]  /*1a00*/  LDG.E.64 R16, desc[UR10][R20.64+0x1400] ;  /* 0x0014000a14107981 */ /* 0x000ea8000c1e1b00 */
[----:B------:R-:W3:Y:S04]  /*1a10*/  LDG.E.64 R18, desc[UR10][R20.64+0x2800] ;  /* 0x0028000a14127981 */ /* 0x000ee8000c1e1b00 */
[----:B------:R-:W4:Y:S04]  /*1a20*/  LDG.E.64 R12, desc[UR10][R20.64+0x3c00] ;  /* 0x003c000a140c7981 */ /* 0x000f28000c1e1b00 */
[----:B------:R-:W5:Y:S04]  /*1a30*/  LDG.E.64 R10, desc[UR10][R20.64+0x5000] ;  /* 0x0050000a140a7981 */ /* 0x000f68000c1e1b00 */
[----:B------:R-:W5:Y:S04]  /*1a40*/  LDG.E.64 R8, desc[UR10][R20.64+0x6400] ;  /* 0x0064000a14087981 */ /* 0x000f68000c1e1b00 */
[----:B------:R-:W5:Y:S04]  /*1a50*/  LDG.E.64 R2, desc[UR10][R20.64+0x7800] ;  /* 0x0078000a14027981 */ /* 0x000f68000c1e1b00 */
[----:B------:R-:W5:Y:S01]  /*1a60*/  LDG.E.64 R28, desc[UR10][R20.64+0x8c00] ;  /* 0x008c000a141c7981 */ /* 0x000f62000c1e1b00 */
[----:B------:R-:W-:Y:S01]  /*1a70*/  ISETP.GE.U32.AND P0, PT, R0, UR8, PT ;  /* 0x0000000800007c0c */ /* 0x000fe2000bf06070 */
[----:B--2---:R-:W-:-:S08]  /*1a80*/  DADD R14, R14, R16 ;  /* 0x000000000e0e7229 */ /* 0x004fd00000000010 */
[----:B---3--:R-:W-:-:S08]  /*1a90*/  DADD R14, R18, R14 ;  /* 0x00000000120e7229 */ /* 0x008fd0000000000e */
[----:B----4-:R-:W-:-:S08]  /*1aa0*/  DADD R12, R12, R14 ;  /* 0x000000000c0c7229 */ /* 0x010fd0000000000e */
[----:B-----5:R-:W-:-:S08]  /*1ab0*/  DADD R10, R10, R12 ;  /* 0x000000000a0a7229 */ /* 0x020fd0000000000c */
[----:B------:R-:W-:-:S08]  /*1ac0*/  DADD R8, R8, R10 ;  /* 0x0000000008087229 */ /* 0x000fd0000000000a */
[----:B------:R-:W-:-:S08]  /*1ad0*/  DADD R2, R2, R8 ;  /* 0x0000000002027229 */ /* 0x000fd00000000008 */
[----:B------:R-:W-:Y:S01]  /*1ae0*/  DADD R28, R28, R2 ;  /* 0x000000001c1c7229 */ /* 0x000fe20000000002 */
[----:B------:R-:W-:Y:S10]  /*1af0*/  @!P0 BRA `(.L_x_136) ;  /* 0x0000000c00708947 */ /* 0x000ff40003800000 */
[----:B------:R-:W-:Y:S01]  /*1b00*/  UIMAD UR12, UR13, 0x1400, UR4 ;  /* 0x000014000d0c78a4 */ /* 0x000fe2000f8e0204 */
[----:B------:R-:W-:Y:S01]  /*1b10*/  VIADD R0, R4, 0xffffec00 ;  /* 0xffffec0004007836 */ /* 0x000fe20000000000 */
[----:B------:R-:W-:Y:S01]  /*1b20*/  UIADD3 UR5, UPT, UPT, UR9, UR13, URZ ;  /* 0x0000000d09057290 */ /* 0x000fe2000fffe0ff */
[----:B------:R-:W-:-:S03]  /*1b30*/  LOP3.LUT R3, RZ, R5, RZ, 0x33, !PT ;  /* 0x00000005ff037212 */ /* 0x000fc600078e33ff */
[----:B------:R-:W-:Y:S01]  /*1b40*/  ISETP.LT.U32.AND P0, PT, R0, UR12, PT ;  /* 0x0000000c00007c0c */ /* 0x000fe2000bf01070 */
[----:B------:R-:W-:Y:S01]  /*1b50*/  UIMAD UR5, UR5, 0x1400, URZ ;  /* 0x00001400050578a4 */ /* 0x000fe2000f8e02ff */
[----:B------:R-:W-:-:S05]  /*1b60*/  IADD3 R3, PT, PT, R4, -UR8, R3 ;  /* 0x8000000804037c10 */ /* 0x000fca000fffe003 */
[----:B------:R-:W-:Y:S01]  /*1b70*/  IMAD.U32 R8, RZ, RZ, UR5 ;  /* 0x00000005ff087e24 */ /* 0x000fe2000f8e00ff */
[----:B------:R-:W-:Y:S01]  /*1b80*/  UMOV UR6, UR5 ;  /* 0x0000000500067c82 */ /* 0x000fe20008000000 */
[----:B------:R-:W-:Y:S01]  /*1b90*/  VIADD R2, R3, -UR4 ;  /* 0x8000000403027c36 */ /* 0x000fe20008000000 */
[----:B------:R-:W-:Y:S02]  /*1ba0*/  UMOV UR4, URZ ;  /* 0x000000ff00047c82 */ /* 0x000fe40008000000 */
[----:B------:R-:W-:Y:S01]  /*1bb0*/  IADD3 R5, PT, PT, R8, 0x1400, R5 ;  /* 0x0000140008057810 */ /* 0x000fe20007ffe005 */
[----:B------:R-:W-:Y:S06]  /*1bc0*/  @P0 BRA `(.L_x_137) ;  /* 0x0000000000840947 */ /* 0x000fec0003800000 */
[----:B------:R-:W0:Y:S01]  /*1bd0*/  LDC R4, c[0x0][0x3a8] ;  /* 0x0000ea00ff047b82 */ /* 0x000e220000000800 */
[----:B------:R-:W1:Y:S07]  /*1be0*/  LDCU UR7, c[0x0][0x3ac] ;  /* 0x00007580ff0777ac */ /* 0x000e6e0008000800 */
[----:B------:R-:W2:Y:S02]  /*1bf0*/  LDC.64 R6, c[0x0][0x380] ;  /* 0x0000e000ff067b82 */ /* 0x000ea40000000a00 */
.L_x_138:
[----:B------:R-:W3:Y:S02]  /*1c00*/  S2R R25, SR_TID.X ;  /* 0x0000000000197919 */ /* 0x000ee40000002100 */
[----:B---3--:R-:W-:-:S04]  /*1c10*/  VIADD R25, R25, UR12 ;  /* 0x0000000c19197c36 */ /* 0x008fc80008000000 */
[----:B--2---:R-:W-:-:S05]  /*1c20*/  IMAD.WIDE.U32 R24, R25, 0x8, R6 ;  /* 0x0000000819187825 */ /* 0x004fca00078e0006 */
        /* <DEDUP_REMOVED lines=8> */
[----:B0-----:R-:W-:-:S05]  /*1cb0*/  VIADD R3, R4, -UR12 ;  /* 0x8000000c04037c36 */ /* 0x001fca0008000000 */
[----:B------:R-:W-:Y:S01]  /*1cc0*/  ISETP.GE.U32.AND P0, PT, R3, UR8, PT ;  /* 0x0000000803007c0c */ /* 0x000fe2000bf06070 */
        /* <DEDUP_REMOVED lines=8> */
[----:B------:R-:W-:Y:S10]  /*1d50*/  @!P0 BRA `(.L_x_136) ;  /* 0x0000000800d88947 */ /* 0x000ff40003800000 */
[----:B-1----:R-:W-:Y:S01]  /*1d60*/  UMOV UR13, UR7 ;  /* 0x00000007000d7c82 */ /* 0x002fe20008000000 */
[----:B------:R-:W-:Y:S01]  /*1d70*/  UIADD3 UR4, UPT, UPT, UR4, 0x1, URZ ;  /* 0x0000000104047890 */ /* 0x000fe2000fffe0ff */
[----:B------:R-:W-:Y:S01]  /*1d80*/  VIADD R2, R2, -UR8 ;  /* 0x8000000802027c36 */ /* 0x000fe20008000000 */
[----:B------:R-:W-:Y:S01]  /*1d90*/  UIMAD UR12, UR13, 0x1400, UR12 ;  /* 0x000014000d0c78a4 */ /* 0x000fe2000f8e020c */
[----:B------:R-:W-:Y:S01]  /*1da0*/  VIADD R5, R5, UR8 ;  /* 0x0000000805057c36 */ /* 0x000fe20008000000 */
[----:B------:R-:W-:-:S04]  /*1db0*/  UIADD3 UR6, UPT, UPT, UR8, UR6, URZ ;  /* 0x0000000608067290 */ /* 0x000fc8000fffe0ff */
[----:B------:R-:W-:-:S13]  /*1dc0*/  ISETP.LT.U32.AND P0, PT, R0, UR12, PT ;  /* 0x0000000c00007c0c */ /* 0x000fda000bf01070 */
[----:B------:R-:W-:Y:S05]  /*1dd0*/  @!P0 BRA `(.L_x_138) ;  /* 0xfffffffc00888947 */ /* 0x000fea000383ffff */
.L_x_137:
[----:B------:R-:W0:Y:S01]  /*1de0*/  S2R R9, SR_TID.X ;  /* 0x0000000000097919 */ /* 0x000e220000002100 */
[----:B------:R-:W-:Y:S01]  /*1df0*/  VIADD R0, R4, -UR12 ;  /* 0x8000000c04007c36 */ /* 0x000fe20008000000 */
[----:B------:R-:W-:Y:S04]  /*1e00*/  BSSY.RECONVERGENT B1, `(.L_x_136) ;  /* 0x00000ab000017945 */ /* 0x000fe80003800200 */
[----:B0-----:R-:W-:-:S04]  /*1e10*/  ISETP.GE.AND P0, PT, R9, R0, PT ;  /* 0x000000000900720c */ /* 0x001fc80003f06270 */
[----:B------:R-:W-:-:S13]  /*1e20*/  ISETP.LE.U32.OR P0, PT, R4, UR12, P0 ;  /* 0x0000000c04007c0c */ /* 0x000fda0008703470 */
[----:B------:R-:W-:Y:S05]  /*1e30*/  @P0 BRA `(.L_x_139) ;  /* 0x00000008009c0947 */ /* 0x000fea0003800000 */
[----:B------:R-:W-:Y:S01]  /*1e40*/  UIMAD UR7, UR4, UR13, URZ ;  /* 0x0000000d040772a4 */ /* 0x000fe2000f8e02ff */
[----:B------:R-:W-:Y:S01]  /*1e50*/  LOP3.LUT R3, RZ, R9, RZ, 0x33, !PT ;  /* 0x00000009ff037212 */ /* 0x000fe200078e33ff */
[----:B------:R-:W-:Y:S01]  /*1e60*/  BSSY.RECONVERGENT B2, `(.L_x_140) ;  /* 0x0000056000027945 */ /* 0x000fe20003800200 */
[----:B------:R-:W-:Y:S02]  /*1e70*/  IMAD.MOV.U32 R0, RZ, RZ, R9 ;  /* 0x000000ffff007224 */ /* 0x000fe400078e0009 */
[----:B------:R-:W-:Y:S01]  /*1e80*/  IADD3 R4, PT, PT, R4, -UR5, R3 ;  /* 0x8000000504047c10 */ /* 0x000fe2000fffe003 */
[----:B------:R-:W-:-:S04]  /*1e90*/  IMAD.U32 R3, RZ, RZ, UR7 ;  /* 0x00000007ff037e24 */ /* 0x000fc8000f8e00ff */
[----:B------:R-:W-:-:S04]  /*1ea0*/  IMAD R4, R3, -0x1400, R4 ;  /* 0xffffec0003047824 */ /* 0x000fc800078e0204 */
[C---:B------:R-:W-:Y:S01]  /*1eb0*/  IMAD.HI.U32 R3, R4.reuse, -0x33333333, RZ ;  /* 0xcccccccd04037827 */ /* 0x040fe200078e00ff */
[----:B------:R-:W-:-:S04]  /*1ec0*/  ISETP.GE.U32.AND P0, PT, R4, 0x2580, PT ;  /* 0x000025800400780c */ /* 0x000fc80003f06070 */
[----:B------:R-:W-:-:S04]  /*1ed0*/  LEA.HI R3, R3, 0x1, RZ, 0x17 ;  /* 0x0000000103037811 */ /* 0x000fc800078fb8ff */
[----:B------:R-:W-:-:S05]  /*1ee0*/  LOP3.LUT R4, R3, 0xf, RZ, 0xc0, !PT ;  /* 0x0000000f03047812 */ /* 0x000fca00078ec0ff */
[----:B------:R-:W-:Y:S05]  /*1ef0*/  @!P0 BRA `(.L_x_141) ;  /* 0x0000000400308947 */ /* 0x000fea0003800000 */
[----:B------:R-:W-:Y:S01]  /*1f00*/  IMAD.HI.U32 R0, R2, -0x33333333, RZ ;  /* 0xcccccccd02007827 */ /* 0x000fe200078e00ff */
[----:B------:R-:W-:Y:S04]  /*1f10*/  BSSY.RECONVERGENT B3, `(.L_x_142) ;  /* 0x0000049000037945 */ /* 0x000fe80003800200 */
[----:B------:R-:W-:-:S04]  /*1f20*/  LEA.HI R0, R0, 0x1, RZ, 0x17 ;  /* 0x0000000100007811 */ /* 0x000fc800078fb8ff */
[----:B------:R-:W-:Y:S02]  /*1f30*/  LOP3.LUT R26, R0, 0xfffff0, RZ, 0xc0, !PT ;  /* 0x00fffff0001a7812 */ /* 0x000fe400078ec0ff */
[----:B------:R-:W-:-:S03]  /*1f40*/  LOP3.LUT R0, R9, 0x1400, RZ, 0xfc, !PT ;  /* 0x0000140009007812 */ /* 0x000fc600078efcff */
[----:B------:R-:W-:-:S07]  /*1f50*/  IMAD.MOV R26, RZ, RZ, -R26 ;  /* 0x000000ffff1a7224 */ /* 0x000fce00078e0a1a */
.L_x_143:
[C---:B------:R-:W-:Y:S02]  /*1f60*/  VIADD R23, R5.reuse, 0xffffec00 ;  /* 0xffffec0005177836 */ /* 0x040fe40000000000 */
[----:B------:R-:W-:Y:S02]  /*1f70*/  VIADD R19, R5, 0xffffee80 ;  /* 0xffffee8005137836 */ /* 0x000fe40000000000 */
[----:B------:R-:W-:-:S04]  /*1f80*/  IMAD.WIDE.U32 R22, R23, 0x8, R6 ;  /* 0x0000000817167825 */ /* 0x000fc800078e0006 */
[--C-:B------:R-:W-:Y:S02]  /*1f90*/  IMAD.WIDE.U32 R18, R19, 0x8, R6.reuse ;  /* 0x0000000813127825 */ /* 0x100fe400078e0006 */
[----:B------:R-:W2:Y:S02]  /*1fa0*/  LDG.E.64 R22, desc[UR10][R22.64] ;  /* 0x0000000a16167981 */ /* 0x000ea4000c1e1b00 */
[C---:B------:R-:W-:Y:S02]  /*1fb0*/  VIADD R17, R5.reuse, 0xfffff100 ;  /* 0xfffff10005117836 */ /* 0x040fe40000000000 */
[----:B------:R-:W3:Y:S01]  /*1fc0*/  LDG.E.64 R18, desc[UR10][R18.64] ;  /* 0x0000000a12127981 */ /* 0x000ee2000c1e1b00 */
[----:B------:R-:W-:Y:S02]  /*1fd0*/  VIADD R15, R5, 0xfffff380 ;  /* 0xfffff380050f7836 */ /* 0x000fe40000000000 */
[----:B------:R-:W-:-:S04]  /*1fe0*/  IMAD.WIDE.U32 R16, R17, 0x8, R6 ;  /* 0x0000000811107825 */ /* 0x000fc800078e0006 */
[--C-:B------:R-:W-:Y:S02]  /*1ff0*/  IMAD.WIDE.U32 R14, R15, 0x8, R6.reuse ;  /* 0x000000080f0e7825 */ /* 0x100fe400078e0006 */
[----:B------:R-:W4:Y:S02]  /*2000*/  LDG.E.64 R16, desc[UR10][R16.64] ;  /* 0x0000000a10107981 */ /* 0x000f24000c1e1b00 */
[C---:B------:R-:W-:Y:S02]  /*2010*/  VIADD R13, R5.reuse, 0xfffff600 ;  /* 0xfffff600050d7836 */ /* 0x040fe40000000000 */
[----:B------:R-:W5:Y:S01]  /*2020*/  LDG.E.64 R14, desc[UR10][R14.64] ;  /* 0x0000000a0e0e7981 */ /* 0x000f62000c1e1b00 */
[----:B------:R-:W-:Y:S02]  /*2030*/  VIADD R11, R5, 0xfffff880 ;  /* 0xfffff880050b7836 */ /* 0x000fe40000000000 */
[----:B------:R-:W-:-:S04]  /*2040*/  IMAD.WIDE.U32 R12, R13, 0x8, R6 ;  /* 0x000000080d0c7825 */ /* 0x000fc800078e0006 */
[--C-:B------:R-:W-:Y:S02]  /*2050*/  IMAD.WIDE.U32 R10, R11, 0x8, R6.reuse ;  /* 0x000000080b0a7825 */ /* 0x100fe400078e0006 */
[----:B------:R-:W5:Y:S02]  /*2060*/  LDG.E.64 R12, desc[UR10][R12.64] ;  /* 0x0000000a0c0c7981 */ /* 0x000f64000c1e1b00 */
[C---:B------:R-:W-:Y:S02]  /*2070*/  VIADD R9, R5.reuse, 0xfffffb00 ;  /* 0xfffffb0005097836 */ /* 0x040fe40000000000 */
[----:B------:R-:W5:Y:S01]  /*2080*/  LDG.E.64 R10, desc[UR10][R10.64] ;  /* 0x0000000a0a0a7981 */ /* 0x000f62000c1e1b00 */
[----:B------:R-:W-:Y:S02]  /*2090*/  VIADD R21, R5, 0xfffffd80 ;  /* 0xfffffd8005157836 */ /* 0x000fe40000000000 */
[----:B------:R-:W-:-:S04]  /*20a0*/  IMAD.WIDE.U32 R8, R9, 0x8, R6 ;  /* 0x0000000809087825 */ /* 0x000fc800078e0006 */
[----:B------:R-:W-:Y:S02]  /*20b0*/  IMAD.WIDE.U32 R20, R21, 0x8, R6 ;  /* 0x0000000815147825 */ /* 0x000fe400078e0006 */
[----:B------:R-:W5:Y:S04]  /*20c0*/  LDG.E.64 R8, desc[UR10][R8.64] ;  /* 0x0000000a08087981 */ /* 0x000f68000c1e1b00 */
[----:B------:R-:W5:Y:S01]  /*20d0*/  LDG.E.64 R20, desc[UR10][R20.64] ;  /* 0x0000000a14147981 */ /* 0x000f62000c1e1b00 */
[----:B------:R-:W-:Y:S01]  /*20e0*/  VIADD R25, R5, 0x280 ;  /* 0x0000028005197836 */ /* 0x000fe20000000000 */
[----:B--2---:R-:W-:-:S08]  /*20f0*/  DADD R22, R22, R28 ;  /* 0x0000000016167229 */ /* 0x004fd0000000001c */
[----:B---3--:R-:W-:Y:S01]  /*2100*/  DADD R18, R22, R18 ;  /* 0x0000000016127229 */ /* 0x008fe20000000012 */
[----:B------:R-:W-:-:S06]  /*2110*/  IMAD.WIDE.U32 R22, R5, 0x8, R6 ;  /* 0x0000000805167825 */ /* 0x000fcc00078e0006 */
[----:B------:R-:W2:Y:S01]  /*2120*/  LDG.E.64 R22, desc[UR10][R22.64] ;  /* 0x0000000a16167981 */ /* 0x000ea2000c1e1b00 */
[----:B----4-:R-:W-:Y:S01]  /*2130*/  DADD R16, R18, R16 ;  /* 0x0000000012107229 */ /* 0x010fe20000000010 */
[----:B------:R-:W-:-:S04]  /*2140*/  IMAD.WIDE.U32 R18, R25, 0x8, R6 ;  /* 0x0000000819127825 */ /* 0x000fc800078e0006 */
[----:B------:R-:W-:Y:S02]  /*2150*/  VIADD R25, R5, 0x500 ;  /* 0x0000050005197836 */ /* 0x000fe40000000000 */
[----:B------:R-:W3:Y:S01]  /*2160*/  LDG.E.64 R18, desc[UR10][R18.64] ;  /* 0x0000000a12127981 */ /* 0x000ee2000c1e1b00 */
[----:B-----5:R-:W-:Y:S01]  /*2170*/  DADD R14, R16, R14 ;  /* 0x00000000100e7229 */ /* 0x020fe2000000000e */
[----:B------:R-:W-:-:S04]  /*2180*/  IMAD.WIDE.U32 R16, R25, 0x8, R6 ;  /* 0x0000000819107825 */ /* 0x000fc800078e0006 */
[----:B------:R-:W-:Y:S02]  /*2190*/  VIADD R25, R5, 0x780 ;  /* 0x0000078005197836 */ /* 0x000fe40000000000 */
[----:B------:R-:W4:Y:S01]  /*21a0*/  LDG.E.64 R16, desc[UR10][R16.64] ;  /* 0x0000000a10107981 */ /* 0x000f22000c1e1b00 */
[----:B------:R-:W-:Y:S01]  /*21b0*/  DADD R12, R14, R12 ;  /* 0x000000000e0c7229 */ /* 0x000fe2000000000c */
[----:B------:R-:W-:-:S04]  /*21c0*/  IMAD.WIDE.U32 R14, R25, 0x8, R6 ;  /* 0x00000008190e7825 */ /* 0x000fc800078e0006 */
[----:B------:R-:W-:Y:S02]  /*21d0*/  VIADD R25, R5, 0xa00 ;  /* 0x00000a0005197836 */ /* 0x000fe40000000000 */
[----:B------:R-:W5:Y:S01]  /*21e0*/  LDG.E.64 R14, desc[UR10][R14.64] ;  /* 0x0000000a0e0e7981 */ /* 0x000f62000c1e1b00 */
        /* <DEDUP_REMOVED lines=9> */
[----:B------:R-:W-:Y:S01]  /*2280*/  IMAD.WIDE.U32 R8, R25, 0x8, R6 ;  /* 0x0000000819087825 */ /* 0x000fe200078e0006 */
[----:B------:R-:W-:-:S05]  /*2290*/  IADD3 R25, PT, PT, R5, 0x1180, RZ ;  /* 0x0000118005197810 */ /* 0x000fca0007ffe0ff */
[----:B------:R-:W5:Y:S01]  /*22a0*/  LDG.E.64 R8, desc[UR10][R8.64] ;  /* 0x0000000a08087981 */ /* 0x000f62000c1e1b00 */
[----:B------:R-:W-:-:S06]  /*22b0*/  IMAD.WIDE.U32 R24, R25, 0x8, R6 ;  /* 0x0000000819187825 */ /* 0x000fcc00078e0006 */
[----:B------:R-:W5:Y:S01]  /*22c0*/  LDG.E.64 R24, desc[UR10][R24.64] ;  /* 0x0000000a18187981 */ /* 0x000f62000c1e1b00 */
[----:B------:R-:W-:Y:S02]  /*22d0*/  VIADD R26, R26, 0x10 ;  /* 0x000000101a1a7836 */ /* 0x000fe40000000000 */
[----:B------:R-:W-:Y:S02]  /*22e0*/  VIADD R0, R0, 0x2800 ;  /* 0x0000280000007836 */ /* 0x000fe40000000000 */
[----:B------:R-:W-:Y:S01]  /*22f0*/  VIADD R5, R5, 0x2800 ;  /* 0x0000280005057836 */ /* 0x000fe20000000000 */
[----:B------:R-:W-:Y:S01]  /*2300*/  ISETP.NE.AND P0, PT, R26, RZ, PT ;  /* 0x000000ff1a00720c */ /* 0x000fe20003f05270 */
        /* <DEDUP_REMOVED lines=9> */
[----:B------:R-:W-:Y:S05]  /*23a0*/  BSYNC.RECONVERGENT B3 ;  /* 0x0000000000037941 */ /* 0x000fea0003800200 */
.L_x_142:
[----:B------:R-:W-:-:S07]  /*23b0*/  VIADD R0, R0, 0xffffec00 ;  /* 0xffffec0000007836 */ /* 0x000fce0000000000 */
.L_x_141:
[----:B------:R-:W-:Y:S05]  /*23c0*/  BSYNC.RECONVERGENT B2 ;  /* 0x0000000000027941 */ /* 0x000fea0003800200 */
.L_x_140:
[----:B------:R-:W-:-:S13]  /*23d0*/  ISETP.NE.AND P0, PT, R4, RZ, PT ;  /* 0x000000ff0400720c */ /* 0x000fda0003f05270 */
[----:B------:R-:W-:Y:S05]  /*23e0*/  @!P0 BRA `(.L_x_139) ;  /* 0x0000000400308947 */ /* 0x000fea0003800000 */
[----:B------:R-:W-:Y:S01]  /*23f0*/  ISETP.GE.U32.AND P0, PT, R4, 0x8, PT ;  /* 0x000000080400780c */ /* 0x000fe20003f06070 */
[----:B------:R-:W-:Y:S01]  /*2400*/  BSSY.RECONVERGENT B2, `(.L_x_144) ;  /* 0x0000025000027945 */ /* 0x000fe20003800200 */
[----:B------:R-:W-:-:S04]  /*2410*/  LOP3.LUT R22, R3, 0x7, RZ, 0xc0, !PT ;  /* 0x0000000703167812 */ /* 0x000fc800078ec0ff */
[----:B------:R-:W-:-:S07]  /*2420*/  ISETP.NE.AND P1, PT, R22, RZ, PT ;  /* 0x000000ff1600720c */ /* 0x000fce0003f25270 */
[----:B------:R-:W-:Y:S06]  /*2430*/  @!P0 BRA `(.L_x_145) ;  /* 0x0000000000848947 */ /* 0x000fec0003800000 */
[----:B------:R-:W-:-:S04]  /*2440*/  VIADD R19, R0, UR12 ;  /* 0x0000000c00137c36 */ /* 0x000fc80008000000 */
[----:B------:R-:W-:-:S04]  /*2450*/  IMAD.WIDE.U32 R4, R19, 0x8, R6 ;  /* 0x0000000813047825 */ /* 0x000fc800078e0006 */
[C---:B------:R-:W-:Y:S02]  /*2460*/  VIADD R17, R19.reuse, 0x280 ;  /* 0x0000028013117836 */ /* 0x040fe40000000000 */
[----:B------:R-:W2:Y:S01]  /*2470*/  LDG.E.64 R4, desc[UR10][R4.64] ;  /* 0x0000000a04047981 */ /* 0x000ea2000c1e1b00 */
        /* <DEDUP_REMOVED lines=14> */
[--C-:B------:R-:W-:Y:S02]  /*2560*/  IMAD.WIDE.U32 R20, R21, 0x8, R6.reuse ;  /* 0x0000000815147825 */ /* 0x100fe400078e0006 */
[----:B------:R-:W5:Y:S02]  /*2570*/  LDG.E.64 R8, desc[UR10][R8.64] ;  /* 0x0000000a08087981 */ /* 0x000f64000c1e1b00 */
[----:B------:R-:W-:Y:S02]  /*2580*/  VIADD R19, R19, 0x1180 ;  /* 0x0000118013137836 */ /* 0x000fe40000000000 */
[----:B------:R-:W5:Y:S02]  /*2590*/  LDG.E.64 R20, desc[UR10][R20.64] ;  /* 0x0000000a14147981 */ /* 0x000f64000c1e1b00 */
[----:B------:R-:W-:-:S06]  /*25a0*/  IMAD.WIDE.U32 R18, R19, 0x8, R6 ;  /* 0x0000000813127825 */ /* 0x000fcc00078e0006 */
        /* <DEDUP_REMOVED lines=10> */
.L_x_145:
[----:B------:R-:W-:Y:S05]  /*2650*/  BSYNC.RECONVERGENT B2 ;  /* 0x0000000000027941 */ /* 0x000fea0003800200 */
.L_x_144:
[----:B------:R-:W-:Y:S05]  /*2660*/  @!P1 BRA `(.L_x_139) ;  /* 0x0000000000909947 */ /* 0x000fea0003800000 */
[----:B------:R-:W-:Y:S01]  /*2670*/  ISETP.GE.U32.AND P0, PT, R22, 0x4, PT ;  /* 0x000000041600780c */ /* 0x000fe20003f06070 */
[----:B------:R-:W-:Y:S01]  /*2680*/  BSSY.RECONVERGENT B2, `(.L_x_146) ;  /* 0x0000014000027945 */ /* 0x000fe20003800200 */
[----:B------:R-:W-:-:S11]  /*2690*/  LOP3.LUT P1, RZ, R3, 0x3, RZ, 0xc0, !PT ;  /* 0x0000000303ff7812 */ /* 0x000fd6000782c0ff */
[----:B------:R-:W-:Y:S05]  /*26a0*/  @!P0 BRA `(.L_x_147) ;  /* 0x0000000000448947 */ /* 0x000fea0003800000 */
        /* <DEDUP_REMOVED lines=8> */
[----:B------:R-:W-:Y:S02]  /*2730*/  VIADD R13, R3, 0x780 ;  /* 0x00000780030d7836 */ /* 0x000fe40000000000 */
[----:B------:R-:W4:Y:S02]  /*2740*/  LDG.E.64 R10, desc[UR10][R10.64] ;  /* 0x0000000a0a0a7981 */ /* 0x000f24000c1e1b00 */
[----:B------:R-:W-:-:S06]  /*2750*/  IMAD.WIDE.U32 R12, R13, 0x8, R6 ;  /* 0x000000080d0c7825 */ /* 0x000fcc00078e0006 */
[----:B------:R-:W5:Y:S01]  /*2760*/  LDG.E.64 R12, desc[UR10][R12.64] ;  /* 0x0000000a0c0c7981 */ /* 0x000f62000c1e1b00 */
[----:B------:R-:W-:Y:S01]  /*2770*/  VIADD R0, R0, 0xa00 ;  /* 0x00000a0000007836 */ /* 0x000fe20000000000 */
[----:B--2---:R-:W-:-:S08]  /*2780*/  DADD R28, R28, R4 ;  /* 0x000000001c1c7229 */ /* 0x004fd00000000004 */
[----:B---3--:R-:W-:-:S08]  /*2790*/  DADD R28, R28, R8 ;  /* 0x000000001c1c7229 */ /* 0x008fd00000000008 */
[----:B----4-:R-:W-:-:S08]  /*27a0*/  DADD R28, R28, R10 ;  /* 0x000000001c1c7229 */ /* 0x010fd0000000000a */
[----:B-----5:R-:W-:-:S11]  /*27b0*/  DADD R28, R28, R12 ;  /* 0x000000001c1c7229 */ /* 0x020fd6000000000c */
.L_x_147:
[----:B------:R-:W-:Y:S05]  /*27c0*/  BSYNC.RECONVERGENT B2 ;  /* 0x0000000000027941 */ /* 0x000fea0003800200 */
.L_x_146:
[----:B------:R-:W-:Y:S05]  /*27d0*/  @!P1 BRA `(.L_x_139) ;  /* 0x0000000000349947 */ /* 0x000fea0003800000 */
[----:B------:R-:W-:-:S04]  /*27e0*/  IMAD.HI.U32 R2, R2, -0x33333333, RZ ;  /* 0xcccccccd02027827 */ /* 0x000fc800078e00ff */
[----:B------:R-:W-:Y:S01]  /*27f0*/  VIADD R5, R0, UR6 ;  /* 0x0000000600057c36 */ /* 0x000fe20008000000 */
[----:B------:R-:W-:-:S04]  /*2800*/  LOP3.LUT R2, R2, 0xffff, RZ, 0xc0, !PT ;  /* 0x0000ffff02027812 */ /* 0x000fc800078ec0ff */
[----:B------:R-:W-:-:S04]  /*2810*/  LEA.HI R2, R2, 0x1, RZ, 0x17 ;  /* 0x0000000102027811 */ /* 0x000fc800078fb8ff */
[----:B------:R-:W-:-:S05]  /*2820*/  LOP3.LUT R2, R2, 0x3, RZ, 0xc0, !PT ;  /* 0x0000000302027812 */ /* 0x000fca00078ec0ff */
[----:B------:R-:W-:-:S07]  /*2830*/  IMAD.MOV R0, RZ, RZ, -R2 ;  /* 0x000000ffff007224 */ /* 0x000fce00078e0a02 */
.L_x_148:
[----:B------:R-:W-:-:S06]  /*2840*/  IMAD.WIDE.U32 R2, R5, 0x8, R6 ;  /* 0x0000000805027825 */ /* 0x000fcc00078e0006 */
[----:B------:R-:W2:Y:S01]  /*2850*/  LDG.E.64 R2, desc[UR10][R2.64] ;  /* 0x0000000a02027981 */ /* 0x000ea2000c1e1b00 */
[----:B------:R-:W-:Y:S02]  /*2860*/  VIADD R0, R0, 0x1 ;  /* 0x0000000100007836 */ /* 0x000fe40000000000 */
[----:B------:R-:W-:-:S03]  /*2870*/  VIADD R5, R5, 0x280 ;  /* 0x0000028005057836 */ /* 0x000fc60000000000 */
[----:B------:R-:W-:Y:S01]  /*2880*/  ISETP.NE.AND P0, PT, R0, RZ, PT ;  /* 0x000000ff0000720c */ /* 0x000fe20003f05270 */
[----:B--2---:R-:W-:-:S12]  /*2890*/  DADD R28, R2, R28 ;  /* 0x00000000021c7229 */ /* 0x004fd8000000001c */
[----:B------:R-:W-:Y:S05]  /*28a0*/  @P0 BRA `(.L_x_148) ;  /* 0xfffffffc00e40947 */ /* 0x000fea000383ffff */
.L_x_139:
[----:B------:R-:W-:Y:S05]  /*28b0*/  BSYNC.RECONVERGENT B1 ;  /* 0x0000000000017941 */ /* 0x000fea0003800200 */
.L_x_136:
[----:B------:R-:W0:Y:S01]  /*28c0*/  S2R R0, SR_LANEID ;  /* 0x0000000000007919 */ /* 0x000e220000000000 */
[----:B------:R-:W-:Y:S04]  /*28d0*/  SHFL.DOWN PT, R2, R28, 0x1, 0x1f ;  /* 0x08201f001c027f89 */ /* 0x000fe800000e0000 */
[----:B------:R-:W2:Y:S01]  /*28e0*/  SHFL.DOWN PT, R3, R29, 0x1, 0x1f ;  /* 0x08201f001d037f89 */ /* 0x000ea200000e0000 */
[----:B------:R-:W3:Y:S01]  /*28f0*/  S2R R11, SR_TID.X ;  /* 0x00000000000b7919 */ /* 0x000ee20000002100 */
[----:B--2---:R-:W-:Y:S01]  /*2900*/  DADD R2, R2, R28 ;  /* 0x0000000002027229 */ /* 0x004fe2000000001c */
[C---:B0-----:R-:W-:Y:S02]  /*2910*/  ISETP.GT.AND P0, PT, R0.reuse, 0x1e, PT ;  /* 0x0000001e0000780c */ /* 0x041fe40003f04270 */
[----:B------:R-:W-:-:S07]  /*2920*/  ISETP.NE.AND P1, PT, R0, RZ, PT ;  /* 0x000000ff0000720c */ /* 0x000fce0003f25270 */
[----:B------:R-:W-:Y:S02]  /*2930*/  FSEL R4, R28, R2, P0 ;  /* 0x000000021c047208 */ /* 0x000fe40000000000 */
[----:B------:R-:W-:Y:S02]  /*2940*/  FSEL R5, R29, R3, P0 ;  /* 0x000000031d057208 */ /* 0x000fe40000000000 */
[----:B------:R-:W-:Y:S01]  /*2950*/  ISETP.GT.AND P0, PT, R0, 0x1d, PT ;  /* 0x0000001d0000780c */ /* 0x000fe20003f04270 */
[----:B------:R-:W-:Y:S04]  /*2960*/  SHFL.DOWN PT, R2, R4, 0x2, 0x1f ;  /* 0x08401f0004027f89 */ /* 0x000fe800000e0000 */
[----:B------:R-:W0:Y:S01]  /*2970*/  SHFL.DOWN PT, R3, R5, 0x2, 0x1f ;  /* 0x08401f0005037f89 */ /* 0x000e2200000e0000 */
[----:B------:R-:W2:Y:S01]  /*2980*/  @!P1 S2R R10, SR_CgaCtaId ;  /* 0x00000000000a9919 */ /* 0x000ea20000008800 */
        /* <DEDUP_REMOVED lines=12> */
[----:B---3--:R-:W-:Y:S01]  /*2a50*/  @!P1 SHF.R.U32.HI R6, RZ, 0x2, R11 ;  /* 0x00000002ff069819 */ /* 0x008fe2000001160b */
[----:B------:R-:W0:Y:S01]  /*2a60*/  SHFL.DOWN PT, R3, R9, 0x8, 0x1f ;  /* 0x09001f0009037f89 */ /* 0x000e2200000e0000 */
[----:B--2---:R-:W-:-:S02]  /*2a70*/  @!P1 LEA R7, R10, R7, 0x18 ;  /* 0x000000070a079211 */ /* 0x004fc400078ec0ff */
        /* <DEDUP_REMOVED lines=19> */
[----:B------:R-:W3:Y:S04]  /*2bb0*/  LDS.128 R12, [UR4+0x30] ;  /* 0x00003004ff0c7984 */ /* 0x000ee80008000c00 */
[----:B------:R-:W4:Y:S01]  /*2bc0*/  LDS.128 R8, [UR4+0x40] ;  /* 0x00004004ff087984 */ /* 0x000f220008000c00 */
[----:B0-----:R-:W-:-:S03]  /*2bd0*/  DADD R16, R4, R16 ;  /* 0x0000000004107229 */ /* 0x001fc60000000010 */
[----:B--2---:R-:W0:Y:S05]  /*2be0*/  LDS.128 R4, [UR4+0x50] ;  /* 0x00005004ff047984 */ /* 0x004e2a0008000c00 */
[----:B------:R-:W-:-:S08]  /*2bf0*/  DADD R16, R16, R18 ;  /* 0x0000000010107229 */ /* 0x000fd00000000012 */
[----:B---3--:R-:W-:-:S08]  /*2c00*/  DADD R12, R16, R12 ;  /* 0x00000000100c7229 */ /* 0x008fd0000000000c */
[----:B------:R-:W-:Y:S02]  /*2c10*/  DADD R2, R12, R14 ;  /* 0x000000000c027229 */ /* 0x000fe4000000000e */
[----:B------:R-:W2:Y:S06]  /*2c20*/  LDS.128 R12, [UR4+0x60] ;  /* 0x00006004ff0c7984 */ /* 0x000eac0008000c00 */
[----:B----4-:R-:W-:-:S08]  /*2c30*/  DADD R2, R2, R8 ;  /* 0x0000000002027229 */ /* 0x010fd00000000008 */
[----:B------:R-:W-:Y:S01]  /*2c40*/  DADD R2, R2, R10 ;  /* 0x0000000002027229 */ /* 0x000fe2000000000a */
[----:B------:R-:W3:Y:S07]  /*2c50*/  LDS.128 R8, [UR4+0x70] ;  /* 0x00007004ff087984 */ /* 0x000eee0008000c00 */
[----:B0-----:R-:W-:-:S08]  /*2c60*/  DADD R2, R2, R4 ;  /* 0x0000000002027229 */ /* 0x001fd00000000004 */
[----:B------:R-:W-:Y:S01]  /*2c70*/  DADD R2, R2, R6 ;  /* 0x0000000002027229 */ /* 0x000fe20000000006 */
[----:B------:R-:W0:Y:S07]  /*2c80*/  LDS.128 R4, [UR4+0x80] ;  /* 0x00008004ff047984 */ /* 0x000e2e0008000c00 */
[----:B--2---:R-:W-:-:S08]  /*2c90*/  DADD R2, R2, R12 ;  /* 0x0000000002027229 */ /* 0x004fd0000000000c */
[----:B------:R-:W-:Y:S01]  /*2ca0*/  DADD R2, R2, R14 ;  /* 0x0000000002027229 */ /* 0x000fe2000000000e */
[----:B------:R-:W2:Y:S07]  /*2cb0*/  LDS.128 R12, [UR4+0x90] ;  /* 0x00009004ff0c7984 */ /* 0x000eae0008000c00 */
[----:B---3--:R-:W-:-:S08]  /*2cc0*/  DADD R2, R2, R8 ;  /* 0x0000000002027229 */ /* 0x008fd00000000008 */
[----:B------:R-:W-:Y:S01]  /*2cd0*/  DADD R2, R2, R10 ;  /* 0x0000000002027229 */ /* 0x000fe2000000000a */
[----:B------:R-:W3:Y:S07]  /*2ce0*/  LDS.128 R8, [UR4+0xa0] ;  /* 0x0000a004ff087984 */ /* 0x000eee0008000c00 */
[----:B0-----:R-:W-:Y:S01]  /*2cf0*/  DADD R2, R2, R4 ;  /* 0x0000000002027229 */ /* 0x001fe20000000004 */
[----:B------:R-:W0:Y:S07]  /*2d00*/  LDS.64 R4, [UR4+0xb0] ;  /* 0x0000b004ff047984 */ /* 0x000e2e0008000a00 */
[----:B------:R-:W-:-:S08]  /*2d10*/  DADD R2, R2, R6 ;  /* 0x0000000002027229 */ /* 0x000fd00000000006 */
[----:B--2---:R-:W-:-:S08]  /*2d20*/  DADD R2, R2, R12 ;  /* 0x0000000002027229 */ /* 0x004fd0000000000c */
[----:B------:R-:W-:-:S08]  /*2d30*/  DADD R2, R2, R14 ;  /* 0x0000000002027229 */ /* 0x000fd0000000000e */
[----:B---3--:R-:W-:-:S08]  /*2d40*/  DADD R2, R2, R8 ;  /* 0x0000000002027229 */ /* 0x008fd00000000008 */
[----:B------:R-:W-:-:S08]  /*2d50*/  DADD R2, R2, R10 ;  /* 0x0000000002027229 */ /* 0x000fd0000000000a */
[----:B0-----:R-:W-:-:S11]  /*2d60*/  DADD R4, R2, R4 ;  /* 0x0000000002047229 */ /* 0x001fd60000000004 */
.L_x_135:
[----:B-1----:R-:W-:Y:S05]  /*2d70*/  BSYNC.RECONVERGENT B0 ;  /* 0x0000000000007941 */ /* 0x002fea0003800200 */
.L_x_119:
[----:B------:R-:W-:Y:S05]  /*2d80*/  @P0 EXIT ;  /* 0x000000000000094d */ /* 0x000fea0003800000 */
[----:B------:R-:W1:Y:S02]  /*2d90*/  LDCU.64 UR4, c[0x0][0x388] ;  /* 0x00007100ff0477ac */ /* 0x000e640008000a00 */
[----:B-1----:R-:W-:-:S06]  /*2da0*/  UIMAD.WIDE.U32 UR4, UR9, 0x8, UR4 ;  /* 0x00000008090478a5 */ /* 0x002fcc000f8e0004 */
[----:B--2---:R-:W-:Y:S02]  /*2db0*/  IMAD.U32 R2, RZ, RZ, UR4 ;  /* 0x00000004ff027e24 */ /* 0x004fe4000f8e00ff */
[----:B------:R-:W-:-:S05]  /*2dc0*/  IMAD.U32 R3, RZ, RZ, UR5 ;  /* 0x00000005ff037e24 */ /* 0x000fca000f8e00ff */
[----:B------:R-:W-:Y:S01]  /*2dd0*/  STG.E.64 desc[UR10][R2.64], R4 ;  /* 0x0000000402007986 */ /* 0x000fe2000c101b0a */
[----:B------:R-:W-:Y:S05]  /*2de0*/  EXIT ;  /* 0x000000000000794d */ /* 0x000fea0003800000 */
.L_x_149:
        /* <DEDUP_REMOVED lines=9> */
.L_x_209:


//--------------------- .text._ZN3cub18CUB_300001_SM_10006detail6reduce28DeviceReduceSingleTileKernelINS2_10policy_hubIdjN4cuda3std3__44plusIdEEE10Policy1000EN6thrust24THRUST_300001_SM_1000_NS10device_ptrIdEEPdjS9_ddNS7_10__identityEEEvT0_T1_T2_T3_T4_T6_ --------------------------
	.section	.text._ZN3cub18CUB_300001_SM_10006detail6reduce28DeviceReduceSingleTileKernelINS2_10policy_hubIdjN4cuda3std3__44plusIdEEE10Policy1000EN6thrust24THRUST_300001_SM_1000_NS10device_ptrIdEEPdjS9_ddNS7_10__identityEEEvT0_T1_T2_T3_T4_T6_,"ax",@progbits
	.align	128
        .global         _ZN3cub18CUB_300001_SM_10006detail6reduce28DeviceReduceSingleTileKernelINS2_10policy_hubIdjN4cuda3std3__44plusIdEEE10Policy1000EN6thrust24THRUST_300001_SM_1000_NS10device_ptrIdEEPdjS9_ddNS7_10__identityEEEvT0_T1_T2_T3_T4_T6_
        .type           _ZN3cub18CUB_300001_SM_10006detail6reduce28DeviceReduceSingleTileKernelINS2_10policy_hubIdjN4cuda3std3__44plusIdEEE10Policy1000EN6thrust24THRUST_300001_SM_1000_NS10device_ptrIdEEPdjS9_ddNS7_10__identityEEEvT0_T1_T2_T3_T4_T6_,@function
        .size           _ZN3cub18CUB_300001_SM_10006detail6reduce28DeviceReduceSingleTileKernelINS2_10policy_hubIdjN4cuda3std3__44plusIdEEE10Policy1000EN6thrust24THRUST_300001_SM_1000_NS10device_ptrIdEEPdjS9_ddNS7_10__identityEEEvT0_T1_T2_T3_T4_T6_,(.L_x_210 - _ZN3cub18CUB_300001_SM_10006detail6reduce28DeviceReduceSingleTileKernelINS2_10policy_hubIdjN4cuda3std3__44plusIdEEE10Policy1000EN6thrust24THRUST_300001_SM_1000_NS10device_ptrIdEEPdjS9_ddNS7_10__identityEEEvT0_T1_T2_T3_T4_T6_)
        .other          _ZN3cub18CUB_300001_SM_10006detail6reduce28DeviceReduceSingleTileKernelINS2_10policy_hubIdjN4cuda3std3__44plusIdEEE10Policy1000EN6thrust24THRUST_300001_SM_1000_NS10device_ptrIdEEPdjS9_ddNS7_10__identityEEEvT0_T1_T2_T3_T4_T6_,@"STO_CUDA_ENTRY STV_DEFAULT"
_ZN3cub18CUB_300001_SM_10006detail6reduce28DeviceReduceSingleTileKernelINS2_10policy_hubIdjN4cuda3std3__44plusIdEEE10Policy1000EN6thrust24THRUST_300001_SM_1000_NS10device_ptrIdEEPdjS9_ddNS7_10__identityEEEvT0_T1_T2_T3_T4_T6_:
.text._ZN3cub18CUB_300001_SM_10006detail6reduce28DeviceReduceSingleTileKernelINS2_10policy_hubIdjN4cuda3std3__44plusIdEEE10Policy1000EN6thrust24THRUST_300001_SM_1000_NS10device_ptrIdEEPdjS9_ddNS7_10__identityEEEvT0_T1_T2_T3_T4_T6_:
        /* <DEDUP_REMOVED lines=13> */
.L_x_150:
[----:B------:R-:W-:Y:S01]  /*00d0*/  ISETP.GT.U32.AND P0, PT, R2, 0x13ff, PT ;  /* 0x000013ff0200780c */ /* 0x000fe20003f04070 */
[----:B------:R-:W-:-:S12]  /*00e0*/  BSSY.RECONVERGENT B0, `(.L_x_151) ;  /* 0x0000280000007945 */ /* 0x000fd80003800200 */
        /* <DEDUP_REMOVED lines=11> */
.L_x_154:
[----:B------:R-:W-:Y:S05]  /*01a0*/  BSYNC.RECONVERGENT B1 ;  /* 0x0000000000017941 */ /* 0x000fea0003800200 */
.L_x_153:
[----:B------:R-:W-:Y:S01]  /*01b0*/  ISETP.GE.U32.AND P0, PT, R41, R2, PT ;  /* 0x000000022900720c */ /* 0x000fe20003f06070 */
[----:B------:R-:W-:-:S12]  /*01c0*/  BSSY.RECONVERGENT B1, `(.L_x_155) ;  /* 0x0000073000017945 */ /* 0x000fd80003800200 */
[----:B------:R-:W-:Y:S05]  /*01d0*/  @P0 BRA `(.L_x_156) ;  /* 0x0000000400c40947 */ /* 0x000fea0003800000 */
[----:B------:R-:W-:Y:S01]  /*01e0*/  LOP3.LUT R5, RZ, R41, RZ, 0x33, !PT ;  /* 0x00000029ff057212 */ /* 0x000fe200078e33ff */
[----:B------:R-:W-:Y:S04]  /*01f0*/  BSSY.RECONVERGENT B2, `(.L_x_157) ;  /* 0x0000034000027945 */ /* 0x000fe80003800200 */
[----:B------:R-:W-:-:S04]  /*0200*/  IMAD.IADD R5, R5, 0x1, R2 ;  /* 0x0000000105057824 */ /* 0x000fc800078e0202 */
[C---:B------:R-:W-:Y:S01]  /*0210*/  IMAD.HI.U32 R40, R5.reuse, -0x33333333, RZ ;  /* 0xcccccccd05287827 */ /* 0x040fe200078e00ff */
[----:B------:R-:W-:-:S04]  /*0220*/  ISETP.GE.U32.AND P1, PT, R5, 0x2580, PT ;  /* 0x000025800500780c */ /* 0x000fc80003f26070 */
[----:B------:R-:W-:-:S04]  /*0230*/  LEA.HI R40, R40, 0x1, RZ, 0x17 ;  /* 0x0000000128287811 */ /* 0x000fc800078fb8ff */
[----:B------:R-:W-:-:S04]  /*0240*/  LOP3.LUT R42, R40, 0xf, RZ, 0xc0, !PT ;  /* 0x0000000f282a7812 */ /* 0x000fc800078ec0ff */
[----:B------:R-:W-:Y:S01]  /*0250*/  ISETP.NE.AND P0, PT, R42, RZ, PT ;  /* 0x000000ff2a00720c */ /* 0x000fe20003f05270 */
[----:B------:R-:W-:-:S12]  /*0260*/  @!P1 BRA `(.L_x_158) ;  /* 0x0000000000b09947 */ /* 0x000fd80003800000 */
[----:B------:R-:W0:Y:S01]  /*0270*/  LDC.64 R4, c[0x0][0x380] ;  /* 0x0000e000ff047b82 */ /* 0x000e220000000a00 */
[----:B------:R-:W-:-:S05]  /*0280*/  LOP3.LUT R0, R40, 0xfffff0, RZ, 0xc0, !PT ;  /* 0x00fffff028007812 */ /* 0x000fca00078ec0ff */
[----:B------:R-:W-:Y:S02]  /*0290*/  IMAD.MOV R0, RZ, RZ, -R0 ;  /* 0x000000ffff007224 */ /* 0x000fe400078e0a00 */
[----:B0-----:R-:W-:-:S03]  /*02a0*/  IMAD.WIDE.U32 R4, R41, 0x8, R4 ;  /* 0x0000000829047825 */ /* 0x001fc600078e0004 */
[----:B------:R-:W-:-:S05]  /*02b0*/  IADD3 R4, P1, PT, R4, 0xa000, RZ ;  /* 0x0000a00004047810 */ /* 0x000fca0007f3e0ff */
[----:B------:R-:W-:-:S08]  /*02c0*/  IMAD.X R5, RZ, RZ, R5, P1 ;  /* 0x000000ffff057224 */ /* 0x000fd000008e0605 */
.L_x_159:
        /* <DEDUP_REMOVED lines=38> */
.L_x_158:
[----:B------:R-:W-:Y:S05]  /*0530*/  BSYNC.RECONVERGENT B2 ;  /* 0x0000000000027941 */ /* 0x000fea0003800200 */
.L_x_157:
[----:B------:R-:W-:Y:S05]  /*0540*/  @!P0 BRA `(.L_x_156) ;  /* 0x0000000000e88947 */ /* 0x000fea0003800000 */
[----:B------:R-:W-:Y:S01]  /*0550*/  ISETP.GE.U32.AND P0, PT, R42, 0x8, PT ;  /* 0x000000082a00780c */ /* 0x000fe20003f06070 */
[----:B------:R-:W-:Y:S01]  /*0560*/  BSSY.RECONVERGENT B2, `(.L_x_160) ;  /* 0x0000017000027945 */ /* 0x000fe20003800200 */
[----:B------:R-:W-:-:S04]  /*0570*/  LOP3.LUT R22, R40, 0x7, RZ, 0xc0, !PT ;  /* 0x0000000728167812 */ /* 0x000fc800078ec0ff */
[----:B------:R-:W-:-:S07]  /*0580*/  ISETP.NE.AND P1, PT, R22, RZ, PT ;  /* 0x000000ff1600720c */ /* 0x000fce0003f25270 */
[----:B------:R-:W-:Y:S06]  /*0590*/  @!P0 BRA `(.L_x_161) ;  /* 0x00000000004c8947 */ /* 0x000fec0003800000 */
[----:B------:R-:W0:Y:S02]  /*05a0*/  LDC.64 R4, c[0x0][0x380] ;  /* 0x0000e000ff047b82 */ /* 0x000e240000000a00 */
[----:B0-----:R-:W-:-:S05]  /*05b0*/  IMAD.WIDE.U32 R20, R41, 0x8, R4 ;  /* 0x0000000829147825 */ /* 0x001fca00078e0004 */
        /* <DEDUP_REMOVED lines=17> */
.L_x_161:
[----:B------:R-:W-:Y:S05]  /*06d0*/  BSYNC.RECONVERGENT B2 ;  /* 0x0000000000027941 */ /* 0x000fea0003800200 */
.L_x_160:
        /* <DEDUP_REMOVED lines=17> */
.L_x_163:
[----:B------:R-:W-:Y:S05]  /*07f0*/  BSYNC.RECONVERGENT B2 ;  /* 0x0000000000027941 */ /* 0x000fea0003800200 */
.L_x_162:
[----:B------:R-:W-:Y:S05]  /*0800*/  @!P1 BRA `(.L_x_156) ;  /* 0x0000000000389947 */ /* 0x000fea0003800000 */
[----:B------:R-:W0:Y:S01]  /*0810*/  LDC.64 R4, c[0x0][0x380] ;  /* 0x0000e000ff047b82 */ /* 0x000e220000000a00 */
[----:B------:R-:W-:Y:S02]  /*0820*/  IMAD.MOV R0, RZ, RZ, -R0 ;  /* 0x000000ffff007224 */ /* 0x000fe400078e0a00 */
[----:B0-----:R-:W-:-:S04]  /*0830*/  IMAD.WIDE.U32 R4, R41, 0x8, R4 ;  /* 0x0000000829047825 */ /* 0x001fc800078e0004 */
[----:B------:R-:W-:Y:S02]  /*0840*/  IMAD.MOV.U32 R6, RZ, RZ, R4 ;  /* 0x000000ffff067224 */ /* 0x000fe400078e0004 */
[----:B------:R-:W-:-:S07]  /*0850*/  IMAD.MOV.U32 R7, RZ, RZ, R5 ;  /* 0x000000ffff077224 */ /* 0x000fce00078e0005 */
.L_x_164:
[----:B------:R-:W-:Y:S02]  /*0860*/  IMAD.MOV.U32 R4, RZ, RZ, R6 ;  /* 0x000000ffff047224 */ /* 0x000fe400078e0006 */
[----:B------:R-:W-:-:S06]  /*0870*/  IMAD.MOV.U32 R5, RZ, RZ, R7 ;  /* 0x000000ffff057224 */ /* 0x000fcc00078e0007 */
[----:B------:R-:W2:Y:S01]  /*0880*/  LDG.E.64 R4, desc[UR6][R4.64] ;  /* 0x0000000604047981 */ /* 0x000ea2000c1e1b00 */
[----:B------:R-:W-:Y:S01]  /*0890*/  VIADD R0, R0, 0x1 ;  /* 0x0000000100007836 */ /* 0x000fe20000000000 */
[----:B------:R-:W-:-:S04]  /*08a0*/  IADD3 R6, P1, PT, R6, 0x1400, RZ ;  /* 0x0000140006067810 */ /* 0x000fc80007f3e0ff */
[----:B------:R-:W-:Y:S01]  /*08b0*/  ISETP.NE.AND P0, PT, R0, RZ, PT ;  /* 0x000000ff0000720c */ /* 0x000fe20003f05270 */
[----:B------:R-:W-:Y:S01]  /*08c0*/  IMAD.X R7, RZ, RZ, R7, P1 ;  /* 0x000000ffff077224 */ /* 0x000fe200008e0607 */
[----:B--2--5:R-:W-:-:S11]  /*08d0*/  DADD R36, R4, R36 ;  /* 0x0000000004247229 */ /* 0x024fd60000000024 */
[----:B------:R-:W-:Y:S05]  /*08e0*/  @P0 BRA `(.L_x_164) ;  /* 0xfffffffc00dc0947 */ /* 0x000fea000383ffff */
.L_x_156:
[----:B------:R-:W-:Y:S05]  /*08f0*/  BSYNC.RECONVERGENT B1 ;  /* 0x0000000000017941 */ /* 0x000fea0003800200 */
.L_x_155:
        /* <DEDUP_REMOVED lines=28> */
[----:B-1----:R-:W-:-:S03]  /*0ac0*/  @!P1 LEA R9, R13, R2, 0x18 ;  /* 0x000000020d099211 */ /* 0x002fc600078ec0ff */
[----:B------:R-:W0:Y:S02]  /*0ad0*/  SHFL.DOWN PT, R5, R11, 0x8, 0x1f ;  /* 0x09001f000b057f89 */ /* 0x000e2400000e0000 */
[----:B0-----:R-:W-:-:S10]  /*0ae0*/  DADD R4, R4, R10 ;  /* 0x0000000004047229 */ /* 0x001fd4000000000a */
[----:B------:R-:W-:Y:S02]  /*0af0*/  FSEL R6, R10, R4, P0 ;  /* 0x000000040a067208 */ /* 0x000fe40000000000 */
[----:B------:R-:W-:Y:S01]  /*0b00*/  FSEL R7, R11, R5, P0 ;  /* 0x000000050b077208 */ /* 0x000fe20000000000 */
[----:B------:R-:W-:Y:S01]  /*0b10*/  @!P1 IMAD.IADD R11, R0, 0x1, R9 ;  /* 0x00000001000b9824 */ /* 0x000fe200078e0209 */
        /* <DEDUP_REMOVED lines=14> */
[----:B------:R-:W2:Y:S04]  /*0c00*/  LDS.128 R16, [UR4+0x30] ;  /* 0x00003004ff107984 */ /* 0x000ea80008000c00 */
[----:B-1----:R-:W1:Y:S01]  /*0c10*/  LDS.128 R4, [UR4+0x40] ;  /* 0x00004004ff047984 */ /* 0x002e620008000c00 */
[----:B0-----:R-:W-:-:S03]  /*0c20*/  DADD R12, R8, R12 ;  /* 0x00000000080c7229 */ /* 0x001fc6000000000c */
[----:B------:R-:W0:Y:S05]  /*0c30*/  LDS.128 R8, [UR4+0x50] ;  /* 0x00005004ff087984 */ /* 0x000e2a0008000c00 */
[----:B------:R-:W-:-:S08]  /*0c40*/  DADD R12, R12, R14 ;  /* 0x000000000c0c7229 */ /* 0x000fd0000000000e */
[----:B--2---:R-:W-:-:S08]  /*0c50*/  DADD R12, R12, R16 ;  /* 0x000000000c0c7229 */ /* 0x004fd00000000010 */
[----:B------:R-:W-:Y:S02]  /*0c60*/  DADD R18, R12, R18 ;  /* 0x000000000c127229 */ /* 0x000fe40000000012 */
[----:B------:R-:W2:Y:S06]  /*0c70*/  LDS.128 R12, [UR4+0x60] ;  /* 0x00006004ff0c7984 */ /* 0x000eac0008000c00 */
[----:B-1----:R-:W-:-:S08]  /*0c80*/  DADD R4, R18, R4 ;  /* 0x0000000012047229 */ /* 0x002fd00000000004 */
[----:B------:R-:W-:Y:S02]  /*0c90*/  DADD R2, R4, R6 ;  /* 0x0000000004027229 */ /* 0x000fe40000000006 */
[----:B------:R-:W1:Y:S06]  /*0ca0*/  LDS.128 R4, [UR4+0x70] ;  /* 0x00007004ff047984 */ /* 0x000e6c0008000c00 */
[----:B0-----:R-:W-:-:S08]  /*0cb0*/  DADD R2, R2, R8 ;  /* 0x0000000002027229 */ /* 0x001fd00000000008 */
[----:B------:R-:W-:Y:S01]  /*0cc0*/  DADD R2, R2, R10 ;  /* 0x0000000002027229 */ /* 0x000fe2000000000a */
[----:B------:R-:W0:Y:S07]  /*0cd0*/  LDS.128 R8, [UR4+0x80] ;  /* 0x00008004ff087984 */ /* 0x000e2e0008000c00 */
[----:B--2---:R-:W-:-:S08]  /*0ce0*/  DADD R2, R2, R12 ;  /* 0x0000000002027229 */ /* 0x004fd0000000000c */
        /* <DEDUP_REMOVED lines=14> */
.L_x_165:
        /* <DEDUP_REMOVED lines=26> */
[----:B0-----:R-:W-:-:S10]  /*0f70*/  DADD R4, R4, R8 ;  /* 0x0000000004047229 */ /* 0x001fd40000000008 */
[----:B------:R-:W-:Y:S02]  /*0f80*/  FSEL R6, R8, R4, P0 ;  /* 0x0000000408067208 */ /* 0x000fe40000000000 */
[----:B------:R-:W-:Y:S01]  /*0f90*/  FSEL R7, R9, R5, P0 ;  /* 0x0000000509077208 */ /* 0x000fe20000000000 */
[----:B------:R-:W0:Y:S01]  /*0fa0*/  @!P1 S2R R8, SR_CgaCtaId ;  /* 0x0000000000089919 */ /* 0x000e220000008800 */
[----:B------:R-:W-:Y:S01]  /*0fb0*/  ISETP.GT.AND P0, PT, R0, R13, PT ;  /* 0x0000000d0000720c */ /* 0x000fe20003f04270 */
[----:B------:R-:W-:Y:S01]  /*0fc0*/  VIADD R0, R12, 0x10 ;  /* 0x000000100c007836 */ /* 0x000fe20000000000 */
[----:B------:R-:W-:Y:S04]  /*0fd0*/  SHFL.DOWN PT, R4, R6, 0x8, R13 ;  /* 0x0900000006047989 */ /* 0x000fe800000e000d */
[----:B------:R-:W1:Y:S02]  /*0fe0*/  SHFL.DOWN PT, R5, R7, 0x8, R13 ;  /* 0x0900000007057989 */ /* 0x000e6400000e000d */
[----:B-1----:R-:W-:-:S10]  /*0ff0*/  DADD R4, R4, R6 ;  /* 0x0000000004047229 */ /* 0x002fd40000000006 */
[----:B------:R-:W-:Y:S02]  /*1000*/  FSEL R10, R6, R4, P0 ;  /* 0x00000004060a7208 */ /* 0x000fe40000000000 */
[----:B------:R-:W-:Y:S02]  /*1010*/  FSEL R11, R7, R5, P0 ;  /* 0x00000005070b7208 */ /* 0x000fe40000000000 */
[----:B------:R-:W-:Y:S01]  /*1020*/  @!P1 MOV R7, 0x400 ;  /* 0x0000040000079802 */ /* 0x000fe20000000f00 */
[----:B------:R-:W-:Y:S01]  /*1030*/  SHFL.DOWN PT, R4, R10, 0x10, R13 ;  /* 0x0a0000000a047989 */ /* 0x000fe200000e000d */
[----:B------:R-:W-:Y:S02]  /*1040*/  ISETP.GT.AND P0, PT, R0, R13, PT ;  /* 0x0000000d0000720c */ /* 0x000fe40003f04270 */
        /* <DEDUP_REMOVED lines=14> */
[----:B------:R-:W-:Y:S01]  /*1130*/  ISETP.GT.U32.AND P1, PT, R2, 0x20, PT ;  /* 0x000000200200780c */ /* 0x000fe20003f24070 */
[----:B-1----:R-:W-:-:S09]  /*1140*/  ULEA UR4, UR5, UR4, 0x18 ;  /* 0x0000000405047291 */ /* 0x002fd2000f8ec0ff */
[----:B------:R-:W1:Y:S04]  /*1150*/  LDS.128 R12, [UR4+0x20] ;  /* 0x00002004ff0c7984 */ /* 0x000e680008000c00 */
[----:B0-----:R-:W0:Y:S01]  /*1160*/  LDS.128 R4, [UR4+0x30] ;  /* 0x00003004ff047984 */ /* 0x001e220008000c00 */
        /* <DEDUP_REMOVED lines=70> */
[----:B------:R-:W0:Y:S01]  /*15d0*/  LDS.64 R4, [UR4+0xb0] ;  /* 0x0000b004ff047984 */ /* 0x000e220008000a00 */
        /* <DEDUP_REMOVED lines=8> */
[----:B------:R-:W-:-:S04]  /*1660*/  ISETP.GT.U32.AND P1, PT, R2, 0x260, PT ;  /* 0x000002600200780c */ /* 0x000fc80003f24070 */
[----:B0-----:R-:W-:-:S10]  /*1670*/  DADD R4, R4, R6 ;  /* 0x0000000004047229 */ /* 0x001fd40000000006 */
[----:B------:R-:W-:Y:S02]  /*1680*/  FSEL R8, R4, R6, P1 ;  /* 0x0000000604087208 */ /* 0x000fe40000800000 */
[----:B------:R-:W-:Y:S01]  /*1690*/  FSEL R9, R5, R7, P1 ;  /* 0x0000000705097208 */ /* 0x000fe20000800000 */
[----:B------:R-:W-:Y:S06]  /*16a0*/  BRA `(.L_x_166) ;  /* 0x00000010008c7947 */ /* 0x000fec0003800000 */
.L_x_152:
[----:B------:R-:W0:Y:S01]  /*16b0*/  S2R R0, SR_TID.X ;  /* 0x0000000000007919 */ /* 0x000e220000002100 */
[----:B------:R-:W1:Y:S02]  /*16c0*/  LDCU.64 UR4, c[0x0][0x380] ;  /* 0x00007000ff0477ac */ /* 0x000e640008000a00 */
[----:B-1----:R-:W-:Y:S02]  /*16d0*/  IMAD.U32 R6, RZ, RZ, UR4 ;  /* 0x00000004ff067e24 */ /* 0x002fe4000f8e00ff */
[----:B------:R-:W-:Y:S02]  /*16e0*/  IMAD.U32 R7, RZ, RZ, UR5 ;  /* 0x00000005ff077e24 */ /* 0x000fe4000f8e00ff */
[----:B0-----:R-:W-:-:S05]  /*16f0*/  IMAD.WIDE.U32 R20, R0, 0x8, R6 ;  /* 0x0000000800147825 */ /* 0x001fca00078e0006 */
        /* <DEDUP_REMOVED lines=8> */
[----:B------:R-:W-:Y:S01]  /*1780*/  VIADD R3, R2, 0xffffec00 ;  /* 0xffffec0002037836 */ /* 0x000fe20000000000 */
[----:B------:R-:W-:-:S04]  /*1790*/  UMOV UR4, 0x1400 ;  /* 0x0000140000047882 */ /* 0x000fc80000000000 */
[----:B------:R-:W-:Y:S01]  /*17a0*/  ISETP.GE.U32.AND P0, PT, R3, 0x1400, PT ;  /* 0x000014000300780c */ /* 0x000fe20003f06070 */
        /* <DEDUP_REMOVED lines=8> */
[----:B------:R-:W0:Y:S01]  /*1830*/  LDC R2, c[0x0][0x390] ;  /* 0x0000e400ff027b82 */ /* 0x000e220000000800 */
[----:B------:R-:W-:-:S07]  /*1840*/  UMOV UR4, 0x1400 ;  /* 0x0000140000047882 */ /* 0x000fce0000000000 */
[----:B------:R-:W1:Y:S02]  /*1850*/  LDC.64 R6, c[0x0][0x380] ;  /* 0x0000e000ff067b82 */ /* 0x000e640000000a00 */
.L_x_169:
[----:B------:R-:W-:-:S04]  /*1860*/  VIADD R9, R0, UR4 ;  /* 0x0000000400097c36 */ /* 0x000fc80008000000 */
[----:B-1----:R-:W-:-:S05]  /*1870*/  IMAD.WIDE.U32 R8, R9, 0x8, R6 ;  /* 0x0000000809087825 */ /* 0x002fca00078e0006 */
        /* <DEDUP_REMOVED lines=8> */
[----:B--2---:R-:W-:-:S08]  /*1900*/  DADD R10, R10, R38 ;  /* 0x000000000a0a7229 */ /* 0x004fd00000000026 */
[----:B---3--:R-:W-:Y:S01]  /*1910*/  DADD R10, R12, R10 ;  /* 0x000000000c0a7229 */ /* 0x008fe2000000000a */
[----:B0-----:R-:W-:-:S05]  /*1920*/  VIADD R12, R2, -UR4 ;  /* 0x80000004020c7c36 */ /* 0x001fca0008000000 */
[----:B------:R-:W-:Y:S02]  /*1930*/  ISETP.GE.U32.AND P0, PT, R12, 0x1400, PT ;  /* 0x000014000c00780c */ /* 0x000fe40003f06070 */
[----:B----4-:R-:W-:-:S08]  /*1940*/  DADD R10, R14, R10 ;  /* 0x000000000e0a7229 */ /* 0x010fd0000000000a */
[----:B-----5:R-:W-:-:S08]  /*1950*/  DADD R10, R16, R10 ;  /* 0x00000000100a7229 */ /* 0x020fd0000000000a */
[----:B------:R-:W-:-:S08]  /*1960*/  DADD R10, R18, R10 ;  /* 0x00000000120a7229 */ /* 0x000fd0000000000a */
[----:B------:R-:W-:-:S08]  /*1970*/  DADD R10, R20, R10 ;  /* 0x00000000140a7229 */ /* 0x000fd0000000000a */
[----:B------:R-:W-:-:S08]  /*1980*/  DADD R10, R22, R10 ;  /* 0x00000000160a7229 */ /* 0x000fd0000000000a */
[----:B------:R-:W-:Y:S01]  /*1990*/  DADD R38, R4, R10 ;  /* 0x0000000004267229 */ /* 0x000fe2000000000a */
[----:B------:R-:W-:Y:S10]  /*19a0*/  @!P0 BRA `(.L_x_168) ;  /* 0x0000000800a48947 */ /* 0x000ff40003800000 */
[----:B------:R-:W-:-:S06]  /*19b0*/  UIADD3 UR4, UPT, UPT, UR4, 0x1400, URZ ;  /* 0x0000140004047890 */ /* 0x000fcc000fffe0ff */
[----:B------:R-:W-:-:S13]  /*19c0*/  ISETP.LT.U32.AND P0, PT, R3, UR4, PT ;  /* 0x0000000403007c0c */ /* 0x000fda000bf01070 */
[----:B------:R-:W-:Y:S05]  /*19d0*/  @!P0 BRA `(.L_x_169) ;  /* 0xfffffffc00a08947 */ /* 0x000fea000383ffff */
.L_x_167:
[----:B------:R-:W-:Y:S01]  /*19e0*/  VIADD R3, R2, -UR4 ;  /* 0x8000000402037c36 */ /* 0x000fe20008000000 */
[----:B------:R-:W-:Y:S04]  /*19f0*/  BSSY.RECONVERGENT B1, `(.L_x_168) ;  /* 0x00000a4000017945 */ /* 0x000fe80003800200 */
[----:B------:R-:W-:-:S04]  /*1a00*/  ISETP.GE.AND P0, PT, R0, R3, PT ;  /* 0x000000030000720c */ /* 0x000fc80003f06270 */
[----:B------:R-:W-:-:S13]  /*1a10*/  ISETP.LE.U32.OR P0, PT, R2, UR4, P0 ;  /* 0x0000000402007c0c */ /* 0x000fda0008703470 */
[----:B------:R-:W-:Y:S05]  /*1a20*/  @P0 BRA `(.L_x_170) ;  /* 0x0000000800800947 */ /* 0x000fea0003800000 */
[----:B------:R-:W-:Y:S01]  /*1a30*/  LOP3.LUT R3, RZ, R0, RZ, 0x33, !PT ;  /* 0x00000000ff037212 */ /* 0x000fe200078e33ff */
[----:B------:R-:W-:Y:S03]  /*1a40*/  BSSY.RECONVERGENT B2, `(.L_x_171) ;  /* 0x0000053000027945 */ /* 0x000fe60003800200 */
[----:B------:R-:W-:-:S04]  /*1a50*/  IADD3 R3, PT, PT, R2, -UR4, R3 ;  /* 0x8000000402037c10 */ /* 0x000fc8000fffe003 */
[C---:B------:R-:W-:Y:S01]  /*1a60*/  ISETP.GE.U32.AND P0, PT, R3.reuse, 0x2580, PT ;  /* 0x000025800300780c */ /* 0x040fe20003f06070 */
[----:B------:R-:W-:-:S05]  /*1a70*/  IMAD.HI.U32 R2, R3, -0x33333333, RZ ;  /* 0xcccccccd03027827 */ /* 0x000fca00078e00ff */
[----:B------:R-:W-:Y:S01]  /*1a80*/  LEA.HI R3, R2, 0x1, RZ, 0x17 ;  /* 0x0000000102037811 */ /* 0x000fe200078fb8ff */
[----:B------:R-:W-:-:S03]  /*1a90*/  IMAD.MOV.U32 R2, RZ, RZ, R0 ;  /* 0x000000ffff027224 */ /* 0x000fc600078e0000 */
[----:B------:R-:W-:-:S03]  /*1aa0*/  LOP3.LUT R4, R3, 0xf, RZ, 0xc0, !PT ;  /* 0x0000000f03047812 */ /* 0x000fc600078ec0ff */
[----:B------:R-:W-:Y:S05]  /*1ab0*/  @!P0 BRA `(.L_x_172) ;  /* 0x00000004002c8947 */ /* 0x000fea0003800000 */
[----:B------:R-:W-:Y:S01]  /*1ac0*/  LOP3.LUT R42, R3, 0xfffff0, RZ, 0xc0, !PT ;  /* 0x00fffff0032a7812 */ /* 0x000fe200078ec0ff */
[----:B------:R-:W-:Y:S01]  /*1ad0*/  BSSY.RECONVERGENT B3, `(.L_x_173) ;  /* 0x0000048000037945 */ /* 0x000fe20003800200 */
[C---:B------:R-:W-:Y:S01]  /*1ae0*/  LOP3.LUT R2, R0.reuse, 0x1400, RZ, 0xfc, !PT ;  /* 0x0000140000027812 */ /* 0x040fe200078efcff */
[----:B------:R-:W-:Y:S02]  /*1af0*/  VIADD R5, R0, UR4 ;  /* 0x0000000400057c36 */ /* 0x000fe40008000000 */
[----:B------:R-:W-:-:S07]  /*1b00*/  IMAD.MOV R42, RZ, RZ, -R42 ;  /* 0x000000ffff2a7224 */ /* 0x000fce00078e0a2a */
.L_x_174:
        /* <DEDUP_REMOVED lines=68> */
[----:B------:R-:W-:Y:S05]  /*1f50*/  BSYNC.RECONVERGENT B3 ;  /* 0x0000000000037941 */ /* 0x000fea0003800200 */
.L_x_173:
[----:B------:R-:W-:-:S07]  /*1f60*/  VIADD R2, R2, 0xffffec00 ;  /* 0xffffec0002027836 */ /* 0x000fce0000000000 */
.L_x_172:
[----:B------:R-:W-:Y:S05]  /*1f70*/  BSYNC.RECONVERGENT B2 ;  /* 0x0000000000027941 */ /* 0x000fea0003800200 */
.L_x_171:
        /* <DEDUP_REMOVED lines=40> */
.L_x_176:
[----:B------:R-:W-:Y:S05]  /*2200*/  BSYNC.RECONVERGENT B2 ;  /* 0x0000000000027941 */ /* 0x000fea0003800200 */
.L_x_175:
        /* <DEDUP_REMOVED lines=23> */
.L_x_178:
[----:B------:R-:W-:Y:S05]  /*2380*/  BSYNC.RECONVERGENT B2 ;  /* 0x0000000000027941 */ /* 0x000fea0003800200 */
.L_x_177:
[----:B------:R-:W-:Y:S05]  /*2390*/  @!P1 BRA `(.L_x_170) ;  /* 0x0000000000249947 */ /* 0x000fea0003800000 */
[----:B------:R-:W-:Y:S02]  /*23a0*/  VIADD R5, R2, UR4 ;  /* 0x0000000402057c36 */ /* 0x000fe40008000000 */
[----:B------:R-:W-:-:S07]  /*23b0*/  IMAD.MOV R4, RZ, RZ, -R3 ;  /* 0x000000ffff047224 */ /* 0x000fce00078e0a03 */
.L_x_179:
[----:B------:R-:W-:-:S06]  /*23c0*/  IMAD.WIDE.U32 R2, R5, 0x8, R6 ;  /* 0x0000000805027825 */ /* 0x000fcc00078e0006 */
[----:B------:R-:W2:Y:S01]  /*23d0*/  LDG.E.64 R2, desc[UR6][R2.64] ;  /* 0x0000000602027981 */ /* 0x000ea2000c1e1b00 */
[----:B------:R-:W-:Y:S02]  /*23e0*/  VIADD R4, R4, 0x1 ;  /* 0x0000000104047836 */ /* 0x000fe40000000000 */
[----:B------:R-:W-:-:S03]  /*23f0*/  VIADD R5, R5, 0x280 ;  /* 0x0000028005057836 */ /* 0x000fc60000000000 */
[----:B------:R-:W-:Y:S01]  /*2400*/  ISETP.NE.AND P0, PT, R4, RZ, PT ;  /* 0x000000ff0400720c */ /* 0x000fe20003f05270 */
[----:B--2---:R-:W-:-:S12]  /*2410*/  DADD R38, R2, R38 ;  /* 0x0000000002267229 */ /* 0x004fd80000000026 */
[----:B------:R-:W-:Y:S05]  /*2420*/  @P0 BRA `(.L_x_179) ;  /* 0xfffffffc00e40947 */ /* 0x000fea000383ffff */
.L_x_170:
[----:B------:R-:W-:Y:S05]  /*2430*/  BSYNC.RECONVERGENT B1 ;  /* 0x0000000000017941 */ /* 0x000fea0003800200 */
.L_x_168:
        /* <DEDUP_REMOVED lines=49> */
[----:B------:R-:W0:Y:S05]  /*2750*/  LDS.128 R8, [UR4+0x50] ;  /* 0x00005004ff087984 */ /* 0x000e2a0008000c00 */
[----:B------:R-:W-:-:S08]  /*2760*/  DADD R12, R12, R14 ;  /* 0x000000000c0c7229 */ /* 0x000fd0000000000e */
[----:B-1----:R-:W-:-:S08]  /*2770*/  DADD R12, R12, R16 ;  /* 0x000000000c0c7229 */ /* 0x002fd00000000010 */
[----:B------:R-:W-:Y:S02]  /*2780*/  DADD R18, R12, R18 ;  /* 0x000000000c127229 */ /* 0x000fe40000000012 */
[----:B------:R-:W1:Y:S06]  /*2790*/  LDS.128 R12, [UR4+0x60] ;  /* 0x00006004ff0c7984 */ /* 0x000e6c0008000c00 */
        /* <DEDUP_REMOVED lines=12> */
[----:B0-----:R-:W-:Y:S01]  /*2860*/  DADD R2, R2, R8 ;  /* 0x0000000002027229 */ /* 0x001fe20000000008 */
[----:B------:R-:W0:Y:S07]  /*2870*/  LDS.64 R8, [UR4+0xb0] ;  /* 0x0000b004ff087984 */ /* 0x000e2e0008000a00 */
[----:B------:R-:W-:-:S08]  /*2880*/  DADD R2, R2, R10 ;  /* 0x0000000002027229 */ /* 0x000fd0000000000a */
[----:B-1----:R-:W-:-:S08]  /*2890*/  DADD R2, R2, R12 ;  /* 0x0000000002027229 */ /* 0x002fd0000000000c */
[----:B------:R-:W-:-:S08]  /*28a0*/  DADD R2, R2, R14 ;  /* 0x0000000002027229 */ /* 0x000fd0000000000e */
[----:B--2---:R-:W-:-:S08]  /*28b0*/  DADD R2, R2, R4 ;  /* 0x0000000002027229 */ /* 0x004fd00000000004 */
[----:B------:R-:W-:-:S08]  /*28c0*/  DADD R2, R2, R6 ;  /* 0x0000000002027229 */ /* 0x000fd00000000006 */
[----:B0-----:R-:W-:-:S11]  /*28d0*/  DADD R8, R2, R8 ;  /* 0x0000000002087229 */ /* 0x001fd60000000008 */
.L_x_166:
[----:B------:R-:W-:Y:S05]  /*28e0*/  BSYNC.RECONVERGENT B0 ;  /* 0x0000000000007941 */ /* 0x000fea0003800200 */
.L_x_151:
[----:B------:R-:W-:Y:S05]  /*28f0*/  @P0 EXIT ;  /* 0x000000000000094d */ /* 0x000fea0003800000 */
[----:B------:R-:W0:Y:S01]  /*2900*/  LDCU.64 UR4, c[0x0][0x398] ;  /* 0x00007300ff0477ac */ /* 0x000e220008000a00 */
[----:B--2---:R-:W2:Y:S01]  /*2910*/  LDC.64 R2, c[0x0][0x388] ;  /* 0x0000e200ff027b82 */ /* 0x004ea20000000a00 */
[----:B0-----:R-:W-:-:S07]  /*2920*/  DADD R8, R8, UR4 ;  /* 0x0000000408087e29 */ /* 0x001fce0008000000 */
[----:B--2---:R-:W-:Y:S01]  /*2930*/  STG.E.64 desc[UR6][R2.64], R8 ;  /* 0x0000000802007986 */ /* 0x004fe2000c101b06 */
[----:B------:R-:W-:Y:S05]  /*2940*/  EXIT ;  /* 0x000000000000794d */ /* 0x000fea0003800000 */
.L_x_180:
        /* <DEDUP_REMOVED lines=11> */
.L_x_210:


//--------------------- .text._ZN3cub18CUB_300001_SM_10006detail11EmptyKernelIvEEvv --------------------------
	.section	.text._ZN3cub18CUB_300001_SM_10006detail11EmptyKernelIvEEvv,"ax",@progbits
	.align	128
        .global         _ZN3cub18CUB_300001_SM_10006detail11EmptyKernelIvEEvv
        .type           _ZN3cub18CUB_300001_SM_10006detail11EmptyKernelIvEEvv,@function
        .size           _ZN3cub18CUB_300001_SM_10006detail11EmptyKernelIvEEvv,(.L_x_211 - _ZN3cub18CUB_300001_SM_10006detail11EmptyKernelIvEEvv)
        .other          _ZN3cub18CUB_300001_SM_10006detail11EmptyKernelIvEEvv,@"STO_CUDA_ENTRY STV_DEFAULT"
_ZN3cub18CUB_300001_SM_10006detail11EmptyKernelIvEEvv:
.text._ZN3cub18CUB_300001_SM_10006detail11EmptyKernelIvEEvv:
[----:B------:R-:W-:Y:S01]  /*0000*/  LDC R1, c[0x0][0x37c] ;  /* 0x0000df00ff017b82 */ /* 0x000fe20000000800 */
[----:B------:R-:W-:Y:S05]  /*0010*/  EXIT ;  /* 0x000000000000794d */ /* 0x000fea0003800000 */
.L_x_181:
        /* <DEDUP_REMOVED lines=14> */
.L_x_211:


//--------------------- .text._Z11check_errorPdS_d --------------------------
	.section	.text._Z11check_errorPdS_d,"ax",@progbits
	.align	128
        .global         _Z11check_errorPdS_d
        .type           _Z11check_errorPdS_d,@function
        .size           _Z11check_errorPdS_d,(.L_x_204 - _Z11check_errorPdS_d)
        .other          _Z11check_errorPdS_d,@"STO_CUDA_ENTRY STV_DEFAULT"
_Z11check_errorPdS_d:
.text._Z11check_errorPdS_d:
[----:B------:R-:W0:Y:S01]  /*0000*/  LDC R1, c[0x0][0x37c] ;  /* 0x0000df00ff017b82 */ /* 0x000e220000000800 */
[----:B------:R-:W1:Y:S07]  /*0010*/  S2R R3, SR_TID.X ;  /* 0x0000000000037919 */ /* 0x000e6e0000002100 */
[----:B------:R-:W2:Y:S01]  /*0020*/  LDC R2, c[0x0][0x360] ;  /* 0x0000d800ff027b82 */ /* 0x000ea20000000800 */
[----:B------:R-:W3:Y:S01]  /*0030*/  LDCU UR7, c[0x3][URZ] ;  /* 0x00c00000ff0777ac */ /* 0x000ee20008000800 */
[----:B0-----:R-:W-:Y:S01]  /*0040*/  VIADD R1, R1, 0xffffffd8 ;  /* 0xffffffd801017836 */ /* 0x001fe20000000000 */
[----:B------:R-:W0:Y:S05]  /*0050*/  S2R R7, SR_TID.Y ;  /* 0x0000000000077919 */ /* 0x000e2a0000002200 */
[----:B------:R-:W1:Y:S08]  /*0060*/  S2UR UR5, SR_CTAID.X ;  /* 0x00000000000579c3 */ /* 0x000e700000002500 */
[----:B------:R-:W4:Y:S01]  /*0070*/  LDC R6, c[0x0][0x364] ;  /* 0x0000d900ff067b82 */ /* 0x000f220000000800 */
[----:B---3--:R-:W-:Y:S01]  /*0080*/  UIADD3 UR4, UPT, UPT, UR7, -0x1, URZ ;  /* 0xffffffff07047890 */ /* 0x008fe2000fffe0ff */
[----:B--2---:R-:W-:-:S06]  /*0090*/  VIADD R0, R2, 0xfffffffe ;  /* 0xfffffffe02007836 */ /* 0x004fcc0000000000 */
[----:B------:R-:W0:Y:S01]  /*00a0*/  S2UR UR6, SR_CTAID.Y ;  /* 0x00000000000679c3 */ /* 0x000e220000002600 */
[----:B-1----:R-:W-:-:S05]  /*00b0*/  IMAD R5, R0, UR5, R3 ;  /* 0x0000000500057c24 */ /* 0x002fca000f8e0203 */
[----:B------:R-:W-:Y:S01]  /*00c0*/  ISETP.GE.AND P0, PT, R5, UR4, PT ;  /* 0x0000000405007c0c */ /* 0x000fe2000bf06270 */
[----:B----4-:R-:W-:-:S03]  /*00d0*/  VIADD R4, R6, 0xfffffffe ;  /* 0xfffffffe06047836 */ /* 0x010fc60000000000 */
[----:B------:R-:W-:Y:S01]  /*00e0*/  ISETP.LT.OR P0, PT, R5, 0x1, P0 ;  /* 0x000000010500780c */ /* 0x000fe20000701670 */
[----:B0-----:R-:W-:-:S12]  /*00f0*/  IMAD R4, R4, UR6, R7 ;  /* 0x0000000604047c24 */ /* 0x001fd8000f8e0207 */
[----:B------:R-:W-:Y:S05]  /*0100*/  @P0 EXIT ;  /* 0x000000000000094d */ /* 0x000fea0003800000 */
[----:B------:R-:W0:Y:S02]  /*0110*/  LDCU UR4, c[0x3][0x4] ;  /* 0x00c00080ff0477ac */ /* 0x000e240008000800 */
[----:B0-----:R-:W-:-:S06]  /*0120*/  UIADD3 UR4, UPT, UPT, UR4, -0x1, URZ ;  /* 0xffffffff04047890 */ /* 0x001fcc000fffe0ff */
[----:B------:R-:W-:-:S04]  /*0130*/  ISETP.GE.AND P0, PT, R4, UR4, PT ;  /* 0x0000000404007c0c */ /* 0x000fc8000bf06270 */
[----:B------:R-:W-:-:S13]  /*0140*/  ISETP.LT.OR P0, PT, R4, 0x1, P0 ;  /* 0x000000010400780c */ /* 0x000fda0000701670 */
[----:B------:R-:W-:Y:S05]  /*0150*/  @P0 EXIT ;  /* 0x000000000000094d */ /* 0x000fea0003800000 */
[----:B------:R-:W-:-:S05]  /*0160*/  VIADD R0, R2, 0xffffffff ;  /* 0xffffffff02007836 */ /* 0x000fca0000000000 */
[----:B------:R-:W-:-:S04]  /*0170*/  ISETP.GE.U32.AND P0, PT, R3, R0, PT ;  /* 0x000000000300720c */ /* 0x000fc80003f06070 */
[----:B------:R-:W-:-:S13]  /*0180*/  ISETP.EQ.OR P0, PT, R3, RZ, P0 ;  /* 0x000000ff0300720c */ /* 0x000fda0000702670 */
[----:B------:R-:W-:Y:S05]  /*0190*/  @P0 EXIT ;  /* 0x000000000000094d */ /* 0x000fea0003800000 */
[----:B------:R-:W-:-:S05]  /*01a0*/  VIADD R0, R6, 0xffffffff ;  /* 0xffffffff06007836 */ /* 0x000fca0000000000 */
[----:B------:R-:W-:-:S04]  /*01b0*/  ISETP.GE.U32.AND P0, PT, R7, R0, PT ;  /* 0x000000000700720c */ /* 0x000fc80003f06070 */
[----:B------:R-:W-:-:S13]  /*01c0*/  ISETP.EQ.OR P0, PT, R7, RZ, P0 ;  /* 0x000000ff0700720c */ /* 0x000fda0000702670 */
[----:B------:R-:W-:Y:S05]  /*01d0*/  @P0 EXIT ;  /* 0x000000000000094d */ /* 0x000fea0003800000 */
[----:B------:R-:W0:Y:S01]  /*01e0*/  LDC.64 R2, c[0x0][0x380] ;  /* 0x0000e000ff027b82 */ /* 0x000e220000000a00 */
[----:B------:R-:W1:Y:S01]  /*01f0*/  LDCU.64 UR4, c[0x0][0x358] ;  /* 0x00006b00ff0477ac */ /* 0x000e620008000a00 */
[----:B------:R-:W-:Y:S01]  /*0200*/  IMAD R14, R4, UR7, R5 ;  /* 0x00000007040e7c24 */ /* 0x000fe2000f8e0205 */
[----:B------:R-:W2:Y:S03]  /*0210*/  LDCU.64 UR6, c[0x3][0x18] ;  /* 0x00c00300ff0677ac */ /* 0x000ea60008000a00 */
[----:B0-----:R-:W-:-:S06]  /*0220*/  IMAD.WIDE R2, R14, 0x8, R2 ;  /* 0x000000080e027825 */ /* 0x001fcc00078e0202 */
[----:B-1----:R-:W5:Y:S01]  /*0230*/  LDG.E.64 R2, desc[UR4][R2.64] ;  /* 0x0000000402027981 */ /* 0x002f62000c1e1b00 */
[----:B------:R-:W2:Y:S01]  /*0240*/  I2F.F64.U32 R6, R5 ;  /* 0x0000000500067312 */ /* 0x000ea20000201800 */
[----:B------:R-:W-:Y:S01]  /*0250*/  BSSY.RECONVERGENT B0, `(.L_x_182) ;  /* 0x000001a000007945 */ /* 0x000fe20003800200 */
[----:B--2---:R-:W-:-:S08]  /*0260*/  DMUL R18, R6, UR6 ;  /* 0x0000000606127c28 */ /* 0x004fd00008000000 */
[----:B------:R-:W-:-:S14]  /*0270*/  DSETP.NEU.AND P0, PT, |R18|, +INF , PT ;  /* 0x7ff000001200742a */ /* 0x000fdc0003f0d200 */
[----:B------:R-:W-:Y:S01]  /*0280*/  @!P0 DMUL R6, RZ, R18 ;  /* 0x00000012ff068228 */ /* 0x000fe20000000000 */
[----:B------:R-:W-:Y:S01]  /*0290*/  @!P0 IMAD.MOV.U32 R0, RZ, RZ, RZ ;  /* 0x000000ffff008224 */ /* 0x000fe200078e00ff */
[----:B------:R-:W-:Y:S09]  /*02a0*/  @!P0 BRA `(.L_x_183) ;  /* 0x0000000000508947 */ /* 0x000ff20003800000 */
[----:B------:R-:W-:Y:S01]  /*02b0*/  UMOV UR6, 0x6dc9c883 ;  /* 0x6dc9c88300067882 */ /* 0x000fe20000000000 */
[----:B------:R-:W-:Y:S01]  /*02c0*/  UMOV UR7, 0x3fe45f30 ;  /* 0x3fe45f3000077882 */ /* 0x000fe20000000000 */
[C---:B------:R-:W-:Y:S02]  /*02d0*/  DSETP.GE.AND P0, PT, |R18|.reuse, 2.14748364800000000000e+09, PT ;  /* 0x41e000001200742a */ /* 0x040fe40003f06200 */
[----:B------:R-:W-:Y:S01]  /*02e0*/  DMUL R8, R18, UR6 ;  /* 0x0000000612087c28 */ /* 0x000fe20008000000 */
[----:B------:R-:W-:Y:S01]  /*02f0*/  UMOV UR6, 0x54442d18 ;  /* 0x54442d1800067882 */ /* 0x000fe20000000000 */
[----:B------:R-:W-:-:S04]  /*0300*/  UMOV UR7, 0x3ff921fb ;  /* 0x3ff921fb00077882 */ /* 0x000fc80000000000 */
[----:B------:R-:W0:Y:S08]  /*0310*/  F2I.F64 R0, R8 ;  /* 0x0000000800007311 */ /* 0x000e300000301100 */
[----:B0-----:R-:W0:Y:S02]  /*0320*/  I2F.F64 R6, R0 ;  /* 0x0000000000067312 */ /* 0x001e240000201c00 */
[----:B0-----:R-:W-:Y:S01]  /*0330*/  DFMA R10, R6, -UR6, R18 ;  /* 0x80000006060a7c2b */ /* 0x001fe20008000012 */
[----:B------:R-:W-:Y:S01]  /*0340*/  UMOV UR6, 0x33145c00 ;  /* 0x33145c0000067882 */ /* 0x000fe20000000000 */
[----:B------:R-:W-:-:S06]  /*0350*/  UMOV UR7, 0x3c91a626 ;  /* 0x3c91a62600077882 */ /* 0x000fcc0000000000 */
[----:B------:R-:W-:Y:S01]  /*0360*/  DFMA R10, R6, -UR6, R10 ;  /* 0x80000006060a7c2b */ /* 0x000fe2000800000a */
[----:B------:R-:W-:Y:S01]  /*0370*/  UMOV UR6, 0x252049c0 ;  /* 0x252049c000067882 */ /* 0x000fe20000000000 */
[----:B------:R-:W-:-:S06]  /*0380*/  UMOV UR7, 0x397b839a ;  /* 0x397b839a00077882 */ /* 0x000fcc0000000000 */
[----:B------:R-:W-:Y:S01]  /*0390*/  DFMA R6, R6, -UR6, R10 ;  /* 0x8000000606067c2b */ /* 0x000fe2000800000a */
[----:B------:R-:W-:Y:S10]  /*03a0*/  @!P0 BRA `(.L_x_183) ;  /* 0x0000000000108947 */ /* 0x000ff40003800000 */
[----:B------:R-:W-:-:S07]  /*03b0*/  MOV R16, 0x3d0 ;  /* 0x000003d000107802 */ /* 0x000fce0000000f00 */
[----:B-----5:R-:W-:Y:S05]  /*03c0*/  CALL.REL.NOINC `($_Z11check_errorPdS_d$__internal_trig_reduction_slowpathd) ;  /* 0x00000010003c7944 */ /* 0x020fea0003c00000 */
[----:B------:R-:W-:Y:S02]  /*03d0*/  IMAD.MOV.U32 R6, RZ, RZ, R8 ;  /* 0x000000ffff067224 */ /* 0x000fe400078e0008 */
[----:B------:R-:W-:-:S07]  /*03e0*/  IMAD.MOV.U32 R7, RZ, RZ, R9 ;  /* 0x000000ffff077224 */ /* 0x000fce00078e0009 */
.L_x_183:
[----:B------:R-:W-:Y:S05]  /*03f0*/  BSYNC.RECONVERGENT B0 ;  /* 0x0000000000007941 */ /* 0x000fea0003800200 */
.L_x_182:
[----:B------:R-:W0:Y:S01]  /*0400*/  LDCU.64 UR6, c[0x4][0x160] ;  /* 0x01002c00ff0677ac */ /* 0x000e220008000a00 */
[----:B------:R-:W-:-:S05]  /*0410*/  IMAD.SHL.U32 R5, R0, 0x40, RZ ;  /* 0x0000004000057824 */ /* 0x000fca00078e00ff */
[----:B------:R-:W-:-:S04]  /*0420*/  LOP3.LUT R5, R5, 0x40, RZ, 0xc0, !PT ;  /* 0x0000004005057812 */ /* 0x000fc800078ec0ff */
[----:B0-----:R-:W-:-:S05]  /*0430*/  IADD3 R24, P0, PT, R5, UR6, RZ ;  /* 0x0000000605187c10 */ /* 0x001fca000ff1e0ff */
[----:B------:R-:W-:Y:S01]  /*0440*/  IMAD.X R25, RZ, RZ, UR7, P0 ;  /* 0x00000007ff197e24 */ /* 0x000fe200080e06ff */
[----:B------:R-:W-:Y:S01]  /*0450*/  LOP3.LUT R5, R0, 0x1, RZ, 0xc0, !PT ;  /* 0x0000000100057812 */ /* 0x000fe200078ec0ff */
[----:B------:R-:W-:Y:S01]  /*0460*/  IMAD.MOV.U32 R26, RZ, RZ, 0x20fd8164 ;  /* 0x20fd8164ff1a7424 */ /* 0x000fe200078e00ff */
[----:B------:R-:W-:Y:S01]  /*0470*/  DMUL R12, R6, R6 ;  /* 0x00000006060c7228 */ /* 0x000fe20000000000 */
[----:B------:R-:W0:Y:S01]  /*0480*/  LDCU.64 UR6, c[0x3][0x20] ;  /* 0x00c00400ff0677ac */ /* 0x000e220008000a00 */
[----:B------:R-:W2:Y:S04]  /*0490*/  LDG.E.128.CONSTANT R8, desc[UR4][R24.64] ;  /* 0x0000000418087981 */ /* 0x000ea8000c1e9d00 */
[----:B------:R-:W3:Y:S04]  /*04a0*/  LDG.E.128.CONSTANT R16, desc[UR4][R24.64+0x10] ;  /* 0x0000100418107981 */ /* 0x000ee8000c1e9d00 */
[----:B------:R-:W4:Y:S01]  /*04b0*/  LDG.E.128.CONSTANT R20, desc[UR4][R24.64+0x20] ;  /* 0x0000200418147981 */ /* 0x000f22000c1e9d00 */
[----:B------:R-:W-:Y:S01]  /*04c0*/  ISETP.NE.U32.AND P0, PT, R5, 0x1, PT ;  /* 0x000000010500780c */ /* 0x000fe20003f05070 */
[----:B------:R-:W-:Y:S01]  /*04d0*/  IMAD.MOV.U32 R5, RZ, RZ, 0x3da8ff83 ;  /* 0x3da8ff83ff057424 */ /* 0x000fe200078e00ff */
[----:B------:R-:W-:Y:S02]  /*04e0*/  BSSY.RECONVERGENT B0, `(.L_x_184) ;  /* 0x000002b000007945 */ /* 0x000fe40003800200 */
[----:B------:R-:W-:-:S02]  /*04f0*/  FSEL R26, R26, -8.06006814911005101289e+34, !P0 ;  /* 0xf9785eba1a1a7808 */ /* 0x000fc40004000000 */
[----:B------:R-:W-:-:S06]  /*0500*/  FSEL R27, -R5, 0.11223486810922622681, !P0 ;  /* 0x3de5db65051b7808 */ /* 0x000fcc0004000100 */
[----:B--2---:R-:W-:-:S08]  /*0510*/  DFMA R8, R12, R26, R8 ;  /* 0x0000001a0c08722b */ /* 0x004fd00000000008 */
[----:B------:R-:W-:-:S08]  /*0520*/  DFMA R8, R12, R8, R10 ;  /* 0x000000080c08722b */ /* 0x000fd0000000000a */
[----:B---3--:R-:W-:-:S08]  /*0530*/  DFMA R8, R12, R8, R16 ;  /* 0x000000080c08722b */ /* 0x008fd00000000010 */
[C---:B------:R-:W-:Y:S01]  /*0540*/  DFMA R8, R12.reuse, R8, R18 ;  /* 0x000000080c08722b */ /* 0x040fe20000000012 */
[----:B------:R-:W0:Y:S07]  /*0550*/  I2F.F64.U32 R18, R4 ;  /* 0x0000000400127312 */ /* 0x000e2e0000201800 */
[----:B----4-:R-:W-:-:S08]  /*0560*/  DFMA R8, R12, R8, R20 ;  /* 0x000000080c08722b */ /* 0x010fd00000000014 */
[----:B------:R-:W-:Y:S02]  /*0570*/  DFMA R8, R12, R8, R22 ;  /* 0x000000080c08722b */ /* 0x000fe40000000016 */
[----:B0-----:R-:W-:-:S06]  /*0580*/  DMUL R18, R18, UR6 ;  /* 0x0000000612127c28 */ /* 0x001fcc0008000000 */
[----:B------:R-:W-:Y:S02]  /*0590*/  DFMA R6, R8, R6, R6 ;  /* 0x000000060806722b */ /* 0x000fe40000000006 */
[----:B------:R-:W-:Y:S02]  /*05a0*/  DFMA R8, R12, R8, 1 ;  /* 0x3ff000000c08742b */ /* 0x000fe40000000008 */
[----:B------:R-:W-:-:S08]  /*05b0*/  DSETP.NEU.AND P1, PT, |R18|, +INF , PT ;  /* 0x7ff000001200742a */ /* 0x000fd00003f2d200 */
[----:B------:R-:W-:Y:S02]  /*05c0*/  FSEL R10, R8, R6, !P0 ;  /* 0x00000006080a7208 */ /* 0x000fe40004000000 */
[----:B------:R-:W-:Y:S02]  /*05d0*/  FSEL R11, R9, R7, !P0 ;  /* 0x00000007090b7208 */ /* 0x000fe40004000000 */
[----:B------:R-:W-:Y:S02]  /*05e0*/  LOP3.LUT P0, RZ, R0, 0x2, RZ, 0xc0, !PT ;  /* 0x0000000200ff7812 */ /* 0x000fe4000780c0ff */
[----:B------:R-:W-:Y:S01]  /*05f0*/  @!P1 DMUL R6, RZ, R18 ;  /* 0x00000012ff069228 */ /* 0x000fe20000000000 */
[----:B------:R-:W-:Y:S01]  /*0600*/  @!P1 IMAD.MOV.U32 R0, RZ, RZ, RZ ;  /* 0x000000ffff009224 */ /* 0x000fe200078e00ff */
[----:B------:R-:W-:-:S10]  /*0610*/  DADD R8, RZ, -R10 ;  /* 0x00000000ff087229 */ /* 0x000fd4000000080a */
[----:B------:R-:W-:Y:S02]  /*0620*/  FSEL R4, R10, R8, !P0 ;  /* 0x000000080a047208 */ /* 0x000fe40004000000 */
[----:B------:R-:W-:Y:S01]  /*0630*/  FSEL R5, R11, R9, !P0 ;  /* 0x000000090b057208 */ /* 0x000fe20004000000 */
[----:B------:R-:W-:Y:S06]  /*0640*/  @!P1 BRA `(.L_x_185) ;  /* 0x0000000000509947 */ /* 0x000fec0003800000 */
        /* <DEDUP_REMOVED lines=20> */
.L_x_185:
[----:B------:R-:W-:Y:S05]  /*0790*/  BSYNC.RECONVERGENT B0 ;  /* 0x0000000000007941 */ /* 0x000fea0003800200 */
.L_x_184:
[----:B------:R-:W0:Y:S01]  /*07a0*/  LDCU.64 UR6, c[0x4][0x160] ;  /* 0x01002c00ff0677ac */ /* 0x000e220008000a00 */
[----:B------:R-:W-:Y:S01]  /*07b0*/  IMAD.SHL.U32 R8, R0, 0x40, RZ ;  /* 0x0000004000087824 */ /* 0x000fe200078e00ff */
[----:B------:R-:W1:Y:S04]  /*07c0*/  LDC.64 R24, c[0x3][0x30] ;  /* 0x00c00c00ff187b82 */ /* 0x000e680000000a00 */
[----:B------:R-:W-:-:S04]  /*07d0*/  LOP3.LUT R8, R8, 0x40, RZ, 0xc0, !PT ;  /* 0x0000004008087812 */ /* 0x000fc800078ec0ff */
[----:B0-----:R-:W-:-:S05]  /*07e0*/  IADD3 R28, P0, PT, R8, UR6, RZ ;  /* 0x00000006081c7c10 */ /* 0x001fca000ff1e0ff */
[----:B------:R-:W-:Y:S01]  /*07f0*/  IMAD.X R29, RZ, RZ, UR7, P0 ;  /* 0x00000007ff1d7e24 */ /* 0x000fe200080e06ff */
[----:B------:R-:W-:Y:S01]  /*0800*/  LOP3.LUT R12, R0, 0x1, RZ, 0xc0, !PT ;  /* 0x00000001000c7812 */ /* 0x000fe200078ec0ff */
[----:B------:R-:W0:Y:S03]  /*0810*/  LDCU.64 UR6, c[0x0][0x390] ;  /* 0x00007200ff0677ac */ /* 0x000e260008000a00 */
[----:B------:R-:W2:Y:S04]  /*0820*/  LDG.E.128.CONSTANT R8, desc[UR4][R28.64] ;  /* 0x000000041c087981 */ /* 0x000ea8000c1e9d00 */
[----:B------:R-:W3:Y:S04]  /*0830*/  LDG.E.128.CONSTANT R16, desc[UR4][R28.64+0x10] ;  /* 0x000010041c107981 */ /* 0x000ee8000c1e9d00 */
[----:B------:R-:W4:Y:S01]  /*0840*/  LDG.E.128.CONSTANT R20, desc[UR4][R28.64+0x20] ;  /* 0x000020041c147981 */ /* 0x000f22000c1e9d00 */
[----:B------:R-:W-:Y:S01]  /*0850*/  ISETP.NE.U32.AND P0, PT, R12, 0x1, PT ;  /* 0x000000010c00780c */ /* 0x000fe20003f05070 */
[----:B------:R-:W-:Y:S01]  /*0860*/  IMAD.MOV.U32 R12, RZ, RZ, 0x3da8ff83 ;  /* 0x3da8ff83ff0c7424 */ /* 0x000fe200078e00ff */
[----:B-1----:R-:W-:Y:S01]  /*0870*/  DMUL R24, R24, -2 ;  /* 0xc000000018187828 */ /* 0x002fe20000000000 */
[----:B------:R-:W-:-:S03]  /*0880*/  IMAD.MOV.U32 R26, RZ, RZ, 0x20fd8164 ;  /* 0x20fd8164ff1a7424 */ /* 0x000fc600078e00ff */
[----:B------:R-:W-:Y:S01]  /*0890*/  FSEL R27, -R12, 0.11223486810922622681, !P0 ;  /* 0x3de5db650c1b7808 */ /* 0x000fe20004000100 */
[----:B------:R-:W-:Y:S01]  /*08a0*/  DMUL R12, R6, R6 ;  /* 0x00000006060c7228 */ /* 0x000fe20000000000 */
[----:B------:R-:W-:-:S07]  /*08b0*/  FSEL R26, R26, -8.06006814911005101289e+34, !P0 ;  /* 0xf9785eba1a1a7808 */ /* 0x000fce0004000000 */
[----:B--2---:R-:W-:Y:S02]  /*08c0*/  DFMA R26, R12, R26, R8 ;  /* 0x0000001a0c1a722b */ /* 0x004fe40000000008 */
[----:B0-----:R-:W-:Y:S01]  /*08d0*/  DMUL R8, R24, UR6 ;  /* 0x0000000618087c28 */ /* 0x001fe20008000000 */
[----:B------:R-:W-:Y:S01]  /*08e0*/  UMOV UR6, 0xfefa39ef ;  /* 0xfefa39ef00067882 */ /* 0x000fe20000000000 */
[----:B------:R-:W-:Y:S01]  /*08f0*/  IMAD.MOV.U32 R24, RZ, RZ, 0x652b82fe ;  /* 0x652b82feff187424 */ /* 0x000fe200078e00ff */
[----:B------:R-:W-:Y:S01]  /*0900*/  UMOV UR7, 0x3fe62e42 ;  /* 0x3fe62e4200077882 */ /* 0x000fe20000000000 */
[----:B------:R-:W-:Y:S02]  /*0910*/  IMAD.MOV.U32 R25, RZ, RZ, 0x3ff71547 ;  /* 0x3ff71547ff197424 */ /* 0x000fe400078e00ff */
[----:B------:R-:W-:-:S04]  /*0920*/  DFMA R26, R12, R26, R10 ;  /* 0x0000001a0c1a722b */ /* 0x000fc8000000000a */
[----:B------:R-:W-:-:S04]  /*0930*/  DFMA R24, R8, R24, 6.75539944105574400000e+15 ;  /* 0x433800000818742b */ /* 0x000fc80000000018 */
[----:B---3--:R-:W-:-:S04]  /*0940*/  DFMA R16, R12, R26, R16 ;  /* 0x0000001a0c10722b */ /* 0x008fc80000000010 */
[----:B------:R-:W-:-:S04]  /*0950*/  DADD R10, R24, -6.75539944105574400000e+15 ;  /* 0xc3380000180a7429 */ /* 0x000fc80000000000 */
[----:B------:R-:W-:-:S04]  /*0960*/  DFMA R16, R12, R16, R18 ;  /* 0x000000100c10722b */ /* 0x000fc80000000012 */
[----:B------:R-:W-:Y:S01]  /*0970*/  DFMA R26, R10, -UR6, R8 ;  /* 0x800000060a1a7c2b */ /* 0x000fe20008000008 */
[----:B------:R-:W-:Y:S01]  /*0980*/  UMOV UR6, 0x3b39803f ;  /* 0x3b39803f00067882 */ /* 0x000fe20000000000 */
[----:B------:R-:W-:Y:S02]  /*0990*/  UMOV UR7, 0x3c7abc9e ;  /* 0x3c7abc9e00077882 */ /* 0x000fe40000000000 */
[----:B----4-:R-:W-:-:S04]  /*09a0*/  DFMA R16, R12, R16, R20 ;  /* 0x000000100c10722b */ /* 0x010fc80000000014 */
[----:B------:R-:W-:Y:S01]  /*09b0*/  DFMA R10, R10, -UR6, R26 ;  /* 0x800000060a0a7c2b */ /* 0x000fe2000800001a */
[----:B------:R-:W-:Y:S01]  /*09c0*/  UMOV UR6, 0x69ce2bdf ;  /* 0x69ce2bdf00067882 */ /* 0x000fe20000000000 */
[----:B------:R-:W-:Y:S01]  /*09d0*/  IMAD.MOV.U32 R26, RZ, RZ, -0x35dec16 ;  /* 0xfca213eaff1a7424 */ /* 0x000fe200078e00ff */
[----:B------:R-:W-:Y:S01]  /*09e0*/  UMOV UR7, 0x3e5ade15 ;  /* 0x3e5ade1500077882 */ /* 0x000fe20000000000 */
[----:B------:R-:W-:Y:S01]  /*09f0*/  IMAD.MOV.U32 R27, RZ, RZ, 0x3e928af3 ;  /* 0x3e928af3ff1b7424 */ /* 0x000fe200078e00ff */
[----:B------:R-:W-:-:S05]  /*0a00*/  DFMA R16, R12, R16, R22 ;  /* 0x000000100c10722b */ /* 0x000fca0000000016 */
[----:B------:R-:W-:Y:S01]  /*0a10*/  DFMA R26, R10, UR6, R26 ;  /* 0x000000060a1a7c2b */ /* 0x000fe2000800001a */
[----:B------:R-:W-:Y:S01]  /*0a20*/  UMOV UR6, 0x62401315 ;  /* 0x6240131500067882 */ /* 0x000fe20000000000 */
[----:B------:R-:W-:Y:S01]  /*0a30*/  UMOV UR7, 0x3ec71dee ;  /* 0x3ec71dee00077882 */ /* 0x000fe20000000000 */
[----:B------:R-:W-:Y:S02]  /*0a40*/  DFMA R6, R16, R6, R6 ;  /* 0x000000061006722b */ /* 0x000fe40000000006 */
[----:B------:R-:W-:-:S03]  /*0a50*/  DFMA R12, R12, R16, 1 ;  /* 0x3ff000000c0c742b */ /* 0x000fc60000000010 */
[----:B------:R-:W-:Y:S01]  /*0a60*/  DFMA R26, R10, R26, UR6 ;  /* 0x000000060a1a7e2b */ /* 0x000fe2000800001a */
[----:B------:R-:W-:Y:S01]  /*0a70*/  UMOV UR6, 0x7c89eb71 ;  /* 0x7c89eb7100067882 */ /* 0x000fe20000000000 */
[----:B------:R-:W-:-:S05]  /*0a80*/  UMOV UR7, 0x3efa0199 ;  /* 0x3efa019900077882 */ /* 0x000fca0000000000 */
[----:B------:R-:W-:Y:S01]  /*0a90*/  FSEL R12, R12, R6, !P0 ;  /* 0x000000060c0c7208 */ /* 0x000fe20004000000 */
[----:B------:R-:W-:Y:S01]  /*0aa0*/  DFMA R26, R10, R26, UR6 ;  /* 0x000000060a1a7e2b */ /* 0x000fe2000800001a */
[----:B------:R-:W-:Y:S01]  /*0ab0*/  UMOV UR6, 0x14761f65 ;  /* 0x14761f6500067882 */ /* 0x000fe20000000000 */
[----:B------:R-:W-:Y:S01]  /*0ac0*/  UMOV UR7, 0x3f2a01a0 ;  /* 0x3f2a01a000077882 */ /* 0x000fe20000000000 */
[----:B------:R-:W-:Y:S02]  /*0ad0*/  FSEL R13, R13, R7, !P0 ;  /* 0x000000070d0d7208 */ /* 0x000fe40004000000 */
[----:B------:R-:W-:-:S03]  /*0ae0*/  LOP3.LUT P0, RZ, R0, 0x2, RZ, 0xc0, !PT ;  /* 0x0000000200ff7812 */ /* 0x000fc6000780c0ff */
[----:B------:R-:W-:Y:S01]  /*0af0*/  DFMA R26, R10, R26, UR6 ;  /* 0x000000060a1a7e2b */ /* 0x000fe2000800001a */
[----:B------:R-:W-:Y:S01]  /*0b00*/  UMOV UR6, 0x1852b7af ;  /* 0x1852b7af00067882 */ /* 0x000fe20000000000 */
[----:B------:R-:W-:Y:S01]  /*0b10*/  UMOV UR7, 0x3f56c16c ;  /* 0x3f56c16c00077882 */ /* 0x000fe20000000000 */
[----:B------:R-:W-:-:S05]  /*0b20*/  DADD R6, RZ, -R12 ;  /* 0x00000000ff067229 */ /* 0x000fca000000080c */
[----:B------:R-:W-:Y:S01]  /*0b30*/  DFMA R26, R10, R26, UR6 ;  /* 0x000000060a1a7e2b */ /* 0x000fe2000800001a */
[----:B------:R-:W-:Y:S01]  /*0b40*/  UMOV UR6, 0x11122322 ;  /* 0x1112232200067882 */ /* 0x000fe20000000000 */
[----:B------:R-:W-:-:S03]  /*0b50*/  UMOV UR7, 0x3f811111 ;  /* 0x3f81111100077882 */ /* 0x000fc60000000000 */
[----:B------:R-:W-:Y:S02]  /*0b60*/  FSEL R6, R12, R6, !P0 ;  /* 0x000000060c067208 */ /* 0x000fe40004000000 */
[----:B------:R-:W-:Y:S01]  /*0b70*/  FSEL R7, R13, R7, !P0 ;  /* 0x000000070d077208 */ /* 0x000fe20004000000 */
[----:B------:R-:W-:Y:S01]  /*0b80*/  DFMA R26, R10, R26, UR6 ;  /* 0x000000060a1a7e2b */ /* 0x000fe2000800001a */
[----:B------:R-:W-:Y:S01]  /*0b90*/  UMOV UR6, 0x555502a1 ;  /* 0x555502a100067882 */ /* 0x000fe20000000000 */
[----:B------:R-:W-:Y:S01]  /*0ba0*/  UMOV UR7, 0x3fa55555 ;  /* 0x3fa5555500077882 */ /* 0x000fe20000000000 */
[----:B------:R-:W-:Y:S02]  /*0bb0*/  FSETP.GEU.AND P0, PT, |R9|, 4.1917929649353027344, PT ;  /* 0x4086232b0900780b */ /* 0x000fe40003f0e200 */
[----:B------:R-:W-:-:S03]  /*0bc0*/  DMUL R4, R4, R6 ;  /* 0x0000000604047228 */ /* 0x000fc60000000000 */
[----:B------:R-:W-:Y:S01]  /*0bd0*/  DFMA R26, R10, R26, UR6 ;  /* 0x000000060a1a7e2b */ /* 0x000fe2000800001a */
[----:B------:R-:W-:Y:S01]  /*0be0*/  UMOV UR6, 0x55555511 ;  /* 0x5555551100067882 */ /* 0x000fe20000000000 */
[----:B------:R-:W-:-:S06]  /*0bf0*/  UMOV UR7, 0x3fc55555 ;  /* 0x3fc5555500077882 */ /* 0x000fcc0000000000 */
[----:B------:R-:W-:Y:S01]  /*0c00*/  DFMA R26, R10, R26, UR6 ;  /* 0x000000060a1a7e2b */ /* 0x000fe2000800001a */
[----:B------:R-:W-:Y:S01]  /*0c10*/  UMOV UR6, 0xb ;  /* 0x0000000b00067882 */ /* 0x000fe20000000000 */
[----:B------:R-:W-:-:S06]  /*0c20*/  UMOV UR7, 0x3fe00000 ;  /* 0x3fe0000000077882 */ /* 0x000fcc0000000000 */
[----:B------:R-:W-:-:S08]  /*0c30*/  DFMA R26, R10, R26, UR6 ;  /* 0x000000060a1a7e2b */ /* 0x000fd0000800001a */
[----:B------:R-:W-:-:S08]  /*0c40*/  DFMA R26, R10, R26, 1 ;  /* 0x3ff000000a1a742b */ /* 0x000fd0000000001a */
[----:B------:R-:W-:-:S10]  /*0c50*/  DFMA R10, R10, R26, 1 ;  /* 0x3ff000000a0a742b */ /* 0x000fd4000000001a */
[----:B------:R-:W-:Y:S02]  /*0c60*/  IMAD R7, R24, 0x100000, R11 ;  /* 0x0010000018077824 */ /* 0x000fe400078e020b */
[----:B------:R-:W-:Y:S01]  /*0c70*/  IMAD.MOV.U32 R6, RZ, RZ, R10 ;  /* 0x000000ffff067224 */ /* 0x000fe200078e000a */
[----:B------:R-:W-:Y:S06]  /*0c80*/  @!P0 BRA `(.L_x_186) ;  /* 0x0000000000348947 */ /* 0x000fec0003800000 */
[----:B------:R-:W-:Y:S01]  /*0c90*/  FSETP.GEU.AND P1, PT, |R9|, 4.2275390625, PT ;  /* 0x408748000900780b */ /* 0x000fe20003f2e200 */
[C---:B------:R-:W-:Y:S02]  /*0ca0*/  DADD R6, R8.reuse, +INF ;  /* 0x7ff0000008067429 */ /* 0x040fe40000000000 */
[----:B------:R-:W-:-:S08]  /*0cb0*/  DSETP.GEU.AND P0, PT, R8, RZ, PT ;  /* 0x000000ff0800722a */ /* 0x000fd00003f0e000 */
[----:B------:R-:W-:Y:S02]  /*0cc0*/  FSEL R6, R6, RZ, P0 ;  /* 0x000000ff06067208 */ /* 0x000fe40000000000 */
[----:B------:R-:W-:Y:S01]  /*0cd0*/  FSEL R7, R7, RZ, P0 ;  /* 0x000000ff07077208 */ /* 0x000fe20000000000 */
[----:B------:R-:W-:Y:S06]  /*0ce0*/  @P1 BRA `(.L_x_186) ;  /* 0x00000000001c1947 */ /* 0x000fec0003800000 */
[----:B------:R-:W-:-:S04]  /*0cf0*/  LEA.HI R0, R24, R24, RZ, 0x1 ;  /* 0x0000001818007211 */ /* 0x000fc800078f08ff */
[----:B------:R-:W-:-:S05]  /*0d00*/  SHF.R.S32.HI R7, RZ, 0x1, R0 ;  /* 0x00000001ff077819 */ /* 0x000fca0000011400 */
[----:B------:R-:W-:Y:S02]  /*0d10*/  IMAD.IADD R6, R24, 0x1, -R7 ;  /* 0x0000000118067824 */ /* 0x000fe400078e0a07 */
[----:B------:R-:W-:-:S03]  /*0d20*/  IMAD R11, R7, 0x100000, R11 ;  /* 0x00100000070b7824 */ /* 0x000fc600078e020b */
[----:B------:R-:W-:Y:S01]  /*0d30*/  LEA R7, R6, 0x3ff00000, 0x14 ;  /* 0x3ff0000006077811 */ /* 0x000fe200078ea0ff */
[----:B------:R-:W-:-:S06]  /*0d40*/  IMAD.MOV.U32 R6, RZ, RZ, RZ ;  /* 0x000000ffff067224 */ /* 0x000fcc00078e00ff */
[----:B------:R-:W-:-:S11]  /*0d50*/  DMUL R6, R10, R6 ;  /* 0x000000060a067228 */ /* 0x000fd60000000000 */
.L_x_186:
[----:B------:R-:W-:Y:S01]  /*0d60*/  DMUL R6, R4, R6 ;  /* 0x0000000604067228 */ /* 0x000fe20000000000 */
[----:B-----5:R-:W-:Y:S01]  /*0d70*/  FSETP.GEU.AND P1, PT, |R3|, 6.5827683646048100446e-37, PT ;  /* 0x036000000300780b */ /* 0x020fe20003f2e200 */
[----:B------:R-:W-:Y:S01]  /*0d80*/  IMAD.MOV.U32 R4, RZ, RZ, 0x1 ;  /* 0x00000001ff047424 */ /* 0x000fe200078e00ff */
[----:B------:R-:W-:Y:S03]  /*0d90*/  BSSY.RECONVERGENT B0, `(.L_x_187) ;  /* 0x000000f000007945 */ /* 0x000fe60003800200 */
[----:B------:R-:W0:Y:S02]  /*0da0*/  MUFU.RCP64H R5, R7 ;  /* 0x0000000700057308 */ /* 0x000e240000001800 */
[----:B0-----:R-:W-:-:S08]  /*0db0*/  DFMA R8, -R6, R4, 1 ;  /* 0x3ff000000608742b */ /* 0x001fd00000000104 */
[----:B------:R-:W-:-:S08]  /*0dc0*/  DFMA R8, R8, R8, R8 ;  /* 0x000000080808722b */ /* 0x000fd00000000008 */
[----:B------:R-:W-:-:S08]  /*0dd0*/  DFMA R8, R4, R8, R4 ;  /* 0x000000080408722b */ /* 0x000fd00000000004 */
[----:B------:R-:W-:-:S08]  /*0de0*/  DFMA R4, -R6, R8, 1 ;  /* 0x3ff000000604742b */ /* 0x000fd00000000108 */
[----:B------:R-:W-:-:S08]  /*0df0*/  DFMA R4, R8, R4, R8 ;  /* 0x000000040804722b */ /* 0x000fd00000000008 */
[----:B------:R-:W-:-:S08]  /*0e00*/  DMUL R8, R2, R4 ;  /* 0x0000000402087228 */ /* 0x000fd00000000000 */
[----:B------:R-:W-:-:S08]  /*0e10*/  DFMA R10, -R6, R8, R2 ;  /* 0x00000008060a722b */ /* 0x000fd00000000102 */
[----:B------:R-:W-:-:S10]  /*0e20*/  DFMA R4, R4, R10, R8 ;  /* 0x0000000a0404722b */ /* 0x000fd40000000008 */
[----:B------:R-:W-:-:S05]  /*0e30*/  FFMA R0, RZ, R7, R5 ;  /* 0x00000007ff007223 */ /* 0x000fca0000000005 */
[----:B------:R-:W-:-:S13]  /*0e40*/  FSETP.GT.AND P0, PT, |R0|, 1.469367938527859385e-39, PT ;  /* 0x001000000000780b */ /* 0x000fda0003f04200 */
[----:B------:R-:W-:Y:S05]  /*0e50*/  @P0 BRA P1, `(.L_x_188) ;  /* 0x0000000000080947 */ /* 0x000fea0000800000 */
[----:B------:R-:W-:-:S07]  /*0e60*/  MOV R0, 0xe80 ;  /* 0x00000e8000007802 */ /* 0x000fce0000000f00 */
[----:B------:R-:W-:Y:S05]  /*0e70*/  CALL.REL.NOINC `($__internal_0_$__cuda_sm20_div_rn_f64_full) ;  /* 0x0000000000187944 */ /* 0x000fea0003c00000 */
.L_x_188:
[----:B------:R-:W-:Y:S05]  /*0e80*/  BSYNC.RECONVERGENT B0 ;  /* 0x0000000000007941 */ /* 0x000fea0003800200 */
.L_x_187:
[----:B------:R-:W0:Y:S01]  /*0e90*/  LDC.64 R2, c[0x0][0x388] ;  /* 0x0000e200ff027b82 */ /* 0x000e220000000a00 */
[----:B------:R-:W-:Y:S01]  /*0ea0*/  DADD R4, R4, -1 ;  /* 0xbff0000004047429 */ /* 0x000fe20000000000 */
[----:B0-----:R-:W-:-:S06]  /*0eb0*/  IMAD.WIDE R14, R14, 0x8, R2 ;  /* 0x000000080e0e7825 */ /* 0x001fcc00078e0202 */
[----:B------:R-:W-:Y:S01]  /*0ec0*/  STG.E.64 desc[UR4][R14.64], R4 ;  /* 0x000000040e007986 */ /* 0x000fe2000c101b04 */
[----:B------:R-:W-:Y:S05]  /*0ed0*/  EXIT ;  /* 0x000000000000794d */ /* 0x000fea0003800000 */
        .weak           $__internal_0_$__cuda_sm20_div_rn_f64_full
        .type           $__internal_0_$__cuda_sm20_div_rn_f64_full,@function
        .size           $__internal_0_$__cuda_sm20_div_rn_f64_full,($_Z11check_errorPdS_d$__internal_trig_reduction_slowpathd - $__internal_0_$__cuda_sm20_div_rn_f64_full)
$__internal_0_$__cuda_sm20_div_rn_f64_full:
[C---:B------:R-:W-:Y:S01]  /*0ee0*/  FSETP.GEU.AND P0, PT, |R7|.reuse, 1.469367938527859385e-39, PT ;  /* 0x001000000700780b */ /* 0x040fe20003f0e200 */
[----:B------:R-:W-:Y:S01]  /*0ef0*/  IMAD.MOV.U32 R16, RZ, RZ, 0x1 ;  /* 0x00000001ff107424 */ /* 0x000fe200078e00ff */
[----:B------:R-:W-:Y:S01]  /*0f00*/  LOP3.LUT R4, R7, 0x800fffff, RZ, 0xc0, !PT ;  /* 0x800fffff07047812 */ /* 0x000fe200078ec0ff */
[----:B------:R-:W-:Y:S01]  /*0f10*/  BSSY.RECONVERGENT B1, `(.L_x_189) ;  /* 0x0000055000017945 */ /* 0x000fe20003800200 */
[C---:B------:R-:W-:Y:S02]  /*0f20*/  FSETP.GEU.AND P2, PT, |R3|.reuse, 1.469367938527859385e-39, PT ;  /* 0x001000000300780b */ /* 0x040fe40003f4e200 */
[----:B------:R-:W-:Y:S01]  /*0f30*/  LOP3.LUT R5, R4, 0x3ff00000, RZ, 0xfc, !PT ;  /* 0x3ff0000004057812 */ /* 0x000fe200078efcff */
[----:B------:R-:W-:Y:S01]  /*0f40*/  IMAD.MOV.U32 R4, RZ, RZ, R6 ;  /* 0x000000ffff047224 */ /* 0x000fe200078e0006 */
[----:B------:R-:W-:Y:S02]  /*0f50*/  LOP3.LUT R10, R3, 0x7ff00000, RZ, 0xc0, !PT ;  /* 0x7ff00000030a7812 */ /* 0x000fe400078ec0ff */
[----:B------:R-:W-:-:S03]  /*0f60*/  LOP3.LUT R13, R7, 0x7ff00000, RZ, 0xc0, !PT ;  /* 0x7ff00000070d7812 */ /* 0x000fc600078ec0ff */
[----:B------:R-:W-:Y:S01]  /*0f70*/  @!P0 DMUL R4, R6, 8.98846567431157953865e+307 ;  /* 0x7fe0000006048828 */ /* 0x000fe20000000000 */
[----:B------:R-:W-:-:S03]  /*0f80*/  ISETP.GE.U32.AND P1, PT, R10, R13, PT ;  /* 0x0000000d0a00720c */ /* 0x000fc60003f26070 */
[----:B------:R-:W-:Y:S01]  /*0f90*/  @!P2 LOP3.LUT R11, R7, 0x7ff00000, RZ, 0xc0, !PT ;  /* 0x7ff00000070ba812 */ /* 0x000fe200078ec0ff */
[----:B------:R-:W-:Y:S01]  /*0fa0*/  @!P2 IMAD.MOV.U32 R18, RZ, RZ, RZ ;  /* 0x000000ffff12a224 */ /* 0x000fe200078e00ff */
[----:B------:R-:W0:Y:S02]  /*0fb0*/  MUFU.RCP64H R17, R5 ;  /* 0x0000000500117308 */ /* 0x000e240000001800 */
[----:B------:R-:W-:Y:S01]  /*0fc0*/  @!P2 ISETP.GE.U32.AND P3, PT, R10, R11, PT ;  /* 0x0000000b0a00a20c */ /* 0x000fe20003f66070 */
[----:B------:R-:W-:-:S05]  /*0fd0*/  IMAD.MOV.U32 R11, RZ, RZ, 0x1ca00000 ;  /* 0x1ca00000ff0b7424 */ /* 0x000fca00078e00ff */
[----:B------:R-:W-:-:S04]  /*0fe0*/  @!P2 SEL R15, R11, 0x63400000, !P3 ;  /* 0x634000000b0fa807 */ /* 0x000fc80005800000 */
[----:B------:R-:W-:-:S04]  /*0ff0*/  @!P2 LOP3.LUT R15, R15, 0x80000000, R3, 0xf8, !PT ;  /* 0x800000000f0fa812 */ /* 0x000fc800078ef803 */
[----:B------:R-:W-:Y:S01]  /*1000*/  @!P2 LOP3.LUT R19, R15, 0x100000, RZ, 0xfc, !PT ;  /* 0x001000000f13a812 */ /* 0x000fe200078efcff */
[----:B0-----:R-:W-:Y:S01]  /*1010*/  DFMA R8, R16, -R4, 1 ;  /* 0x3ff000001008742b */ /* 0x001fe20000000804 */
[----:B------:R-:W-:Y:S01]  /*1020*/  IMAD.MOV.U32 R15, RZ, RZ, R13 ;  /* 0x000000ffff0f7224 */ /* 0x000fe200078e000d */
[----:B------:R-:W-:-:S05]  /*1030*/  @!P0 LOP3.LUT R15, R5, 0x7ff00000, RZ, 0xc0, !PT ;  /* 0x7ff00000050f8812 */ /* 0x000fca00078ec0ff */
[----:B------:R-:W-:Y:S01]  /*1040*/  VIADD R22, R15, 0xffffffff ;  /* 0xffffffff0f167836 */ /* 0x000fe20000000000 */
[----:B------:R-:W-:-:S08]  /*1050*/  DFMA R8, R8, R8, R8 ;  /* 0x000000080808722b */ /* 0x000fd00000000008 */
[----:B------:R-:W-:Y:S01]  /*1060*/  DFMA R16, R16, R8, R16 ;  /* 0x000000081010722b */ /* 0x000fe20000000010 */
[----:B------:R-:W-:Y:S01]  /*1070*/  SEL R9, R11, 0x63400000, !P1 ;  /* 0x634000000b097807 */ /* 0x000fe20004800000 */
[----:B------:R-:W-:-:S03]  /*1080*/  IMAD.MOV.U32 R8, RZ, RZ, R2 ;  /* 0x000000ffff087224 */ /* 0x000fc600078e0002 */
[----:B------:R-:W-:-:S03]  /*1090*/  LOP3.LUT R9, R9, 0x800fffff, R3, 0xf8, !PT ;  /* 0x800fffff09097812 */ /* 0x000fc600078ef803 */
[----:B------:R-:W-:-:S03]  /*10a0*/  DFMA R20, R16, -R4, 1 ;  /* 0x3ff000001014742b */ /* 0x000fc60000000804 */
[----:B------:R-:W-:-:S05]  /*10b0*/  @!P2 DFMA R8, R8, 2, -R18 ;  /* 0x400000000808a82b */ /* 0x000fca0000000812 */
[----:B------:R-:W-:Y:S01]  /*10c0*/  DFMA R16, R16, R20, R16 ;  /* 0x000000141010722b */ /* 0x000fe20000000010 */
[----:B------:R-:W-:-:S04]  /*10d0*/  IMAD.MOV.U32 R20, RZ, RZ, R10 ;  /* 0x000000ffff147224 */ /* 0x000fc800078e000a */
[----:B------:R-:W-:-:S03]  /*10e0*/  @!P2 LOP3.LUT R20, R9, 0x7ff00000, RZ, 0xc0, !PT ;  /* 0x7ff000000914a812 */ /* 0x000fc600078ec0ff */
[----:B------:R-:W-:Y:S02]  /*10f0*/  DMUL R18, R16, R8 ;  /* 0x0000000810127228 */ /* 0x000fe40000000000 */
[----:B------:R-:W-:-:S05]  /*1100*/  VIADD R21, R20, 0xffffffff ;  /* 0xffffffff14157836 */ /* 0x000fca0000000000 */
[----:B------:R-:W-:Y:S01]  /*1110*/  ISETP.GT.U32.AND P0, PT, R21, 0x7feffffe, PT ;  /* 0x7feffffe1500780c */ /* 0x000fe20003f04070 */
[----:B------:R-:W-:-:S03]  /*1120*/  DFMA R12, R18, -R4, R8 ;  /* 0x80000004120c722b */ /* 0x000fc60000000008 */
[----:B------:R-:W-:-:S05]  /*1130*/  ISETP.GT.U32.OR P0, PT, R22, 0x7feffffe, P0 ;  /* 0x7feffffe1600780c */ /* 0x000fca0000704470 */
[----:B------:R-:W-:-:S08]  /*1140*/  DFMA R12, R16, R12, R18 ;  /* 0x0000000c100c722b */ /* 0x000fd00000000012 */
[----:B------:R-:W-:Y:S05]  /*1150*/  @P0 BRA `(.L_x_190) ;  /* 0x00000000006c0947 */ /* 0x000fea0003800000 */
[----:B------:R-:W-:-:S04]  /*1160*/  LOP3.LUT R3, R7, 0x7ff00000, RZ, 0xc0, !PT ;  /* 0x7ff0000007037812 */ /* 0x000fc800078ec0ff */
[CC--:B------:R-:W-:Y:S02]  /*1170*/  VIADDMNMX R2, R10.reuse, -R3.reuse, 0xb9600000, !PT ;  /* 0xb96000000a027446 */ /* 0x0c0fe40007800903 */
[----:B------:R-:W-:Y:S02]  /*1180*/  ISETP.GE.U32.AND P0, PT, R10, R3, PT ;  /* 0x000000030a00720c */ /* 0x000fe40003f06070 */
[----:B------:R-:W-:Y:S02]  /*1190*/  VIMNMX R2, PT, PT, R2, 0x46a00000, PT ;  /* 0x46a0000002027848 */ /* 0x000fe40003fe0100 */
[----:B------:R-:W-:-:S05]  /*11a0*/  SEL R15, R11, 0x63400000, !P0 ;  /* 0x634000000b0f7807 */ /* 0x000fca0004000000 */
[----:B------:R-:W-:Y:S02]  /*11b0*/  IMAD.IADD R15, R2, 0x1, -R15 ;  /* 0x00000001020f7824 */ /* 0x000fe400078e0a0f */
[----:B------:R-:W-:Y:S02]  /*11c0*/  IMAD.MOV.U32 R2, RZ, RZ, RZ ;  /* 0x000000ffff027224 */ /* 0x000fe400078e00ff */
[----:B------:R-:W-:-:S06]  /*11d0*/  VIADD R3, R15, 0x7fe00000 ;  /* 0x7fe000000f037836 */ /* 0x000fcc0000000000 */
[----:B------:R-:W-:-:S10]  /*11e0*/  DMUL R10, R12, R2 ;  /* 0x000000020c0a7228 */ /* 0x000fd40000000000 */
[----:B------:R-:W-:-:S13]  /*11f0*/  FSETP.GTU.AND P0, PT, |R11|, 1.469367938527859385e-39, PT ;  /* 0x001000000b00780b */ /* 0x000fda0003f0c200 */
[----:B------:R-:W-:Y:S05]  /*1200*/  @P0 BRA `(.L_x_191) ;  /* 0x0000000000940947 */ /* 0x000fea0003800000 */
[----:B------:R-:W-:Y:S01]  /*1210*/  DFMA R4, R12, -R4, R8 ;  /* 0x800000040c04722b */ /* 0x000fe20000000008 */
[----:B------:R-:W-:-:S09]  /*1220*/  IMAD.MOV.U32 R2, RZ, RZ, RZ ;  /* 0x000000ffff027224 */ /* 0x000fd200078e00ff */
[C---:B------:R-:W-:Y:S02]  /*1230*/  FSETP.NEU.AND P0, PT, R5.reuse, RZ, PT ;  /* 0x000000ff0500720b */ /* 0x040fe40003f0d000 */
[----:B------:R-:W-:-:S04]  /*1240*/  LOP3.LUT R7, R5, 0x80000000, R7, 0x48, !PT ;  /* 0x8000000005077812 */ /* 0x000fc800078e4807 */
[----:B------:R-:W-:-:S07]  /*1250*/  LOP3.LUT R3, R7, R3, RZ, 0xfc, !PT ;  /* 0x0000000307037212 */ /* 0x000fce00078efcff */
[----:B------:R-:W-:Y:S05]  /*1260*/  @!P0 BRA `(.L_x_191) ;  /* 0x00000000007c8947 */ /* 0x000fea0003800000 */
[----:B------:R-:W-:Y:S01]  /*1270*/  IMAD.MOV R5, RZ, RZ, -R15 ;  /* 0x000000ffff057224 */ /* 0x000fe200078e0a0f */
[----:B------:R-:W-:Y:S01]  /*1280*/  DMUL.RP R2, R12, R2 ;  /* 0x000000020c027228 */ /* 0x000fe20000008000 */
[----:B------:R-:W-:-:S06]  /*1290*/  IMAD.MOV.U32 R4, RZ, RZ, RZ ;  /* 0x000000ffff047224 */ /* 0x000fcc00078e00ff */
[----:B------:R-:W-:-:S03]  /*12a0*/  DFMA R4, R10, -R4, R12 ;  /* 0x800000040a04722b */ /* 0x000fc6000000000c */
[----:B------:R-:W-:-:S03]  /*12b0*/  LOP3.LUT R7, R3, R7, RZ, 0x3c, !PT ;  /* 0x0000000703077212 */ /* 0x000fc600078e3cff */
[----:B------:R-:W-:-:S04]  /*12c0*/  IADD3 R4, PT, PT, -R15, -0x43300000, RZ ;  /* 0xbcd000000f047810 */ /* 0x000fc80007ffe1ff */
[----:B------:R-:W-:-:S04]  /*12d0*/  FSETP.NEU.AND P0, PT, |R5|, R4, PT ;  /* 0x000000040500720b */ /* 0x000fc80003f0d200 */
[----:B------:R-:W-:Y:S02]  /*12e0*/  FSEL R10, R2, R10, !P0 ;  /* 0x0000000a020a7208 */ /* 0x000fe40004000000 */
[----:B------:R-:W-:Y:S01]  /*12f0*/  FSEL R11, R7, R11, !P0 ;  /* 0x0000000b070b7208 */ /* 0x000fe20004000000 */
[----:B------:R-:W-:Y:S06]  /*1300*/  BRA `(.L_x_191) ;  /* 0x0000000000547947 */ /* 0x000fec0003800000 */
.L_x_190:
[----:B------:R-:W-:-:S14]  /*1310*/  DSETP.NAN.AND P0, PT, R2, R2, PT ;  /* 0x000000020200722a */ /* 0x000fdc0003f08000 */
[----:B------:R-:W-:Y:S05]  /*1320*/  @P0 BRA `(.L_x_192) ;  /* 0x0000000000440947 */ /* 0x000fea0003800000 */
[----:B------:R-:W-:-:S14]  /*1330*/  DSETP.NAN.AND P0, PT, R6, R6, PT ;  /* 0x000000060600722a */ /* 0x000fdc0003f08000 */
[----:B------:R-:W-:Y:S05]  /*1340*/  @P0 BRA `(.L_x_193) ;  /* 0x0000000000300947 */ /* 0x000fea0003800000 */
[----:B------:R-:W-:Y:S01]  /*1350*/  ISETP.NE.AND P0, PT, R20, R15, PT ;  /* 0x0000000f1400720c */ /* 0x000fe20003f05270 */
[----:B------:R-:W-:Y:S02]  /*1360*/  IMAD.MOV.U32 R10, RZ, RZ, 0x0 ;  /* 0x00000000ff0a7424 */ /* 0x000fe400078e00ff */
[----:B------:R-:W-:-:S10]  /*1370*/  IMAD.MOV.U32 R11, RZ, RZ, -0x80000 ;  /* 0xfff80000ff0b7424 */ /* 0x000fd400078e00ff */
[----:B------:R-:W-:Y:S05]  /*1380*/  @!P0 BRA `(.L_x_191) ;  /* 0x0000000000348947 */ /* 0x000fea0003800000 */
[----:B------:R-:W-:Y:S02]  /*1390*/  ISETP.NE.AND P0, PT, R20, 0x7ff00000, PT ;  /* 0x7ff000001400780c */ /* 0x000fe40003f05270 */
[----:B------:R-:W-:Y:S02]  /*13a0*/  LOP3.LUT R11, R3, 0x80000000, R7, 0x48, !PT ;  /* 0x80000000030b7812 */ /* 0x000fe400078e4807 */
[----:B------:R-:W-:-:S13]  /*13b0*/  ISETP.EQ.OR P0, PT, R15, RZ, !P0 ;  /* 0x000000ff0f00720c */ /* 0x000fda0004702670 */
[----:B------:R-:W-:Y:S01]  /*13c0*/  @P0 LOP3.LUT R2, R11, 0x7ff00000, RZ, 0xfc, !PT ;  /* 0x7ff000000b020812 */ /* 0x000fe200078efcff */
[----:B------:R-:W-:Y:S02]  /*13d0*/  @!P0 IMAD.MOV.U32 R10, RZ, RZ, RZ ;  /* 0x000000ffff0a8224 */ /* 0x000fe400078e00ff */
[----:B------:R-:W-:Y:S02]  /*13e0*/  @P0 IMAD.MOV.U32 R10, RZ, RZ, RZ ;  /* 0x000000ffff0a0224 */ /* 0x000fe400078e00ff */
[----:B------:R-:W-:Y:S01]  /*13f0*/  @P0 IMAD.MOV.U32 R11, RZ, RZ, R2 ;  /* 0x000000ffff0b0224 */ /* 0x000fe200078e0002 */
[----:B------:R-:W-:Y:S06]  /*1400*/  BRA `(.L_x_191) ;  /* 0x0000000000147947 */ /* 0x000fec0003800000 */
.L_x_193:
[----:B------:R-:W-:Y:S01]  /*1410*/  LOP3.LUT R11, R7, 0x80000, RZ, 0xfc, !PT ;  /* 0x00080000070b7812 */ /* 0x000fe200078efcff */
[----:B------:R-:W-:Y:S01]  /*1420*/  IMAD.MOV.U32 R10, RZ, RZ, R6 ;  /* 0x000000ffff0a7224 */ /* 0x000fe200078e0006 */
[----:B------:R-:W-:Y:S06]  /*1430*/  BRA `(.L_x_191) ;  /* 0x0000000000087947 */ /* 0x000fec0003800000 */
.L_x_192:
[----:B------:R-:W-:Y:S01]  /*1440*/  LOP3.LUT R11, R3, 0x80000, RZ, 0xfc, !PT ;  /* 0x00080000030b7812 */ /* 0x000fe200078efcff */
[----:B------:R-:W-:-:S07]  /*1450*/  IMAD.MOV.U32 R10, RZ, RZ, R2 ;  /* 0x000000ffff0a7224 */ /* 0x000fce00078e0002 */
.L_x_191:
[----:B------:R-:W-:Y:S05]  /*1460*/  BSYNC.RECONVERGENT B1 ;  /* 0x0000000000017941 */ /* 0x000fea0003800200 */
.L_x_189:
[----:B------:R-:W-:Y:S02]  /*1470*/  IMAD.MOV.U32 R2, RZ, RZ, R0 ;  /* 0x000000ffff027224 */ /* 0x000fe400078e0000 */
[----:B------:R-:W-:Y:S02]  /*1480*/  IMAD.MOV.U32 R3, RZ, RZ, 0x0 ;  /* 0x00000000ff037424 */ /* 0x000fe400078e00ff */
[----:B------:R-:W-:Y:S02]  /*1490*/  IMAD.MOV.U32 R4, RZ, RZ, R10 ;  /* 0x000000ffff047224 */ /* 0x000fe400078e000a */
[----:B------:R-:W-:Y:S01]  /*14a0*/  IMAD.MOV.U32 R5, RZ, RZ, R11 ;  /* 0x000000ffff057224 */ /* 0x000fe200078e000b */
[----:B------:R-:W-:Y:S06]  /*14b0*/  RET.REL.NODEC R2 `(_Z11check_errorPdS_d) ;  /* 0xffffffe802d07950 */ /* 0x000fec0003c3ffff */
        .type           $_Z11check_errorPdS_d$__internal_trig_reduction_slowpathd,@function
        .size           $_Z11check_errorPdS_d$__internal_trig_reduction_slowpathd,(.L_x_204 - $_Z11check_errorPdS_d$__internal_trig_reduction_slowpathd)
$_Z11check_errorPdS_d$__internal_trig_reduction_slowpathd:
[--C-:B------:R-:W-:Y:S01]  /*14c0*/  SHF.R.U32.HI R12, RZ, 0x14, R19.reuse ;  /* 0x00000014ff0c7819 */ /* 0x100fe20000011613 */
[----:B------:R-:W-:Y:S02]  /*14d0*/  IMAD.MOV.U32 R8, RZ, RZ, R18 ;  /* 0x000000ffff087224 */ /* 0x000fe400078e0012 */
[----:B------:R-:W-:Y:S01]  /*14e0*/  IMAD.MOV.U32 R9, RZ, RZ, R19 ;  /* 0x000000ffff097224 */ /* 0x000fe200078e0013 */
[----:B------:R-:W-:Y:S01]  /*14f0*/  LOP3.LUT R0, R12, 0x7ff, RZ, 0xc0, !PT ;  /* 0x000007ff0c007812 */ /* 0x000fe200078ec0ff */
[----:B------:R-:W-:-:S03]  /*1500*/  IMAD.MOV.U32 R6, RZ, RZ, RZ ;  /* 0x000000ffff067224 */ /* 0x000fc600078e00ff */
[----:B------:R-:W-:-:S13]  /*1510*/  ISETP.NE.AND P0, PT, R0, 0x7ff, PT ;  /* 0x000007ff0000780c */ /* 0x000fda0003f05270 */
[----:B------:R-:W-:Y:S05]  /*1520*/  @!P0 BRA `(.L_x_194) ;  /* 0x0000000800488947 */ /* 0x000fea0003800000 */
[----:B------:R-:W-:Y:S01]  /*1530*/  VIADD R0, R0, 0xfffffc00 ;  /* 0xfffffc0000007836 */ /* 0x000fe20000000000 */
[----:B------:R-:W-:Y:S01]  /*1540*/  BSSY.RECONVERGENT B1, `(.L_x_195) ;  /* 0x000002f000017945 */ /* 0x000fe20003800200 */
[----:B------:R-:W-:-:S03]  /*1550*/  CS2R R10, SRZ ;  /* 0x00000000000a7805 */ /* 0x000fc6000001ff00 */
[----:B------:R-:W-:Y:S02]  /*1560*/  SHF.R.U32.HI R17, RZ, 0x6, R0 ;  /* 0x00000006ff117819 */ /* 0x000fe40000011600 */
[----:B------:R-:W-:Y:S02]  /*1570*/  ISETP.GE.U32.AND P0, PT, R0, 0x80, PT ;  /* 0x000000800000780c */ /* 0x000fe40003f06070 */
[C---:B------:R-:W-:Y:S02]  /*1580*/  IADD3 R0, PT, PT, -R17.reuse, 0x13, RZ ;  /* 0x0000001311007810 */ /* 0x040fe40007ffe1ff */
[----:B------:R-:W-:Y:S02]  /*1590*/  IADD3 R13, PT, PT, -R17, 0xf, RZ ;  /* 0x0000000f110d7810 */ /* 0x000fe40007ffe1ff */
[----:B------:R-:W-:-:S04]  /*15a0*/  SEL R0, R0, 0x12, P0 ;  /* 0x0000001200007807 */ /* 0x000fc80000000000 */
[----:B------:R-:W-:-:S13]  /*15b0*/  ISETP.GE.AND P0, PT, R13, R0, PT ;  /* 0x000000000d00720c */ /* 0x000fda0003f06270 */
[----:B------:R-:W-:Y:S05]  /*15c0*/  @P0 BRA `(.L_x_196) ;  /* 0x0000000000980947 */ /* 0x000fea0003800000 */
[----:B------:R-:W0:Y:S01]  /*15d0*/  LDC.64 R6, c[0x0][0x358] ;  /* 0x0000d600ff067b82 */ /* 0x000e220000000a00 */
[C---:B------:R-:W-:Y:S01]  /*15e0*/  SHF.L.U64.HI R21, R8.reuse, 0xb, R9 ;  /* 0x0000000b08157819 */ /* 0x040fe20000010209 */
[----:B------:R-:W-:Y:S01]  /*15f0*/  BSSY.RECONVERGENT B2, `(.L_x_197) ;  /* 0x0000022000027945 */ /* 0x000fe20003800200 */
[----:B------:R-:W-:Y:S01]  /*1600*/  IMAD.SHL.U32 R15, R8, 0x800, RZ ;  /* 0x00000800080f7824 */ /* 0x000fe200078e00ff */
[----:B------:R-:W-:Y:S01]  /*1610*/  IADD3 R18, PT, PT, RZ, -R17, -R0 ;  /* 0x80000011ff127210 */ /* 0x000fe20007ffe800 */
[----:B------:R-:W-:Y:S01]  /*1620*/  IMAD.MOV.U32 R20, RZ, RZ, RZ ;  /* 0x000000ffff147224 */ /* 0x000fe200078e00ff */
[----:B------:R-:W-:Y:S02]  /*1630*/  CS2R R10, SRZ ;  /* 0x00000000000a7805 */ /* 0x000fe4000001ff00 */
[----:B------:R-:W-:-:S07]  /*1640*/  LOP3.LUT R21, R21, 0x80000000, RZ, 0xfc, !PT ;  /* 0x8000000015157812 */ /* 0x000fce00078efcff */
.L_x_198:
[----:B------:R-:W1:Y:S01]  /*1650*/  LDC.64 R8, c[0x4][0x158] ;  /* 0x01005600ff087b82 */ /* 0x000e620000000a00 */
[----:B0-----:R-:W-:Y:S02]  /*1660*/  R2UR UR6, R6 ;  /* 0x00000000060672ca */ /* 0x001fe400000e0000 */
[----:B------:R-:W-:Y:S01]  /*1670*/  R2UR UR7, R7 ;  /* 0x00000000070772ca */ /* 0x000fe200000e0000 */
[----:B-1----:R-:W-:-:S12]  /*1680*/  IMAD.WIDE R8, R13, 0x8, R8 ;  /* 0x000000080d087825 */ /* 0x002fd800078e0208 */
[----:B------:R-:W2:Y:S01]  /*1690*/  LDG.E.64.CONSTANT R8, desc[UR6][R8.64] ;  /* 0x0000000608087981 */ /* 0x000ea2000c1e9b00 */
[----:B------:R-:W-:Y:S02]  /*16a0*/  VIADD R18, R18, 0x1 ;  /* 0x0000000112127836 */ /* 0x000fe40000000000 */
[----:B------:R-:W-:Y:S02]  /*16b0*/  VIADD R13, R13, 0x1 ;  /* 0x000000010d0d7836 */ /* 0x000fe40000000000 */
[----:B--2---:R-:W-:-:S04]  /*16c0*/  IMAD.WIDE.U32 R10, P2, R8, R15, R10 ;  /* 0x0000000f080a7225 */ /* 0x004fc8000784000a */
[----:B------:R-:W-:Y:S02]  /*16d0*/  IMAD R23, R8, R21, RZ ;  /* 0x0000001508177224 */ /* 0x000fe400078e02ff */
[CC--:B------:R-:W-:Y:S02]  /*16e0*/  IMAD R22, R9.reuse, R15.reuse, RZ ;  /* 0x0000000f09167224 */ /* 0x0c0fe400078e02ff */
[----:B------:R-:W-:Y:S01]  /*16f0*/  IMAD.HI.U32 R25, R9, R15, RZ ;  /* 0x0000000f09197227 */ /* 0x000fe200078e00ff */
[----:B------:R-:W-:-:S03]  /*1700*/  IADD3 R11, P0, PT, R23, R11, RZ ;  /* 0x0000000b170b7210 */ /* 0x000fc60007f1e0ff */
[----:B------:R-:W-:Y:S01]  /*1710*/  IMAD R23, R20, 0x8, R1 ;  /* 0x0000000814177824 */ /* 0x000fe200078e0201 */
[----:B------:R-:W-:Y:S01]  /*1720*/  IADD3 R11, P1, PT, R22, R11, RZ ;  /* 0x0000000b160b7210 */ /* 0x000fe20007f3e0ff */
[----:B------:R-:W-:-:S04]  /*1730*/  IMAD.HI.U32 R22, R8, R21, RZ ;  /* 0x0000001508167227 */ /* 0x000fc800078e00ff */
[----:B------:R-:W-:Y:S01]  /*1740*/  IMAD.X R8, RZ, RZ, R22, P2 ;  /* 0x000000ffff087224 */ /* 0x000fe200010e0616 */
[----:B------:R0:W-:Y:S01]  /*1750*/  STL.64 [R23], R10 ;  /* 0x0000000a17007387 */ /* 0x0001e20000100a00 */
[----:B------:R-:W-:-:S03]  /*1760*/  IMAD.HI.U32 R22, R9, R21, RZ ;  /* 0x0000001509167227 */ /* 0x000fc600078e00ff */
[----:B------:R-:W-:Y:S01]  /*1770*/  IADD3.X R8, P0, PT, R25, R8, RZ, P0, !PT ;  /* 0x0000000819087210 */ /* 0x000fe2000071e4ff */
[----:B------:R-:W-:Y:S02]  /*1780*/  IMAD R9, R9, R21, RZ ;  /* 0x0000001509097224 */ /* 0x000fe400078e02ff */
[----:B------:R-:W-:-:S03]  /*1790*/  VIADD R20, R20, 0x1 ;  /* 0x0000000114147836 */ /* 0x000fc60000000000 */
[----:B------:R-:W-:Y:S01]  /*17a0*/  IADD3.X R9, P1, PT, R9, R8, RZ, P1, !PT ;  /* 0x0000000809097210 */ /* 0x000fe20000f3e4ff */
[----:B------:R-:W-:Y:S01]  /*17b0*/  IMAD.X R8, RZ, RZ, R22, P0 ;  /* 0x000000ffff087224 */ /* 0x000fe200000e0616 */
[----:B------:R-:W-:-:S03]  /*17c0*/  ISETP.NE.AND P0, PT, R18, -0xf, PT ;  /* 0xfffffff11200780c */ /* 0x000fc60003f05270 */
[----:B------:R-:W-:Y:S02]  /*17d0*/  IMAD.X R8, RZ, RZ, R8, P1 ;  /* 0x000000ffff087224 */ /* 0x000fe400008e0608 */
[----:B0-----:R-:W-:Y:S02]  /*17e0*/  IMAD.MOV.U32 R10, RZ, RZ, R9 ;  /* 0x000000ffff0a7224 */ /* 0x001fe400078e0009 */
[----:B------:R-:W-:-:S06]  /*17f0*/  IMAD.MOV.U32 R11, RZ, RZ, R8 ;  /* 0x000000ffff0b7224 */ /* 0x000fcc00078e0008 */
[----:B------:R-:W-:Y:S05]  /*1800*/  @P0 BRA `(.L_x_198) ;  /* 0xfffffffc00900947 */ /* 0x000fea000383ffff */
[----:B------:R-:W-:Y:S05]  /*1810*/  BSYNC.RECONVERGENT B2 ;  /* 0x0000000000027941 */ /* 0x000fea0003800200 */
.L_x_197:
[----:B------:R-:W-:-:S07]  /*1820*/  IMAD.MOV.U32 R13, RZ, RZ, R0 ;  /* 0x000000ffff0d7224 */ /* 0x000fce00078e0000 */
.L_x_196:
[----:B------:R-:W-:Y:S05]  /*1830*/  BSYNC.RECONVERGENT B1 ;  /* 0x0000000000017941 */ /* 0x000fea0003800200 */
.L_x_195:
[----:B------:R-:W-:Y:S01]  /*1840*/  LOP3.LUT P0, R25, R12, 0x3f, RZ, 0xc0, !PT ;  /* 0x0000003f0c197812 */ /* 0x000fe2000780c0ff */
[----:B------:R-:W-:-:S04]  /*1850*/  IMAD.IADD R0, R17, 0x1, R13 ;  /* 0x0000000111007824 */ /* 0x000fc800078e020d */
[----:B------:R-:W-:-:S05]  /*1860*/  IMAD.U32 R27, R0, 0x8, R1 ;  /* 0x00000008001b7824 */ /* 0x000fca00078e0001 */
[----:B------:R0:W-:Y:S04]  /*1870*/  STL.64 [R27+-0x78], R10 ;  /* 0xffff880a1b007387 */ /* 0x0001e80000100a00 */
[----:B------:R-:W2:Y:S04]  /*1880*/  @P0 LDL.64 R20, [R1+0x8] ;  /* 0x0000080001140983 */ /* 0x000ea80000100a00 */
[----:B------:R-:W3:Y:S04]  /*1890*/  LDL.64 R8, [R1+0x10] ;  /* 0x0000100001087983 */ /* 0x000ee80000100a00 */
[----:B------:R-:W4:Y:S01]  /*18a0*/  LDL.64 R6, [R1+0x18] ;  /* 0x0000180001067983 */ /* 0x000f220000100a00 */
[----:B------:R-:W-:Y:S01]  /*18b0*/  @P0 LOP3.LUT R0, R25, 0x3f, RZ, 0x3c, !PT ;  /* 0x0000003f19000812 */ /* 0x000fe200078e3cff */
[----:B------:R-:W-:Y:S01]  /*18c0*/  BSSY.RECONVERGENT B1, `(.L_x_199) ;  /* 0x0000034000017945 */ /* 0x000fe20003800200 */
[----:B--2---:R-:W-:-:S02]  /*18d0*/  @P0 SHF.R.U64 R13, R20, 0x1, R21 ;  /* 0x00000001140d0819 */ /* 0x004fc40000001215 */
[----:B------:R-:W-:Y:S02]  /*18e0*/  @P0 SHF.R.U32.HI R15, RZ, 0x1, R21 ;  /* 0x00000001ff0f0819 */ /* 0x000fe40000011615 */
[CC--:B---3--:R-:W-:Y:S02]  /*18f0*/  @P0 SHF.L.U32 R17, R8.reuse, R25.reuse, RZ ;  /* 0x0000001908110219 */ /* 0x0c8fe400000006ff */
[----:B0-----:R-:W-:Y:S02]  /*1900*/  @P0 SHF.R.U64 R10, R13, R0, R15 ;  /* 0x000000000d0a0219 */ /* 0x001fe4000000120f */
[--C-:B------:R-:W-:Y:S02]  /*1910*/  @P0 SHF.R.U32.HI R23, RZ, 0x1, R9.reuse ;  /* 0x00000001ff170819 */ /* 0x100fe40000011609 */
[C-C-:B------:R-:W-:Y:S02]  /*1920*/  @P0 SHF.R.U64 R21, R8.reuse, 0x1, R9.reuse ;  /* 0x0000000108150819 */ /* 0x140fe40000001209 */
[----:B------:R-:W-:-:S02]  /*1930*/  @P0 SHF.L.U64.HI R12, R8, R25, R9 ;  /* 0x00000019080c0219 */ /* 0x000fc40000010209 */
[----:B------:R-:W-:Y:S02]  /*1940*/  @P0 SHF.R.U32.HI R11, RZ, R0, R15 ;  /* 0x00000000ff0b0219 */ /* 0x000fe4000001160f */
[----:B------:R-:W-:Y:S02]  /*1950*/  @P0 LOP3.LUT R8, R17, R10, RZ, 0xfc, !PT ;  /* 0x0000000a11080212 */ /* 0x000fe400078efcff */
[----:B----4-:R-:W-:Y:S02]  /*1960*/  @P0 SHF.L.U32 R13, R6, R25, RZ ;  /* 0x00000019060d0219 */ /* 0x010fe400000006ff */
[----:B------:R-:W-:Y:S01]  /*1970*/  @P0 SHF.R.U64 R18, R21, R0, R23 ;  /* 0x0000000015120219 */ /* 0x000fe20000001217 */
[----:B------:R-:W-:Y:S01]  /*1980*/  IMAD.SHL.U32 R10, R8, 0x4, RZ ;  /* 0x00000004080a7824 */ /* 0x000fe200078e00ff */
[----:B------:R-:W-:Y:S02]  /*1990*/  @P0 LOP3.LUT R9, R12, R11, RZ, 0xfc, !PT ;  /* 0x0000000b0c090212 */ /* 0x000fe400078efcff */
[----:B------:R-:W-:-:S02]  /*19a0*/  @P0 SHF.L.U64.HI R25, R6, R25, R7 ;  /* 0x0000001906190219 */ /* 0x000fc40000010207 */
[----:B------:R-:W-:Y:S02]  /*19b0*/  @P0 LOP3.LUT R6, R13, R18, RZ, 0xfc, !PT ;  /* 0x000000120d060212 */ /* 0x000fe400078efcff */
[----:B------:R-:W-:Y:S02]  /*19c0*/  @P0 SHF.R.U32.HI R0, RZ, R0, R23 ;  /* 0x00000000ff000219 */ /* 0x000fe40000011617 */
[----:B------:R-:W-:Y:S02]  /*19d0*/  SHF.L.U64.HI R18, R8, 0x2, R9 ;  /* 0x0000000208127819 */ /* 0x000fe40000010209 */
[----:B------:R-:W-:Y:S02]  /*19e0*/  @P0 LOP3.LUT R7, R25, R0, RZ, 0xfc, !PT ;  /* 0x0000000019070212 */ /* 0x000fe400078efcff */
[----:B------:R-:W-:Y:S02]  /*19f0*/  SHF.L.W.U32.HI R9, R9, 0x2, R6 ;  /* 0x0000000209097819 */ /* 0x000fe40000010e06 */
[----:B------:R-:W-:-:S02]  /*1a00*/  IADD3 RZ, P0, PT, RZ, -R10, RZ ;  /* 0x8000000affff7210 */ /* 0x000fc40007f1e0ff */
[----:B------:R-:W-:Y:S02]  /*1a10*/  LOP3.LUT R0, RZ, R18, RZ, 0x33, !PT ;  /* 0x00000012ff007212 */ /* 0x000fe400078e33ff */
[----:B------:R-:W-:Y:S02]  /*1a20*/  SHF.L.W.U32.HI R6, R6, 0x2, R7 ;  /* 0x0000000206067819 */ /* 0x000fe40000010e07 */
[----:B------:R-:W-:Y:S02]  /*1a30*/  LOP3.LUT R8, RZ, R9, RZ, 0x33, !PT ;  /* 0x00000009ff087212 */ /* 0x000fe400078e33ff */
[----:B------:R-:W-:Y:S02]  /*1a40*/  IADD3.X R11, P0, PT, RZ, R0, RZ, P0, !PT ;  /* 0x00000000ff0b7210 */ /* 0x000fe4000071e4ff */
[----:B------:R-:W-:Y:S02]  /*1a50*/  LOP3.LUT R0, RZ, R6, RZ, 0x33, !PT ;  /* 0x00000006ff007212 */ /* 0x000fe400078e33ff */
[----:B------:R-:W-:-:S02]  /*1a60*/  IADD3.X R8, P1, PT, RZ, R8, RZ, P0, !PT ;  /* 0x00000008ff087210 */ /* 0x000fc4000073e4ff */
[----:B------:R-:W-:-:S03]  /*1a70*/  ISETP.GT.U32.AND P2, PT, R9, -0x1, PT ;  /* 0xffffffff0900780c */ /* 0x000fc60003f44070 */
[----:B------:R-:W-:Y:S01]  /*1a80*/  IMAD.X R13, RZ, RZ, R0, P1 ;  /* 0x000000ffff0d7224 */ /* 0x000fe200008e0600 */
[----:B------:R-:W-:-:S04]  /*1a90*/  ISETP.GT.AND.EX P0, PT, R6, -0x1, PT, P2 ;  /* 0xffffffff0600780c */ /* 0x000fc80003f04320 */
[----:B------:R-:W-:Y:S02]  /*1aa0*/  SEL R0, R6, R13, P0 ;  /* 0x0000000d06007207 */ /* 0x000fe40000000000 */
[----:B------:R-:W-:Y:S02]  /*1ab0*/  SEL R9, R9, R8, P0 ;  /* 0x0000000809097207 */ /* 0x000fe40000000000 */
[----:B------:R-:W-:Y:S02]  /*1ac0*/  ISETP.NE.U32.AND P1, PT, R0, RZ, PT ;  /* 0x000000ff0000720c */ /* 0x000fe40003f25070 */
[----:B------:R-:W-:Y:S02]  /*1ad0*/  SEL R11, R18, R11, P0 ;  /* 0x0000000b120b7207 */ /* 0x000fe40000000000 */
[----:B------:R-:W-:Y:S01]  /*1ae0*/  SEL R12, R9, R0, !P1 ;  /* 0x00000000090c7207 */ /* 0x000fe20004800000 */
[----:B------:R-:W-:-:S05]  /*1af0*/  @!P0 IMAD.MOV R10, RZ, RZ, -R10 ;  /* 0x000000ffff0a8224 */ /* 0x000fca00078e0a0a */
[----:B------:R-:W0:Y:S02]  /*1b00*/  FLO.U32 R12, R12 ;  /* 0x0000000c000c7300 */ /* 0x000e2400000e0000 */
[C---:B0-----:R-:W-:Y:S02]  /*1b10*/  IADD3 R13, PT, PT, -R12.reuse, 0x1f, RZ ;  /* 0x0000001f0c0d7810 */ /* 0x041fe40007ffe1ff */
[----:B------:R-:W-:-:S03]  /*1b20*/  IADD3 R8, PT, PT, -R12, 0x3f, RZ ;  /* 0x0000003f0c087810 */ /* 0x000fc60007ffe1ff */
[----:B------:R-:W-:-:S05]  /*1b30*/  @P1 IMAD.MOV R8, RZ, RZ, R13 ;  /* 0x000000ffff081224 */ /* 0x000fca00078e020d */
[----:B------:R-:W-:-:S13]  /*1b40*/  ISETP.NE.AND P1, PT, R8, RZ, PT ;  /* 0x000000ff0800720c */ /* 0x000fda0003f25270 */
[----:B------:R-:W-:Y:S05]  /*1b50*/  @!P1 BRA `(.L_x_200) ;  /* 0x0000000000289947 */ /* 0x000fea0003800000 */
[--C-:B------:R-:W-:Y:S02]  /*1b60*/  SHF.R.U64 R12, R10, 0x1, R11.reuse ;  /* 0x000000010a0c7819 */ /* 0x100fe4000000120b */
[C---:B------:R-:W-:Y:S02]  /*1b70*/  LOP3.LUT R10, R8.reuse, 0x3f, RZ, 0xc0, !PT ;  /* 0x0000003f080a7812 */ /* 0x040fe400078ec0ff */
[----:B------:R-:W-:Y:S02]  /*1b80*/  SHF.R.U32.HI R18, RZ, 0x1, R11 ;  /* 0x00000001ff127819 */ /* 0x000fe4000001160b */
[----:B------:R-:W-:Y:S02]  /*1b90*/  LOP3.LUT R11, R8, 0x3f, RZ, 0xc, !PT ;  /* 0x0000003f080b7812 */ /* 0x000fe400078e0cff */
[CC--:B------:R-:W-:Y:S02]  /*1ba0*/  SHF.L.U64.HI R13, R9.reuse, R10.reuse, R0 ;  /* 0x0000000a090d7219 */ /* 0x0c0fe40000010200 */
[----:B------:R-:W-:-:S02]  /*1bb0*/  SHF.L.U32 R10, R9, R10, RZ ;  /* 0x0000000a090a7219 */ /* 0x000fc400000006ff */
[-CC-:B------:R-:W-:Y:S02]  /*1bc0*/  SHF.R.U64 R9, R12, R11.reuse, R18.reuse ;  /* 0x0000000b0c097219 */ /* 0x180fe40000001212 */
[----:B------:R-:W-:Y:S02]  /*1bd0*/  SHF.R.U32.HI R0, RZ, R11, R18 ;  /* 0x0000000bff007219 */ /* 0x000fe40000011612 */
[----:B------:R-:W-:Y:S02]  /*1be0*/  LOP3.LUT R9, R10, R9, RZ, 0xfc, !PT ;  /* 0x000000090a097212 */ /* 0x000fe400078efcff */
[----:B------:R-:W-:-:S07]  /*1bf0*/  LOP3.LUT R0, R13, R0, RZ, 0xfc, !PT ;  /* 0x000000000d007212 */ /* 0x000fce00078efcff */
.L_x_200:
[----:B------:R-:W-:Y:S05]  /*1c00*/  BSYNC.RECONVERGENT B1 ;  /* 0x0000000000017941 */ /* 0x000fea0003800200 */
.L_x_199:
[----:B------:R-:W-:-:S04]  /*1c10*/  IMAD.WIDE.U32 R12, R9, 0x2168c235, RZ ;  /* 0x2168c235090c7825 */ /* 0x000fc800078e00ff */
[----:B------:R-:W-:Y:S01]  /*1c20*/  IMAD.MOV.U32 R10, RZ, RZ, R13 ;  /* 0x000000ffff0a7224 */ /* 0x000fe200078e000d */
[----:B------:R-:W-:Y:S01]  /*1c30*/  IADD3 RZ, P1, PT, R12, R12, RZ ;  /* 0x0000000c0cff7210 */ /* 0x000fe20007f3e0ff */
[----:B------:R-:W-:Y:S02]  /*1c40*/  IMAD.MOV.U32 R11, RZ, RZ, RZ ;  /* 0x000000ffff0b7224 */ /* 0x000fe400078e00ff */
[----:B------:R-:W-:Y:S02]  /*1c50*/  IMAD R13, R0, -0x36f0255e, RZ ;  /* 0xc90fdaa2000d7824 */ /* 0x000fe400078e02ff */
[----:B------:R-:W-:-:S04]  /*1c60*/  IMAD.WIDE.U32 R10, R9, -0x36f0255e, R10 ;  /* 0xc90fdaa2090a7825 */ /* 0x000fc800078e000a */
[----:B------:R-:W-:-:S04]  /*1c70*/  IMAD.HI.U32 R9, R0, -0x36f0255e, RZ ;  /* 0xc90fdaa200097827 */ /* 0x000fc800078e00ff */
[----:B------:R-:W-:-:S04]  /*1c80*/  IMAD.WIDE.U32 R10, P2, R0, 0x2168c235, R10 ;  /* 0x2168c235000a7825 */ /* 0x000fc8000784000a */
[----:B------:R-:W-:Y:S01]  /*1c90*/  IMAD.X R0, RZ, RZ, R9, P2 ;  /* 0x000000ffff007224 */ /* 0x000fe200010e0609 */
[----:B------:R-:W-:Y:S02]  /*1ca0*/  IADD3 R9, P2, PT, R13, R11, RZ ;  /* 0x0000000b0d097210 */ /* 0x000fe40007f5e0ff */
[----:B------:R-:W-:Y:S02]  /*1cb0*/  IADD3.X RZ, P1, PT, R10, R10, RZ, P1, !PT ;  /* 0x0000000a0aff7210 */ /* 0x000fe40000f3e4ff */
[C---:B------:R-:W-:Y:S01]  /*1cc0*/  ISETP.GT.U32.AND P3, PT, R9.reuse, RZ, PT ;  /* 0x000000ff0900720c */ /* 0x040fe20003f64070 */
[----:B------:R-:W-:Y:S01]  /*1cd0*/  IMAD.X R0, RZ, RZ, R0, P2 ;  /* 0x000000ffff007224 */ /* 0x000fe200010e0600 */
[----:B------:R-:W-:-:S04]  /*1ce0*/  IADD3.X R10, P2, PT, R9, R9, RZ, P1, !PT ;  /* 0x00000009090a7210 */ /* 0x000fc80000f5e4ff */
[C---:B------:R-:W-:Y:S01]  /*1cf0*/  ISETP.GT.AND.EX P1, PT, R0.reuse, RZ, PT, P3 ;  /* 0x000000ff0000720c */ /* 0x040fe20003f24330 */
[----:B------:R-:W-:-:S03]  /*1d00*/  IMAD.X R11, R0, 0x1, R0, P2 ;  /* 0x00000001000b7824 */ /* 0x000fc600010e0600 */
[----:B------:R-:W-:Y:S02]  /*1d10*/  SEL R10, R10, R9, P1 ;  /* 0x000000090a0a7207 */ /* 0x000fe40000800000 */
[----:B------:R-:W-:Y:S02]  /*1d20*/  SEL R9, R11, R0, P1 ;  /* 0x000000000b097207 */ /* 0x000fe40000800000 */
[----:B------:R-:W-:Y:S02]  /*1d30*/  IADD3 R0, P2, PT, R10, 0x1, RZ ;  /* 0x000000010a007810 */ /* 0x000fe40007f5e0ff */
[----:B------:R-:W-:Y:S02]  /*1d40*/  SEL R11, RZ, 0xffffffff, !P1 ;  /* 0xffffffffff0b7807 */ /* 0x000fe40004800000 */
[----:B------:R-:W-:Y:S01]  /*1d50*/  LOP3.LUT P1, R19, R19, 0x80000000, RZ, 0xc0, !PT ;  /* 0x8000000013137812 */ /* 0x000fe2000782c0ff */
[----:B------:R-:W-:Y:S02]  /*1d60*/  IMAD.X R9, RZ, RZ, R9, P2 ;  /* 0x000000ffff097224 */ /* 0x000fe400010e0609 */
[----:B------:R-:W-:Y:S01]  /*1d70*/  IMAD.IADD R10, R11, 0x1, -R8 ;  /* 0x000000010b0a7824 */ /* 0x000fe200078e0a08 */
[----:B------:R-:W-:-:S02]  /*1d80*/  SHF.R.U32.HI R11, RZ, 0x1e, R7 ;  /* 0x0000001eff0b7819 */ /* 0x000fc40000011607 */
[----:B------:R-:W-:Y:S02]  /*1d90*/  SHF.R.U64 R0, R0, 0xa, R9 ;  /* 0x0000000a00007819 */ /* 0x000fe40000001209 */
[----:B------:R-:W-:Y:S02]  /*1da0*/  LEA.HI R6, R6, R11, RZ, 0x1 ;  /* 0x0000000b06067211 */ /* 0x000fe400078f08ff */
[----:B------:R-:W-:Y:S02]  /*1db0*/  IADD3 R0, P2, PT, R0, 0x1, RZ ;  /* 0x0000000100007810 */ /* 0x000fe40007f5e0ff */
[----:B------:R-:W-:Y:S01]  /*1dc0*/  @!P0 LOP3.LUT R19, R19, 0x80000000, RZ, 0x3c, !PT ;  /* 0x8000000013138812 */ /* 0x000fe200078e3cff */
[----:B------:R-:W-:Y:S01]  /*1dd0*/  @P1 IMAD.MOV R6, RZ, RZ, -R6 ;  /* 0x000000ffff061224 */ /* 0x000fe200078e0a06 */
[----:B------:R-:W-:-:S04]  /*1de0*/  LEA.HI.X R9, R9, RZ, RZ, 0x16, P2 ;  /* 0x000000ff09097211 */ /* 0x000fc800010fb4ff */
[--C-:B------:R-:W-:Y:S01]  /*1df0*/  SHF.R.U64 R8, R0, 0x1, R9.reuse ;  /* 0x0000000100087819 */ /* 0x100fe20000001209 */
[----:B------:R-:W-:Y:S01]  /*1e00*/  IMAD.SHL.U32 R0, R10, 0x100000, RZ ;  /* 0x001000000a007824 */ /* 0x000fe200078e00ff */
[----:B------:R-:W-:Y:S02]  /*1e10*/  SHF.R.U32.HI R7, RZ, 0x1, R9 ;  /* 0x00000001ff077819 */ /* 0x000fe40000011609 */
[----:B------:R-:W-:-:S04]  /*1e20*/  IADD3 R8, P2, P3, RZ, RZ, R8 ;  /* 0x000000ffff087210 */ /* 0x000fc80007b5e008 */
[----:B------:R-:W-:-:S04]  /*1e30*/  IADD3.X R0, PT, PT, R0, 0x3fe00000, R7, P2, P3 ;  /* 0x3fe0000000007810 */ /* 0x000fc800017e6407 */
[----:B------:R-:W-:-:S07]  /*1e40*/  LOP3.LUT R9, R0, R19, RZ, 0xfc, !PT ;  /* 0x0000001300097212 */ /* 0x000fce00078efcff */
.L_x_194:
[----:B------:R-:W-:Y:S02]  /*1e50*/  IMAD.MOV.U32 R17, RZ, RZ, 0x0 ;  /* 0x00000000ff117424 */ /* 0x000fe400078e00ff */
[----:B------:R-:W-:Y:S02]  /*1e60*/  IMAD.MOV.U32 R0, RZ, RZ, R6 ;  /* 0x000000ffff007224 */ /* 0x000fe400078e0006 */
[----:B------:R-:W-:Y:S05]  /*1e70*/  RET.REL.NODEC R16 `(_Z11check_errorPdS_d) ;  /* 0xffffffe010607950 */ /* 0x000fea0003c3ffff */
.L_x_201:
        /* <DEDUP_REMOVED lines=16> */
.L_x_204:


//--------------------- .text._Z13jacobi_solverPdS_ --------------------------
	.section	.text._Z13jacobi_solverPdS_,"ax",@progbits
	.align	128
        .global         _Z13jacobi_solverPdS_
        .type           _Z13jacobi_solverPdS_,@function
        .size           _Z13jacobi_solverPdS_,(.L_x_213 - _Z13jacobi_solverPdS_)
        .other          _Z13jacobi_solverPdS_,@"STO_CUDA_ENTRY STV_DEFAULT"
_Z13jacobi_solverPdS_:
.text._Z13jacobi_solverPdS_:
[----:B------:R-:W-:Y:S01]  /*0000*/  LDC R1, c[0x0][0x37c] ;  /* 0x0000df00ff017b82 */ /* 0x000fe20000000800 */
[----:B------:R-:W0:Y:S07]  /*0010*/  S2R R11, SR_TID.Y ;  /* 0x00000000000b7919 */ /* 0x000e2e0000002200 */
[----:B------:R-:W1:Y:S01]  /*0020*/  LDC R10, c[0x0][0x360] ;  /* 0x0000d800ff0a7b82 */ /* 0x000e620000000800 */
[----:B------:R-:W2:Y:S01]  /*0030*/  LDCU.64 UR10, c[0x3][URZ] ;  /* 0x00c00000ff0a77ac */ /* 0x000ea20008000a00 */
[----:B------:R-:W3:Y:S01]  /*0040*/  S2R R9, SR_TID.X ;  /* 0x0000000000097919 */ /* 0x000ee20000002100 */
[----:B------:R-:W4:Y:S05]  /*0050*/  LDCU.64 UR8, c[0x0][0x358] ;  /* 0x00006b00ff0877ac */ /* 0x000f2a0008000a00 */
[----:B------:R-:W5:Y:S08]  /*0060*/  LDC R8, c[0x0][0x364] ;  /* 0x0000d900ff087b82 */ /* 0x000f700000000800 */
[----:B------:R-:W0:Y:S08]  /*0070*/  S2UR UR5, SR_CTAID.Y ;  /* 0x00000000000579c3 */ /* 0x000e300000002600 */
[----:B------:R-:W3:Y:S01]  /*0080*/  S2UR UR4, SR_CTAID.X ;  /* 0x00000000000479c3 */ /* 0x000ee20000002500 */
[----:B-1----:R-:W-:-:S02]  /*0090*/  VIADD R3, R10, 0xfffffffe ;  /* 0xfffffffe0a037836 */ /* 0x002fc40000000000 */
[----:B-----5:R-:W-:-:S04]  /*00a0*/  VIADD R0, R8, 0xfffffffe ;  /* 0xfffffffe08007836 */ /* 0x020fc80000000000 */
[----:B0-----:R-:W-:-:S05]  /*00b0*/  IMAD R0, R0, UR5, R11 ;  /* 0x0000000500007c24 */ /* 0x001fca000f8e020b */
[----:B--2---:R-:W-:Y:S01]  /*00c0*/  ISETP.GE.AND P0, PT, R0, UR11, PT ;  /* 0x0000000b00007c0c */ /* 0x004fe2000bf06270 */
[----:B---3--:R-:W-:-:S05]  /*00d0*/  IMAD R3, R3, UR4, R9 ;  /* 0x0000000403037c24 */ /* 0x008fca000f8e0209 */
[----:B------:R-:W-:-:S13]  /*00e0*/  ISETP.GE.OR P0, PT, R3, UR10, P0 ;  /* 0x0000000a03007c0c */ /* 0x000fda0008706670 */
[----:B------:R-:W0:Y:S01]  /*00f0*/  @!P0 LDC.64 R4, c[0x0][0x380] ;  /* 0x0000e000ff048b82 */ /* 0x000e220000000a00 */
[----:B------:R-:W-:-:S04]  /*0100*/  @!P0 IMAD R7, R0, UR10, R3 ;  /* 0x0000000a00078c24 */ /* 0x000fc8000f8e0203 */
[----:B0-----:R-:W-:-:S06]  /*0110*/  @!P0 IMAD.WIDE R4, R7, 0x8, R4 ;  /* 0x0000000807048825 */ /* 0x001fcc00078e0204 */
[----:B----4-:R-:W2:Y:S01]  /*0120*/  @!P0 LDG.E.64 R4, desc[UR8][R4.64] ;  /* 0x0000000804048981 */ /* 0x010ea2000c1e1b00 */
[----:B------:R-:W0:Y:S01]  /*0130*/  S2UR UR5, SR_CgaCtaId ;  /* 0x00000000000579c3 */ /* 0x000e220000008800 */
[----:B------:R-:W-:Y:S01]  /*0140*/  IMAD R2, R11, R10, RZ ;  /* 0x0000000a0b027224 */ /* 0x000fe200078e02ff */
[----:B------:R-:W-:Y:S01]  /*0150*/  UMOV UR4, 0x400 ;  /* 0x0000040000047882 */ /* 0x000fe20000000000 */
[----:B------:R-:W-:-:S03]  /*0160*/  UIADD3 UR6, UPT, UPT, UR10, -0x1, URZ ;  /* 0xffffffff0a067890 */ /* 0x000fc6000fffe0ff */
[----:B------:R-:W-:-:S03]  /*0170*/  IADD3 R6, PT, PT, R2, R9, RZ ;  /* 0x0000000902067210 */ /* 0x000fc60007ffe0ff */
[----:B------:R-:W-:-:S04]  /*0180*/  ISETP.GE.AND P1, PT, R3, UR6, PT ;  /* 0x0000000603007c0c */ /* 0x000fc8000bf26270 */
[----:B------:R-:W-:Y:S01]  /*0190*/  ISETP.LT.OR P1, PT, R3, 0x1, P1 ;  /* 0x000000010300780c */ /* 0x000fe20000f21670 */
[----:B0-----:R-:W-:-:S06]  /*01a0*/  ULEA UR4, UR5, UR4, 0x18 ;  /* 0x0000000405047291 */ /* 0x001fcc000f8ec0ff */
[----:B------:R-:W-:-:S05]  /*01b0*/  LEA R15, R6, UR4, 0x3 ;  /* 0x00000004060f7c11 */ /* 0x000fca000f8e18ff */
[----:B--2---:R0:W-:Y:S01]  /*01c0*/  @!P0 STS.64 [R15], R4 ;  /* 0x000000040f008388 */ /* 0x0041e20000000a00 */
[----:B------:R-:W-:Y:S06]  /*01d0*/  BAR.SYNC.DEFER_BLOCKING 0x0 ;  /* 0x0000000000007b1d */ /* 0x000fec0000010000 */
[----:B------:R-:W-:Y:S05]  /*01e0*/  @P1 EXIT ;  /* 0x000000000000194d */ /* 0x000fea0003800000 */
[----:B------:R-:W-:-:S06]  /*01f0*/  UIADD3 UR5, UPT, UPT, UR11, -0x1, URZ ;  /* 0xffffffff0b057890 */ /* 0x000fcc000fffe0ff */
[----:B------:R-:W-:-:S04]  /*0200*/  ISETP.GE.AND P0, PT, R0, UR5, PT ;  /* 0x0000000500007c0c */ /* 0x000fc8000bf06270 */
[----:B------:R-:W-:-:S13]  /*0210*/  ISETP.LT.OR P0, PT, R0, 0x1, P0 ;  /* 0x000000010000780c */ /* 0x000fda0000701670 */
[----:B------:R-:W-:Y:S05]  /*0220*/  @P0 EXIT ;  /* 0x000000000000094d */ /* 0x000fea0003800000 */
[----:B0-----:R-:W-:-:S05]  /*0230*/  VIADD R4, R10, 0xffffffff ;  /* 0xffffffff0a047836 */ /* 0x001fca0000000000 */
[----:B------:R-:W-:-:S04]  /*0240*/  ISETP.GE.U32.AND P0, PT, R9, R4, PT ;  /* 0x000000040900720c */ /* 0x000fc80003f06070 */
[----:B------:R-:W-:-:S13]  /*0250*/  ISETP.EQ.OR P0, PT, R9, RZ, P0 ;  /* 0x000000ff0900720c */ /* 0x000fda0000702670 */
[----:B------:R-:W-:Y:S05]  /*0260*/  @P0 EXIT ;  /* 0x000000000000094d */ /* 0x000fea0003800000 */
[----:B------:R-:W-:-:S05]  /*0270*/  VIADD R4, R8, 0xffffffff ;  /* 0xffffffff08047836 */ /* 0x000fca0000000000 */
[----:B------:R-:W-:-:S04]  /*0280*/  ISETP.GE.U32.AND P0, PT, R11, R4, PT ;  /* 0x000000040b00720c */ /* 0x000fc80003f06070 */
[----:B------:R-:W-:-:S13]  /*0290*/  ISETP.EQ.OR P0, PT, R11, RZ, P0 ;  /* 0x000000ff0b00720c */ /* 0x000fda0000702670 */
[----:B------:R-:W-:Y:S05]  /*02a0*/  @P0 EXIT ;  /* 0x000000000000094d */ /* 0x000fea0003800000 */
[----:B------:R-:W-:Y:S01]  /*02b0*/  IADD3 R2, PT, PT, R2, R10, RZ ;  /* 0x0000000a02027210 */ /* 0x000fe20007ffe0ff */
[----:B------:R-:W-:Y:S01]  /*02c0*/  LDS.64 R4, [R15+0x8] ;  /* 0x000008000f047984 */ /* 0x000fe20000000a00 */
[----:B------:R-:W0:Y:S01]  /*02d0*/  LDCU.64 UR6, c[0x3][0x38] ;  /* 0x00c00700ff0677ac */ /* 0x000e220008000a00 */
[----:B------:R-:W-:Y:S02]  /*02e0*/  IMAD R3, R0, UR10, R3 ;  /* 0x0000000a00037c24 */ /* 0x000fe4000f8e0203 */
[----:B------:R-:W1:Y:S01]  /*02f0*/  LDS.64 R6, [R15+-0x8] ;  /* 0xfffff8000f067984 */ /* 0x000e620000000a00 */
[C---:B------:R-:W-:Y:S02]  /*0300*/  IMAD R2, R10.reuse, -0x2, R2 ;  /* 0xfffffffe0a027824 */ /* 0x040fe400078e0202 */
[----:B------:R-:W-:-:S03]  /*0310*/  IMAD R10, R10, 0x8, R15 ;  /* 0x000000080a0a7824 */ /* 0x000fc600078e020f */
[----:B------:R-:W-:Y:S02]  /*0320*/  IADD3 R2, PT, PT, R2, R9, RZ ;  /* 0x0000000902027210 */ /* 0x000fe40007ffe0ff */
[----:B------:R-:W-:Y:S02]  /*0330*/  LDS.64 R8, [R15] ;  /* 0x000000000f087984 */ /* 0x000fe40000000a00 */
[----:B------:R-:W-:Y:S02]  /*0340*/  LEA R12, R2, UR4, 0x3 ;  /* 0x00000004020c7c11 */ /* 0x000fe4000f8e18ff */
[----:B------:R-:W2:Y:S04]  /*0350*/  LDS.64 R10, [R10] ;  /* 0x000000000a0a7984 */ /* 0x000ea80000000a00 */
[----:B------:R-:W3:Y:S01]  /*0360*/  LDS.64 R12, [R12] ;  /* 0x000000000c0c7984 */ /* 0x000ee20000000a00 */
[----:B-1----:R-:W-:Y:S01]  /*0370*/  DADD R4, R4, R6 ;  /* 0x0000000004047229 */ /* 0x002fe20000000006 */
[----:B------:R-:W1:Y:S07]  /*0380*/  LDC.64 R6, c[0x0][0x388] ;  /* 0x0000e200ff067b82 */ /* 0x000e6e0000000a00 */
[----:B--2---:R-:W-:-:S08]  /*0390*/  DADD R4, R4, R10 ;  /* 0x0000000004047229 */ /* 0x004fd0000000000a */
[----:B---3--:R-:W-:Y:S01]  /*03a0*/  DADD R4, R4, R12 ;  /* 0x0000000004047229 */ /* 0x008fe2000000000c */
[----:B-1----:R-:W-:-:S07]  /*03b0*/  IMAD.WIDE R2, R3, 0x8, R6 ;  /* 0x0000000803027825 */ /* 0x002fce00078e0206 */
[----:B------:R-:W-:-:S08]  /*03c0*/  DFMA R4, R8, -4, R4 ;  /* 0xc01000000804782b */ /* 0x000fd00000000004 */
[----:B0-----:R-:W-:-:S07]  /*03d0*/  DFMA R4, R4, UR6, R8 ;  /* 0x0000000604047c2b */ /* 0x001fce0008000008 */
[----:B------:R-:W-:Y:S01]  /*03e0*/  STG.E.64 desc[UR8][R2.64], R4 ;  /* 0x0000000402007986 */ /* 0x000fe2000c101b08 */
[----:B------:R-:W-:Y:S05]  /*03f0*/  EXIT ;  /* 0x000000000000794d */ /* 0x000fea0003800000 */
.L_x_202:
        /* <DEDUP_REMOVED lines=16> */
.L_x_213:


//--------------------- .nv.global.init           --------------------------
	.section	.nv.global.init,"aw",@progbits
	.align	16
.nv.global.init:
	.type		__cudart_sin_cos_coeffs,@object
	.size		__cudart_sin_cos_coeffs,(__cudart_i2opi_d - __cudart_sin_cos_coeffs)
__cudart_sin_cos_coeffs:
        /*0000*/ 	.byte	0x46, 0xd2, 0xb0, 0x2c, 0xf1, 0xe5, 0x5a, 0xbe, 0x92, 0xe3, 0xac, 0x69, 0xe3, 0x1d, 0xc7, 0x3e
        /*0010*/ 	.byte	0xa1, 0x62, 0xdb, 0x19, 0xa0, 0x01, 0x2a, 0xbf, 0x18, 0x08, 0x11, 0x11, 0x11, 0x11, 0x81, 0x3f
        /*0020*/ 	.byte	0x54, 0x55, 0x55, 0x55, 0x55, 0x55, 0xc5, 0xbf, 0x00, 0x00, 0x00, 0x00, 0x00, 0x00, 0x00, 0x00
        /*0030*/ 	.byte	0x00, 0x00, 0x00, 0x00, 0x00, 0x00, 0x00, 0x00, 0x64, 0x81, 0xfd, 0x20, 0x83, 0xff, 0xa8, 0xbd
        /*0040*/ 	.byte	0x28, 0x85, 0xef, 0xc1, 0xa7, 0xee, 0x21, 0x3e, 0xd9, 0xe6, 0x06, 0x8e, 0x4f, 0x7e, 0x92, 0xbe
        /*0050*/ 	.byte	0xe9, 0xbc, 0xdd, 0x19, 0xa0, 0x01, 0xfa, 0x3e, 0x47, 0x5d, 0xc1, 0x16, 0x6c, 0xc1, 0x56, 0xbf
        /*0060*/ 	.byte	0x51, 0x55, 0x55, 0x55, 0x55, 0x55, 0xa5, 0x3f, 0x00, 0x00, 0x00, 0x00, 0x00, 0x00, 0xe0, 0xbf
        /*0070*/ 	.byte	0x00, 0x00, 0x00, 0x00, 0x00, 0x00, 0xf0, 0x3f, 0x00, 0x00, 0x00, 0x00, 0x00, 0x00, 0x00, 0x00
	.type		__cudart_i2opi_d,@object
	.size		__cudart_i2opi_d,(.L_52 - __cudart_i2opi_d)
__cudart_i2opi_d:
        /* <DEDUP_REMOVED lines=9> */
.L_52:


//--------------------- .nv.shared._ZN3cub18CUB_300001_SM_10006detail6reduce28DeviceReduceSingleTileKernelINS2_10policy_hubIdyN4cuda3std3__44plusIdEEE10Policy1000EPdSC_iS9_ddNS7_10__identityEEEvT0_T1_T2_T3_T4_T6_ --------------------------
	.section	.nv.shared._ZN3cub18CUB_300001_SM_10006detail6reduce28DeviceReduceSingleTileKernelINS2_10policy_hubIdyN4cuda3std3__44plusIdEEE10Policy1000EPdSC_iS9_ddNS7_10__identityEEEvT0_T1_T2_T3_T4_T6_,"aw",@nobits
	.sectionflags	@""
	.align	8
.nv.shared._ZN3cub18CUB_300001_SM_10006detail6reduce28DeviceReduceSingleTileKernelINS2_10policy_hubIdyN4cuda3std3__44plusIdEEE10Policy1000EPdSC_iS9_ddNS7_10__identityEEEvT0_T1_T2_T3_T4_T6_:
	.zero		1176


//--------------------- .nv.shared.reserved.0     --------------------------
	.section	.nv.shared.reserved.0,"aw",@nobits
	.weak		__nv_reservedSMEM_offset_0_alias
	.size		__nv_reservedSMEM_offset_0_alias, 0, 64
	.other		__nv_reservedSMEM_offset_0_alias,@"STO_CUDA_RESERVED_SHARED STV_DEFAULT"
__nv_reservedSMEM_offset_0_alias:
	.zero		0
	.zero		64


//--------------------- .nv.global                --------------------------
	.section	.nv.global,"aw",@nobits
.nv.global:
	.type		_ZN34_INTERNAL_ad9006d6_4_k_cu_8f76b7446thrust24THRUST_300001_SM_1000_NS3seqE,@object
	.size		_ZN34_INTERNAL_ad9006d6_4_k_cu_8f76b7446thrust24THRUST_300001_SM_1000_NS3seqE,(_ZN34_INTERNAL_ad9006d6_4_k_cu_8f76b7444cuda3std3__48in_placeE - _ZN34_INTERNAL_ad9006d6_4_k_cu_8f76b7446thrust24THRUST_300001_SM_1000_NS3seqE)
_ZN34_INTERNAL_ad9006d6_4_k_cu_8f76b7446thrust24THRUST_300001_SM_1000_NS3seqE:
	.zero		1
	.type		_ZN34_INTERNAL_ad9006d6_4_k_cu_8f76b7444cuda3std3__48in_placeE,@object
	.size		_ZN34_INTERNAL_ad9006d6_4_k_cu_8f76b7444cuda3std3__48in_placeE,(_ZN34_INTERNAL_ad9006d6_4_k_cu_8f76b7444cuda3std6ranges3__45__cpo4sizeE - _ZN34_INTERNAL_ad9006d6_4_k_cu_8f76b7444cuda3std3__48in_placeE)
_ZN34_INTERNAL_ad9006d6_4_k_cu_8f76b7444cuda3std3__48in_placeE:
	.zero		1
	.type		_ZN34_INTERNAL_ad9006d6_4_k_cu_8f76b7444cuda3std6ranges3__45__cpo4sizeE,@object
	.size		_ZN34_INTERNAL_ad9006d6_4_k_cu_8f76b7444cuda3std6ranges3__45__cpo4sizeE,(_ZN34_INTERNAL_ad9006d6_4_k_cu_8f76b7446thrust24THRUST_300001_SM_1000_NS12placeholders2_3E - _ZN34_INTERNAL_ad9006d6_4_k_cu_8f76b7444cuda3std6ranges3__45__cpo4sizeE)
_ZN34_INTERNAL_ad9006d6_4_k_cu_8f76b7444cuda3std6ranges3__45__cpo4sizeE:
	.zero		1
	.type		_ZN34_INTERNAL_ad9006d6_4_k_cu_8f76b7446thrust24THRUST_300001_SM_1000_NS12placeholders2_3E,@object
	.size		_ZN34_INTERNAL_ad9006d6_4_k_cu_8f76b7446thrust24THRUST_300001_SM_1000_NS12placeholders2_3E,(_ZN34_INTERNAL_ad9006d6_4_k_cu_8f76b7444cuda3std3__45__cpo6cbeginE - _ZN34_INTERNAL_ad9006d6_4_k_cu_8f76b7446thrust24THRUST_300001_SM_1000_NS12placeholders2_3E)
_ZN34_INTERNAL_ad9006d6_4_k_cu_8f76b7446thrust24THRUST_300001_SM_1000_NS12placeholders2_3E:
	.zero		1
	.type		_ZN34_INTERNAL_ad9006d6_4_k_cu_8f76b7444cuda3std3__45__cpo6cbeginE,@object
	.size		_ZN34_INTERNAL_ad9006d6_4_k_cu_8f76b7444cuda3std3__45__cpo6cbeginE,(_ZN34_INTERNAL_ad9006d6_4_k_cu_8f76b7444cuda3std6ranges3__45__cpo6cbeginE - _ZN34_INTERNAL_ad9006d6_4_k_cu_8f76b7444cuda3std3__45__cpo6cbeginE)
_ZN34_INTERNAL_ad9006d6_4_k_cu_8f76b7444cuda3std3__45__cpo6cbeginE:
	.zero		1
	.type		_ZN34_INTERNAL_ad9006d6_4_k_cu_8f76b7444cuda3std6ranges3__45__cpo6cbeginE,@object
	.size		_ZN34_INTERNAL_ad9006d6_4_k_cu_8f76b7444cuda3std6ranges3__45__cpo6cbeginE,(_ZN34_INTERNAL_ad9006d6_4_k_cu_8f76b7446thrust24THRUST_300001_SM_1000_NS12placeholders2_7E - _ZN34_INTERNAL_ad9006d6_4_k_cu_8f76b7444cuda3std6ranges3__45__cpo6cbeginE)
_ZN34_INTERNAL_ad9006d6_4_k_cu_8f76b7444cuda3std6ranges3__45__cpo6cbeginE:
	.zero		1
	.type		_ZN34_INTERNAL_ad9006d6_4_k_cu_8f76b7446thrust24THRUST_300001_SM_1000_NS12placeholders2_7E,@object
	.size		_ZN34_INTERNAL_ad9006d6_4_k_cu_8f76b7446thrust24THRUST_300001_SM_1000_NS12placeholders2_7E,(_ZN34_INTERNAL_ad9006d6_4_k_cu_8f76b7444cuda3std3__45__cpo7crbeginE - _ZN34_INTERNAL_ad9006d6_4_k_cu_8f76b7446thrust24THRUST_300001_SM_1000_NS12placeholders2_7E)
_ZN34_INTERNAL_ad9006d6_4_k_cu_8f76b7446thrust24THRUST_300001_SM_1000_NS12placeholders2_7E:
	.zero		1
	.type		_ZN34_INTERNAL_ad9006d6_4_k_cu_8f76b7444cuda3std3__45__cpo7crbeginE,@object
	.size		_ZN34_INTERNAL_ad9006d6_4_k_cu_8f76b7444cuda3std3__45__cpo7crbeginE,(_ZN34_INTERNAL_ad9006d6_4_k_cu_8f76b7444cuda3std6ranges3__45__cpo4nextE - _ZN34_INTERNAL_ad9006d6_4_k_cu_8f76b7444cuda3std3__45__cpo7crbeginE)
_ZN34_INTERNAL_ad9006d6_4_k_cu_8f76b7444cuda3std3__45__cpo7crbeginE:
	.zero		1
	.type		_ZN34_INTERNAL_ad9006d6_4_k_cu_8f76b7444cuda3std6ranges3__45__cpo4nextE,@object
	.size		_ZN34_INTERNAL_ad9006d6_4_k_cu_8f76b7444cuda3std6ranges3__45__cpo4nextE,(_ZN34_INTERNAL_ad9006d6_4_k_cu_8f76b7444cuda3std6ranges3__45__cpo4swapE - _ZN34_INTERNAL_ad9006d6_4_k_cu_8f76b7444cuda3std6ranges3__45__cpo4nextE)
_ZN34_INTERNAL_ad9006d6_4_k_cu_8f76b7444cuda3std6ranges3__45__cpo4nextE:
	.zero		1
	.type		_ZN34_INTERNAL_ad9006d6_4_k_cu_8f76b7444cuda3std6ranges3__45__cpo4swapE,@object
	.size		_ZN34_INTERNAL_ad9006d6_4_k_cu_8f76b7444cuda3std6ranges3__45__cpo4swapE,(_ZN34_INTERNAL_ad9006d6_4_k_cu_8f76b7446thrust24THRUST_300001_SM_1000_NS8cuda_cub10par_nosyncE - _ZN34_INTERNAL_ad9006d6_4_k_cu_8f76b7444cuda3std6ranges3__45__cpo4swapE)
_ZN34_INTERNAL_ad9006d6_4_k_cu_8f76b7444cuda3std6ranges3__45__cpo4swapE:
	.zero		1
	.type		_ZN34_INTERNAL_ad9006d6_4_k_cu_8f76b7446thrust24THRUST_300001_SM_1000_NS8cuda_cub10par_nosyncE,@object
	.size		_ZN34_INTERNAL_ad9006d6_4_k_cu_8f76b7446thrust24THRUST_300001_SM_1000_NS8cuda_cub10par_nosyncE,(_ZN34_INTERNAL_ad9006d6_4_k_cu_8f76b7446thrust24THRUST_300001_SM_1000_NS12placeholders2_9E - _ZN34_INTERNAL_ad9006d6_4_k_cu_8f76b7446thrust24THRUST_300001_SM_1000_NS8cuda_cub10par_nosyncE)
_ZN34_INTERNAL_ad9006d6_4_k_cu_8f76b7446thrust24THRUST_300001_SM_1000_NS8cuda_cub10par_nosyncE:
	.zero		1
	.type		_ZN34_INTERNAL_ad9006d6_4_k_cu_8f76b7446thrust24THRUST_300001_SM_1000_NS12placeholders2_9E,@object
	.size		_ZN34_INTERNAL_ad9006d6_4_k_cu_8f76b7446thrust24THRUST_300001_SM_1000_NS12placeholders2_9E,(_ZN34_INTERNAL_ad9006d6_4_k_cu_8f76b7444cuda3std3__436_GLOBAL__N__ad9006d6_4_k_cu_8f76b7446ignoreE - _ZN34_INTERNAL_ad9006d6_4_k_cu_8f76b7446thrust24THRUST_300001_SM_1000_NS12placeholders2_9E)
_ZN34_INTERNAL_ad9006d6_4_k_cu_8f76b7446thrust24THRUST_300001_SM_1000_NS12placeholders2_9E:
	.zero		1
	.type		_ZN34_INTERNAL_ad9006d6_4_k_cu_8f76b7444cuda3std3__436_GLOBAL__N__ad9006d6_4_k_cu_8f76b7446ignoreE,@object
	.size		_ZN34_INTERNAL_ad9006d6_4_k_cu_8f76b7444cuda3std3__436_GLOBAL__N__ad9006d6_4_k_cu_8f76b7446ignoreE,(_ZN34_INTERNAL_ad9006d6_4_k_cu_8f76b7444cuda3std6ranges3__45__cpo4dataE - _ZN34_INTERNAL_ad9006d6_4_k_cu_8f76b7444cuda3std3__436_GLOBAL__N__ad9006d6_4_k_cu_8f76b7446ignoreE)
_ZN34_INTERNAL_ad9006d6_4_k_cu_8f76b7444cuda3std3__436_GLOBAL__N__ad9006d6_4_k_cu_8f76b7446ignoreE:
	.zero		1
	.type		_ZN34_INTERNAL_ad9006d6_4_k_cu_8f76b7444cuda3std6ranges3__45__cpo4dataE,@object
	.size		_ZN34_INTERNAL_ad9006d6_4_k_cu_8f76b7444cuda3std6ranges3__45__cpo4dataE,(_ZN34_INTERNAL_ad9006d6_4_k_cu_8f76b7446thrust24THRUST_300001_SM_1000_NS12placeholders2_1E - _ZN34_INTERNAL_ad9006d6_4_k_cu_8f76b7444cuda3std6ranges3__45__cpo4dataE)
_ZN34_INTERNAL_ad9006d6_4_k_cu_8f76b7444cuda3std6ranges3__45__cpo4dataE:
	.zero		1
	.type		_ZN34_INTERNAL_ad9006d6_4_k_cu_8f76b7446thrust24THRUST_300001_SM_1000_NS12placeholders2_1E,@object
	.size		_ZN34_INTERNAL_ad9006d6_4_k_cu_8f76b7446thrust24THRUST_300001_SM_1000_NS12placeholders2_1E,(_ZN34_INTERNAL_ad9006d6_4_k_cu_8f76b7444cuda3std3__45__cpo5beginE - _ZN34_INTERNAL_ad9006d6_4_k_cu_8f76b7446thrust24THRUST_300001_SM_1000_NS12placeholders2_1E)
_ZN34_INTERNAL_ad9006d6_4_k_cu_8f76b7446thrust24THRUST_300001_SM_1000_NS12placeholders2_1E:
	.zero		1
	.type		_ZN34_INTERNAL_ad9006d6_4_k_cu_8f76b7444cuda3std3__45__cpo5beginE,@object
	.size		_ZN34_INTERNAL_ad9006d6_4_k_cu_8f76b7444cuda3std3__45__cpo5beginE,(_ZN34_INTERNAL_ad9006d6_4_k_cu_8f76b7444cuda3std6ranges3__45__cpo5beginE - _ZN34_INTERNAL_ad9006d6_4_k_cu_8f76b7444cuda3std3__45__cpo5beginE)
_ZN34_INTERNAL_ad9006d6_4_k_cu_8f76b7444cuda3std3__45__cpo5beginE:
	.zero		1
	.type		_ZN34_INTERNAL_ad9006d6_4_k_cu_8f76b7444cuda3std6ranges3__45__cpo5beginE,@object
	.size		_ZN34_INTERNAL_ad9006d6_4_k_cu_8f76b7444cuda3std6ranges3__45__cpo5beginE,(_ZN34_INTERNAL_ad9006d6_4_k_cu_8f76b7446thrust24THRUST_300001_SM_1000_NS12placeholders2_5E - _ZN34_INTERNAL_ad9006d6_4_k_cu_8f76b7444cuda3std6ranges3__45__cpo5beginE)
_ZN34_INTERNAL_ad9006d6_4_k_cu_8f76b7444cuda3std6ranges3__45__cpo5beginE:
	.zero		1
	.type		_ZN34_INTERNAL_ad9006d6_4_k_cu_8f76b7446thrust24THRUST_300001_SM_1000_NS12placeholders2_5E,@object
	.size		_ZN34_INTERNAL_ad9006d6_4_k_cu_8f76b7446thrust24THRUST_300001_SM_1000_NS12placeholders2_5E,(_ZN34_INTERNAL_ad9006d6_4_k_cu_8f76b7444cuda3std3__45__cpo6rbeginE - _ZN34_INTERNAL_ad9006d6_4_k_cu_8f76b7446thrust24THRUST_300001_SM_1000_NS12placeholders2_5E)
_ZN34_INTERNAL_ad9006d6_4_k_cu_8f76b7446thrust24THRUST_300001_SM_1000_NS12placeholders2_5E:
	.zero		1
	.type		_ZN34_INTERNAL_ad9006d6_4_k_cu_8f76b7444cuda3std3__45__cpo6rbeginE,@object
	.size		_ZN34_INTERNAL_ad9006d6_4_k_cu_8f76b7444cuda3std3__45__cpo6rbeginE,(_ZN34_INTERNAL_ad9006d6_4_k_cu_8f76b7444cuda3std6ranges3__45__cpo7advanceE - _ZN34_INTERNAL_ad9006d6_4_k_cu_8f76b7444cuda3std3__45__cpo6rbeginE)
_ZN34_INTERNAL_ad9006d6_4_k_cu_8f76b7444cuda3std3__45__cpo6rbeginE:
	.zero		1
	.type		_ZN34_INTERNAL_ad9006d6_4_k_cu_8f76b7444cuda3std6ranges3__45__cpo7advanceE,@object
	.size		_ZN34_INTERNAL_ad9006d6_4_k_cu_8f76b7444cuda3std6ranges3__45__cpo7advanceE,(_ZN34_INTERNAL_ad9006d6_4_k_cu_8f76b7444cuda3std3__47nulloptE - _ZN34_INTERNAL_ad9006d6_4_k_cu_8f76b7444cuda3std6ranges3__45__cpo7advanceE)
_ZN34_INTERNAL_ad9006d6_4_k_cu_8f76b7444cuda3std6ranges3__45__cpo7advanceE:
	.zero		1
	.type		_ZN34_INTERNAL_ad9006d6_4_k_cu_8f76b7444cuda3std3__47nulloptE,@object
	.size		_ZN34_INTERNAL_ad9006d6_4_k_cu_8f76b7444cuda3std3__47nulloptE,(_ZN34_INTERNAL_ad9006d6_4_k_cu_8f76b7444cuda3std6ranges3__45__cpo8distanceE - _ZN34_INTERNAL_ad9006d6_4_k_cu_8f76b7444cuda3std3__47nulloptE)
_ZN34_INTERNAL_ad9006d6_4_k_cu_8f76b7444cuda3std3__47nulloptE:
	.zero		1
	.type		_ZN34_INTERNAL_ad9006d6_4_k_cu_8f76b7444cuda3std6ranges3__45__cpo8distanceE,@object
	.size		_ZN34_INTERNAL_ad9006d6_4_k_cu_8f76b7444cuda3std6ranges3__45__cpo8distanceE,(_ZN34_INTERNAL_ad9006d6_4_k_cu_8f76b7446thrust24THRUST_300001_SM_1000_NS12placeholders3_10E - _ZN34_INTERNAL_ad9006d6_4_k_cu_8f76b7444cuda3std6ranges3__45__cpo8distanceE)
_ZN34_INTERNAL_ad9006d6_4_k_cu_8f76b7444cuda3std6ranges3__45__cpo8distanceE:
	.zero		1
	.type		_ZN34_INTERNAL_ad9006d6_4_k_cu_8f76b7446thrust24THRUST_300001_SM_1000_NS12placeholders3_10E,@object
	.size		_ZN34_INTERNAL_ad9006d6_4_k_cu_8f76b7446thrust24THRUST_300001_SM_1000_NS12placeholders3_10E,(_ZN34_INTERNAL_ad9006d6_4_k_cu_8f76b7444cuda3std3__419piecewise_constructE - _ZN34_INTERNAL_ad9006d6_4_k_cu_8f76b7446thrust24THRUST_300001_SM_1000_NS12placeholders3_10E)
_ZN34_INTERNAL_ad9006d6_4_k_cu_8f76b7446thrust24THRUST_300001_SM_1000_NS12placeholders3_10E:
	.zero		1
	.type		_ZN34_INTERNAL_ad9006d6_4_k_cu_8f76b7444cuda3std3__419piecewise_constructE,@object
	.size		_ZN34_INTERNAL_ad9006d6_4_k_cu_8f76b7444cuda3std3__419piecewise_constructE,(_ZN34_INTERNAL_ad9006d6_4_k_cu_8f76b7444cuda3std6ranges3__45__cpo5cdataE - _ZN34_INTERNAL_ad9006d6_4_k_cu_8f76b7444cuda3std3__419piecewise_constructE)
_ZN34_INTERNAL_ad9006d6_4_k_cu_8f76b7444cuda3std3__419piecewise_constructE:
	.zero		1
	.type		_ZN34_INTERNAL_ad9006d6_4_k_cu_8f76b7444cuda3std6ranges3__45__cpo5cdataE,@object
	.size		_ZN34_INTERNAL_ad9006d6_4_k_cu_8f76b7444cuda3std6ranges3__45__cpo5cdataE,(_ZN34_INTERNAL_ad9006d6_4_k_cu_8f76b7446thrust24THRUST_300001_SM_1000_NS12placeholders2_2E - _ZN34_INTERNAL_ad9006d6_4_k_cu_8f76b7444cuda3std6ranges3__45__cpo5cdataE)
_ZN34_INTERNAL_ad9006d6_4_k_cu_8f76b7444cuda3std6ranges3__45__cpo5cdataE:
	.zero		1
	.type		_ZN34_INTERNAL_ad9006d6_4_k_cu_8f76b7446thrust24THRUST_300001_SM_1000_NS12placeholders2_2E,@object
	.size		_ZN34_INTERNAL_ad9006d6_4_k_cu_8f76b7446thrust24THRUST_300001_SM_1000_NS12placeholders2_2E,(_ZN34_INTERNAL_ad9006d6_4_k_cu_8f76b7444cuda3std3__45__cpo3endE - _ZN34_INTERNAL_ad9006d6_4_k_cu_8f76b7446thrust24THRUST_300001_SM_1000_NS12placeholders2_2E)
_ZN34_INTERNAL_ad9006d6_4_k_cu_8f76b7446thrust24THRUST_300001_SM_1000_NS12placeholders2_2E:
	.zero		1
	.type		_ZN34_INTERNAL_ad9006d6_4_k_cu_8f76b7444cuda3std3__45__cpo3endE,@object
	.size		_ZN34_INTERNAL_ad9006d6_4_k_cu_8f76b7444cuda3std3__45__cpo3endE,(_ZN34_INTERNAL_ad9006d6_4_k_cu_8f76b7444cuda3std6ranges3__45__cpo3endE - _ZN34_INTERNAL_ad9006d6_4_k_cu_8f76b7444cuda3std3__45__cpo3endE)
_ZN34_INTERNAL_ad9006d6_4_k_cu_8f76b7444cuda3std3__45__cpo3endE:
	.zero		1
	.type		_ZN34_INTERNAL_ad9006d6_4_k_cu_8f76b7444cuda3std6ranges3__45__cpo3endE,@object
	.size		_ZN34_INTERNAL_ad9006d6_4_k_cu_8f76b7444cuda3std6ranges3__45__cpo3endE,(_ZN34_INTERNAL_ad9006d6_4_k_cu_8f76b7446thrust24THRUST_300001_SM_1000_NS12placeholders2_6E - _ZN34_INTERNAL_ad9006d6_4_k_cu_8f76b7444cuda3std6ranges3__45__cpo3endE)
_ZN34_INTERNAL_ad9006d6_4_k_cu_8f76b7444cuda3std6ranges3__45__cpo3endE:
	.zero		1
	.type		_ZN34_INTERNAL_ad9006d6_4_k_cu_8f76b7446thrust24THRUST_300001_SM_1000_NS12placeholders2_6E,@object
	.size		_ZN34_INTERNAL_ad9006d6_4_k_cu_8f76b7446thrust24THRUST_300001_SM_1000_NS12placeholders2_6E,(_ZN34_INTERNAL_ad9006d6_4_k_cu_8f76b7444cuda3std3__45__cpo4rendE - _ZN34_INTERNAL_ad9006d6_4_k_cu_8f76b7446thrust24THRUST_300001_SM_1000_NS12placeholders2_6E)
_ZN34_INTERNAL_ad9006d6_4_k_cu_8f76b7446thrust24THRUST_300001_SM_1000_NS12placeholders2_6E:
	.zero		1
	.type		_ZN34_INTERNAL_ad9006d6_4_k_cu_8f76b7444cuda3std3__45__cpo4rendE,@object
	.size		_ZN34_INTERNAL_ad9006d6_4_k_cu_8f76b7444cuda3std3__45__cpo4rendE,(_ZN34_INTERNAL_ad9006d6_4_k_cu_8f76b7444cuda3std6ranges3__45__cpo9iter_swapE - _ZN34_INTERNAL_ad9006d6_4_k_cu_8f76b7444cuda3std3__45__cpo4rendE)
_ZN34_INTERNAL_ad9006d6_4_k_cu_8f76b7444cuda3std3__45__cpo4rendE:
	.zero		1
	.type		_ZN34_INTERNAL_ad9006d6_4_k_cu_8f76b7444cuda3std6ranges3__45__cpo9iter_swapE,@object
	.size		_ZN34_INTERNAL_ad9006d6_4_k_cu_8f76b7444cuda3std6ranges3__45__cpo9iter_swapE,(_ZN34_INTERNAL_ad9006d6_4_k_cu_8f76b7444cuda3std3__48unexpectE - _ZN34_INTERNAL_ad9006d6_4_k_cu_8f76b7444cuda3std6ranges3__45__cpo9iter_swapE)
_ZN34_INTERNAL_ad9006d6_4_k_cu_8f76b7444cuda3std6ranges3__45__cpo9iter_swapE:
	.zero		1
	.type		_ZN34_INTERNAL_ad9006d6_4_k_cu_8f76b7444cuda3std3__48unexpectE,@object
	.size		_ZN34_INTERNAL_ad9006d6_4_k_cu_8f76b7444cuda3std3__48unexpectE,(_ZN34_INTERNAL_ad9006d6_4_k_cu_8f76b7446thrust24THRUST_300001_SM_1000_NS8cuda_cub3parE - _ZN34_INTERNAL_ad9006d6_4_k_cu_8f76b7444cuda3std3__48unexpectE)
_ZN34_INTERNAL_ad9006d6_4_k_cu_8f76b7444cuda3std3__48unexpectE:
	.zero		1
	.type		_ZN34_INTERNAL_ad9006d6_4_k_cu_8f76b7446thrust24THRUST_300001_SM_1000_NS8cuda_cub3parE,@object
	.size		_ZN34_INTERNAL_ad9006d6_4_k_cu_8f76b7446thrust24THRUST_300001_SM_1000_NS8cuda_cub3parE,(_ZN34_INTERNAL_ad9006d6_4_k_cu_8f76b7446thrust24THRUST_300001_SM_1000_NS12placeholders2_4E - _ZN34_INTERNAL_ad9006d6_4_k_cu_8f76b7446thrust24THRUST_300001_SM_1000_NS8cuda_cub3parE)
_ZN34_INTERNAL_ad9006d6_4_k_cu_8f76b7446thrust24THRUST_300001_SM_1000_NS8cuda_cub3parE:
	.zero		1
	.type		_ZN34_INTERNAL_ad9006d6_4_k_cu_8f76b7446thrust24THRUST_300001_SM_1000_NS12placeholders2_4E,@object
	.size		_ZN34_INTERNAL_ad9006d6_4_k_cu_8f76b7446thrust24THRUST_300001_SM_1000_NS12placeholders2_4E,(_ZN34_INTERNAL_ad9006d6_4_k_cu_8f76b7444cuda3std3__45__cpo4cendE - _ZN34_INTERNAL_ad9006d6_4_k_cu_8f76b7446thrust24THRUST_300001_SM_1000_NS12placeholders2_4E)
_ZN34_INTERNAL_ad9006d6_4_k_cu_8f76b7446thrust24THRUST_300001_SM_1000_NS12placeholders2_4E:
	.zero		1
	.type		_ZN34_INTERNAL_ad9006d6_4_k_cu_8f76b7444cuda3std3__45__cpo4cendE,@object
	.size		_ZN34_INTERNAL_ad9006d6_4_k_cu_8f76b7444cuda3std3__45__cpo4cendE,(_ZN34_INTERNAL_ad9006d6_4_k_cu_8f76b7444cuda3std6ranges3__45__cpo4cendE - _ZN34_INTERNAL_ad9006d6_4_k_cu_8f76b7444cuda3std3__45__cpo4cendE)
_ZN34_INTERNAL_ad9006d6_4_k_cu_8f76b7444cuda3std3__45__cpo4cendE:
	.zero		1
	.type		_ZN34_INTERNAL_ad9006d6_4_k_cu_8f76b7444cuda3std6ranges3__45__cpo4cendE,@object
	.size		_ZN34_INTERNAL_ad9006d6_4_k_cu_8f76b7444cuda3std6ranges3__45__cpo4cendE,(_ZN34_INTERNAL_ad9006d6_4_k_cu_8f76b7444cuda3std3__420unreachable_sentinelE - _ZN34_INTERNAL_ad9006d6_4_k_cu_8f76b7444cuda3std6ranges3__45__cpo4cendE)
_ZN34_INTERNAL_ad9006d6_4_k_cu_8f76b7444cuda3std6ranges3__45__cpo4cendE:
	.zero		1
	.type		_ZN34_INTERNAL_ad9006d6_4_k_cu_8f76b7444cuda3std3__420unreachable_sentinelE,@object
	.size		_ZN34_INTERNAL_ad9006d6_4_k_cu_8f76b7444cuda3std3__420unreachable_sentinelE,(_ZN34_INTERNAL_ad9006d6_4_k_cu_8f76b7444cuda3std6ranges3__45__cpo5ssizeE - _ZN34_INTERNAL_ad9006d6_4_k_cu_8f76b7444cuda3std3__420unreachable_sentinelE)
_ZN34_INTERNAL_ad9006d6_4_k_cu_8f76b7444cuda3std3__420unreachable_sentinelE:
	.zero		1
	.type		_ZN34_INTERNAL_ad9006d6_4_k_cu_8f76b7444cuda3std6ranges3__45__cpo5ssizeE,@object
	.size		_ZN34_INTERNAL_ad9006d6_4_k_cu_8f76b7444cuda3std6ranges3__45__cpo5ssizeE,(_ZN34_INTERNAL_ad9006d6_4_k_cu_8f76b7446thrust24THRUST_300001_SM_1000_NS12placeholders2_8E - _ZN34_INTERNAL_ad9006d6_4_k_cu_8f76b7444cuda3std6ranges3__45__cpo5ssizeE)
_ZN34_INTERNAL_ad9006d6_4_k_cu_8f76b7444cuda3std6ranges3__45__cpo5ssizeE:
	.zero		1
	.type		_ZN34_INTERNAL_ad9006d6_4_k_cu_8f76b7446thrust24THRUST_300001_SM_1000_NS12placeholders2_8E,@object
	.size		_ZN34_INTERNAL_ad9006d6_4_k_cu_8f76b7446thrust24THRUST_300001_SM_1000_NS12placeholders2_8E,(_ZN34_INTERNAL_ad9006d6_4_k_cu_8f76b7444cuda3std3__45__cpo5crendE - _ZN34_INTERNAL_ad9006d6_4_k_cu_8f76b7446thrust24THRUST_300001_SM_1000_NS12placeholders2_8E)
_ZN34_INTERNAL_ad9006d6_4_k_cu_8f76b7446thrust24THRUST_300001_SM_1000_NS12placeholders2_8E:
	.zero		1
	.type		_ZN34_INTERNAL_ad9006d6_4_k_cu_8f76b7444cuda3std3__45__cpo5crendE,@object
	.size		_ZN34_INTERNAL_ad9006d6_4_k_cu_8f76b7444cuda3std3__45__cpo5crendE,(_ZN34_INTERNAL_ad9006d6_4_k_cu_8f76b7444cuda3std6ranges3__45__cpo4prevE - _ZN34_INTERNAL_ad9006d6_4_k_cu_8f76b7444cuda3std3__45__cpo5crendE)
_ZN34_INTERNAL_ad9006d6_4_k_cu_8f76b7444cuda3std3__45__cpo5crendE:
	.zero		1
	.type		_ZN34_INTERNAL_ad9006d6_4_k_cu_8f76b7444cuda3std6ranges3__45__cpo4prevE,@object
	.size		_ZN34_INTERNAL_ad9006d6_4_k_cu_8f76b7444cuda3std6ranges3__45__cpo4prevE,(_ZN34_INTERNAL_ad9006d6_4_k_cu_8f76b7444cuda3std6ranges3__45__cpo9iter_moveE - _ZN34_INTERNAL_ad9006d6_4_k_cu_8f76b7444cuda3std6ranges3__45__cpo4prevE)
_ZN34_INTERNAL_ad9006d6_4_k_cu_8f76b7444cuda3std6ranges3__45__cpo4prevE:
	.zero		1
	.type		_ZN34_INTERNAL_ad9006d6_4_k_cu_8f76b7444cuda3std6ranges3__45__cpo9iter_moveE,@object
	.size		_ZN34_INTERNAL_ad9006d6_4_k_cu_8f76b7444cuda3std6ranges3__45__cpo9iter_moveE,(_ZN34_INTERNAL_ad9006d6_4_k_cu_8f76b7446thrust24THRUST_300001_SM_1000_NS6system6detail10sequential3seqE - _ZN34_INTERNAL_ad9006d6_4_k_cu_8f76b7444cuda3std6ranges3__45__cpo9iter_moveE)
_ZN34_INTERNAL_ad9006d6_4_k_cu_8f76b7444cuda3std6ranges3__45__cpo9iter_moveE:
	.zero		1
	.type		_ZN34_INTERNAL_ad9006d6_4_k_cu_8f76b7446thrust24THRUST_300001_SM_1000_NS6system6detail10sequential3seqE,@object
	.size		_ZN34_INTERNAL_ad9006d6_4_k_cu_8f76b7446thrust24THRUST_300001_SM_1000_NS6system6detail10sequential3seqE,(.L_40 - _ZN34_INTERNAL_ad9006d6_4_k_cu_8f76b7446thrust24THRUST_300001_SM_1000_NS6system6detail10sequential3seqE)
_ZN34_INTERNAL_ad9006d6_4_k_cu_8f76b7446thrust24THRUST_300001_SM_1000_NS6system6detail10sequential3seqE:
	.zero		1
.L_40:


//--------------------- .nv.shared._ZN3cub18CUB_300001_SM_10006detail6reduce18DeviceReduceKernelINS2_10policy_hubIdyN4cuda3std3__44plusIdEEE10Policy1000EN6thrust24THRUST_300001_SM_1000_NS10device_ptrIdEEyS9_dNS7_10__identityEEEvT0_PT3_T1_NS0_13GridEvenShareISK_EET2_T4_ --------------------------
	.section	.nv.shared._ZN3cub18CUB_300001_SM_10006detail6reduce18DeviceReduceKernelINS2_10policy_hubIdyN4cuda3std3__44plusIdEEE10Policy1000EN6thrust24THRUST_300001_SM_1000_NS10device_ptrIdEEyS9_dNS7_10__identityEEEvT0_PT3_T1_NS0_13GridEvenShareISK_EET2_T4_,"aw",@nobits
	.sectionflags	@""
	.align	8
.nv.shared._ZN3cub18CUB_300001_SM_10006detail6reduce18DeviceReduceKernelINS2_10policy_hubIdyN4cuda3std3__44plusIdEEE10Policy1000EN6thrust24THRUST_300001_SM_1000_NS10device_ptrIdEEyS9_dNS7_10__identityEEEvT0_PT3_T1_NS0_13GridEvenShareISK_EET2_T4_:
	.zero		1176


//--------------------- .nv.shared._ZN3cub18CUB_300001_SM_10006detail6reduce28DeviceReduceSingleTileKernelINS2_10policy_hubIdyN4cuda3std3__44plusIdEEE10Policy1000EN6thrust24THRUST_300001_SM_1000_NS10device_ptrIdEEPdyS9_ddNS7_10__identityEEEvT0_T1_T2_T3_T4_T6_ --------------------------
	.section	.nv.shared._ZN3cub18CUB_300001_SM_10006detail6reduce28DeviceReduceSingleTileKernelINS2_10policy_hubIdyN4cuda3std3__44plusIdEEE10Policy1000EN6thrust24THRUST_300001_SM_1000_NS10device_ptrIdEEPdyS9_ddNS7_10__identityEEEvT0_T1_T2_T3_T4_T6_,"aw",@nobits
	.sectionflags	@""
	.align	8
.nv.shared._ZN3cub18CUB_300001_SM_10006detail6reduce28DeviceReduceSingleTileKernelINS2_10policy_hubIdyN4cuda3std3__44plusIdEEE10Policy1000EN6thrust24THRUST_300001_SM_1000_NS10device_ptrIdEEPdyS9_ddNS7_10__identityEEEvT0_T1_T2_T3_T4_T6_:
	.zero		1176


//--------------------- .nv.shared._ZN3cub18CUB_300001_SM_10006detail6reduce28DeviceReduceSingleTileKernelINS2_10policy_hubIdjN4cuda3std3__44plusIdEEE10Policy1000EPdSC_iS9_ddNS7_10__identityEEEvT0_T1_T2_T3_T4_T6_ --------------------------
	.section	.nv.shared._ZN3cub18CUB_300001_SM_10006detail6reduce28DeviceReduceSingleTileKernelINS2_10policy_hubIdjN4cuda3std3__44plusIdEEE10Policy1000EPdSC_iS9_ddNS7_10__identityEEEvT0_T1_T2_T3_T4_T6_,"aw",@nobits
	.sectionflags	@""
	.align	8
.nv.shared._ZN3cub18CUB_300001_SM_10006detail6reduce28DeviceReduceSingleTileKernelINS2_10policy_hubIdjN4cuda3std3__44plusIdEEE10Policy1000EPdSC_iS9_ddNS7_10__identityEEEvT0_T1_T2_T3_T4_T6_:
	.zero		1216


//--------------------- .nv.shared._ZN3cub18CUB_300001_SM_10006detail6reduce18DeviceReduceKernelINS2_10policy_hubIdjN4cuda3std3__44plusIdEEE10Policy1000EN6thrust24THRUST_300001_SM_1000_NS10device_ptrIdEEjS9_dNS7_10__identityEEEvT0_PT3_T1_NS0_13GridEvenShareISK_EET2_T4_ --------------------------
	.section	.nv.shared._ZN3cub18CUB_300001_SM_10006detail6reduce18DeviceReduceKernelINS2_10policy_hubIdjN4cuda3std3__44plusIdEEE10Policy1000EN6thrust24THRUST_300001_SM_1000_NS10device_ptrIdEEjS9_dNS7_10__identityEEEvT0_PT3_T1_NS0_13GridEvenShareISK_EET2_T4_,"aw",@nobits
	.sectionflags	@""
	.align	8
.nv.shared._ZN3cub18CUB_300001_SM_10006detail6reduce18DeviceReduceKernelINS2_10policy_hubIdjN4cuda3std3__44plusIdEEE10Policy1000EN6thrust24THRUST_300001_SM_1000_NS10device_ptrIdEEjS9_dNS7_10__identityEEEvT0_PT3_T1_NS0_13GridEvenShareISK_EET2_T4_:
	.zero		1216


//--------------------- .nv.shared._ZN3cub18CUB_300001_SM_10006detail6reduce28DeviceReduceSingleTileKernelINS2_10policy_hubIdjN4cuda3std3__44plusIdEEE10Policy1000EN6thrust24THRUST_300001_SM_1000_NS10device_ptrIdEEPdjS9_ddNS7_10__identityEEEvT0_T1_T2_T3_T4_T6_ --------------------------
	.section	.nv.shared._ZN3cub18CUB_300001_SM_10006detail6reduce28DeviceReduceSingleTileKernelINS2_10policy_hubIdjN4cuda3std3__44plusIdEEE10Policy1000EN6thrust24THRUST_300001_SM_1000_NS10device_ptrIdEEPdjS9_ddNS7_10__identityEEEvT0_T1_T2_T3_T4_T6_,"aw",@nobits
	.sectionflags	@""
	.align	8
.nv.shared._ZN3cub18CUB_300001_SM_10006detail6reduce28DeviceReduceSingleTileKernelINS2_10policy_hubIdjN4cuda3std3__44plusIdEEE10Policy1000EN6thrust24THRUST_300001_SM_1000_NS10device_ptrIdEEPdjS9_ddNS7_10__identityEEEvT0_T1_T2_T3_T4_T6_:
	.zero		1216


//--------------------- .nv.shared._Z13jacobi_solverPdS_ --------------------------
	.section	.nv.shared._Z13jacobi_solverPdS_,"aw",@nobits
	.sectionflags	@""
	.align	8
.nv.shared._Z13jacobi_solverPdS_:
	.zero		3616


//--------------------- .nv.constant0._ZN3cub18CUB_300001_SM_10006detail6reduce28DeviceReduceSingleTileKernelINS2_10policy_hubIdyN4cuda3std3__44plusIdEEE10Policy1000EPdSC_iS9_ddNS7_10__identityEEEvT0_T1_T2_T3_T4_T6_ --------------------------
	.section	.nv.constant0._ZN3cub18CUB_300001_SM_10006detail6reduce28DeviceReduceSingleTileKernelINS2_10policy_hubIdyN4cuda3std3__44plusIdEEE10Policy1000EPdSC_iS9_ddNS7_10__identityEEEvT0_T1_T2_T3_T4_T6_,"a",@progbits
	.sectionflags	@""
	.align	4
.nv.constant0._ZN3cub18CUB_300001_SM_10006detail6reduce28DeviceReduceSingleTileKernelINS2_10policy_hubIdyN4cuda3std3__44plusIdEEE10Policy1000EPdSC_iS9_ddNS7_10__identityEEEvT0_T1_T2_T3_T4_T6_:
	.zero		929


//--------------------- .nv.constant0._ZN3cub18CUB_300001_SM_10006detail6reduce18DeviceReduceKernelINS2_10policy_hubIdyN4cuda3std3__44plusIdEEE10Policy1000EN6thrust24THRUST_300001_SM_1000_NS10device_ptrIdEEyS9_dNS7_10__identityEEEvT0_PT3_T1_NS0_13GridEvenShareISK_EET2_T4_ --------------------------
	.section	.nv.constant0._ZN3cub18CUB_300001_SM_10006detail6reduce18DeviceReduceKernelINS2_10policy_hubIdyN4cuda3std3__44plusIdEEE10Policy1000EN6thrust24THRUST_300001_SM_1000_NS10device_ptrIdEEyS9_dNS7_10__identityEEEvT0_PT3_T1_NS0_13GridEvenShareISK_EET2_T4_,"a",@progbits
	.sectionflags	@""
	.align	4
.nv.constant0._ZN3cub18CUB_300001_SM_10006detail6reduce18DeviceReduceKernelINS2_10policy_hubIdyN4cuda3std3__44plusIdEEE10Policy1000EN6thrust24THRUST_300001_SM_1000_NS10device_ptrIdEEyS9_dNS7_10__identityEEEvT0_PT3_T1_NS0_13GridEvenShareISK_EET2_T4_:
	.zero		994


//--------------------- .nv.constant0._ZN3cub18CUB_300001_SM_10006detail6reduce28DeviceReduceSingleTileKernelINS2_10policy_hubIdyN4cuda3std3__44plusIdEEE10Policy1000EN6thrust24THRUST_300001_SM_1000_NS10device_ptrIdEEPdyS9_ddNS7_10__identityEEEvT0_T1_T2_T3_T4_T6_ --------------------------
	.section	.nv.constant0._ZN3cub18CUB_300001_SM_10006detail6reduce28DeviceReduceSingleTileKernelINS2_10policy_hubIdyN4cuda3std3__44plusIdEEE10Policy1000EN6thrust24THRUST_300001_SM_1000_NS10device_ptrIdEEPdyS9_ddNS7_10__identityEEEvT0_T1_T2_T3_T4_T6_,"a",@progbits
	.sectionflags	@""
	.align	4
.nv.constant0._ZN3cub18CUB_300001_SM_10006detail6reduce28DeviceReduceSingleTileKernelINS2_10policy_hubIdyN4cuda3std3__44plusIdEEE10Policy1000EN6thrust24THRUST_300001_SM_1000_NS10device_ptrIdEEPdyS9_ddNS7_10__identityEEEvT0_T1_T2_T3_T4_T6_:
	.zero		937


//--------------------- .nv.constant0._ZN3cub18CUB_300001_SM_10006detail6reduce28DeviceReduceSingleTileKernelINS2_10policy_hubIdjN4cuda3std3__44plusIdEEE10Policy1000EPdSC_iS9_ddNS7_10__identityEEEvT0_T1_T2_T3_T4_T6_ --------------------------
	.section	.nv.constant0._ZN3cub18CUB_300001_SM_10006detail6reduce28DeviceReduceSingleTileKernelINS2_10policy_hubIdjN4cuda3std3__44plusIdEEE10Policy1000EPdSC_iS9_ddNS7_10__identityEEEvT0_T1_T2_T3_T4_T6_,"a",@progbits
	.sectionflags	@""
	.align	4
.nv.constant0._ZN3cub18CUB_300001_SM_10006detail6reduce28DeviceReduceSingleTileKernelINS2_10policy_hubIdjN4cuda3std3__44plusIdEEE10Policy1000EPdSC_iS9_ddNS7_10__identityEEEvT0_T1_T2_T3_T4_T6_:
	.zero		929


//--------------------- .nv.constant0._ZN3cub18CUB_300001_SM_10006detail6reduce18DeviceReduceKernelINS2_10policy_hubIdjN4cuda3std3__44plusIdEEE10Policy1000EN6thrust24THRUST_300001_SM_1000_NS10device_ptrIdEEjS9_dNS7_10__identityEEEvT0_PT3_T1_NS0_13GridEvenShareISK_EET2_T4_ --------------------------
	.section	.nv.constant0._ZN3cub18CUB_300001_SM_10006detail6reduce18DeviceReduceKernelINS2_10policy_hubIdjN4cuda3std3__44plusIdEEE10Policy1000EN6thrust24THRUST_300001_SM_1000_NS10device_ptrIdEEjS9_dNS7_10__identityEEEvT0_PT3_T1_NS0_13GridEvenShareISK_EET2_T4_,"a",@progbits
	.sectionflags	@""
	.align	4
.nv.constant0._ZN3cub18CUB_300001_SM_10006detail6reduce18DeviceReduceKernelINS2_10policy_hubIdjN4cuda3std3__44plusIdEEE10Policy1000EN6thrust24THRUST_300001_SM_1000_NS10device_ptrIdEEjS9_dNS7_10__identityEEEvT0_PT3_T1_NS0_13GridEvenShareISK_EET2_T4_:
	.zero		958


//--------------------- .nv.constant0._ZN3cub18CUB_300001_SM_10006detail6reduce28DeviceReduceSingleTileKernelINS2_10policy_hubIdjN4cuda3std3__44plusIdEEE10Policy1000EN6thrust24THRUST_300001_SM_1000_NS10device_ptrIdEEPdjS9_ddNS7_10__identityEEEvT0_T1_T2_T3_T4_T6_ --------------------------
	.section	.nv.constant0._ZN3cub18CUB_300001_SM_10006detail6reduce28DeviceReduceSingleTileKernelINS2_10policy_hubIdjN4cuda3std3__44plusIdEEE10Policy1000EN6thrust24THRUST_300001_SM_1000_NS10device_ptrIdEEPdjS9_ddNS7_10__identityEEEvT0_T1_T2_T3_T4_T6_,"a",@progbits
	.sectionflags	@""
	.align	4
.nv.constant0._ZN3cub18CUB_300001_SM_10006detail6reduce28DeviceReduceSingleTileKernelINS2_10policy_hubIdjN4cuda3std3__44plusIdEEE10Policy1000EN6thrust24THRUST_300001_SM_1000_NS10device_ptrIdEEPdjS9_ddNS7_10__identityEEEvT0_T1_T2_T3_T4_T6_:
	.zero		929


//--------------------- .nv.constant0._ZN3cub18CUB_300001_SM_10006detail11EmptyKernelIvEEvv --------------------------
	.section	.nv.constant0._ZN3cub18CUB_300001_SM_10006detail11EmptyKernelIvEEvv,"a",@progbits
	.sectionflags	@""
	.align	4
.nv.constant0._ZN3cub18CUB_300001_SM_10006detail11EmptyKernelIvEEvv:
	.zero		896


//--------------------- .nv.constant0._Z11check_errorPdS_d --------------------------
	.section	.nv.constant0._Z11check_errorPdS_d,"a",@progbits
	.sectionflags	@""
	.align	4
.nv.constant0._Z11check_errorPdS_d:
	.zero		920


//--------------------- .nv.constant0._Z13jacobi_solverPdS_ --------------------------
	.section	.nv.constant0._Z13jacobi_solverPdS_,"a",@progbits
	.sectionflags	@""
	.align	4
.nv.constant0._Z13jacobi_solverPdS_:
	.zero		912


//--------------------- SYMBOLS --------------------------

	.type		.nv.reservedSmem.offset0,@object
	.size		.nv.reservedSmem.offset0,0x4
	.type		.nv.reservedSmem.cap,@object
	.size		.nv.reservedSmem.cap,0x4
